// auto-generated by cutlass_sweep.gemm — config: {"arch": "sm_100", "cluster_m": 8, "cluster_n": 1, "dtype": "nvfp4", "dtype_b": "nvfp4", "layout": "nt", "stages": 0, "tile_k": 128, "tile_m": 128, "tile_n": 128}
#include "cutlass/cutlass.h"
#include "cutlass/gemm/collective/collective_builder.hpp"
#include "cutlass/gemm/device/gemm_universal_adapter.h"
#include "cutlass/gemm/kernel/gemm_universal.hpp"
#include "cutlass/epilogue/collective/collective_builder.hpp"

using ElemA = cutlass::nv_float4_t<cutlass::float_e2m1_t>;
using ElemB = cutlass::nv_float4_t<cutlass::float_e2m1_t>;
using ElemCD = cutlass::bfloat16_t;
using Acc  = float;
using TileShape    = cute::Shape<cute::_128, cute::_128, cute::_128>;
using ClusterShape = cute::Shape<cute::_8, cute::_1, cute::_1>;

using CollectiveEpilogue = typename cutlass::epilogue::collective::CollectiveBuilder<
    cutlass::arch::Sm100, cutlass::arch::OpClassTensorOp,
    TileShape, ClusterShape,
    cutlass::epilogue::collective::EpilogueTileAuto,
    Acc, Acc,
    ElemCD, cutlass::layout::RowMajor, 128 / cutlass::sizeof_bits<ElemCD>::value,
    ElemCD, cutlass::layout::RowMajor, 128 / cutlass::sizeof_bits<ElemCD>::value,
    cutlass::epilogue::collective::EpilogueScheduleAuto
  >::CollectiveOp;

using CollectiveMainloop = typename cutlass::gemm::collective::CollectiveBuilder<
    cutlass::arch::Sm100, cutlass::arch::OpClassBlockScaledTensorOp,
    ElemA, cutlass::layout::RowMajor, 32,
    ElemB, cutlass::layout::ColumnMajor, 32,
    Acc,
    TileShape, ClusterShape,
    cutlass::gemm::collective::StageCountAutoCarveout<static_cast<int>(sizeof(typename CollectiveEpilogue::SharedStorage))>,
    cutlass::gemm::collective::KernelScheduleAuto
  >::CollectiveOp;

using GemmKernel = cutlass::gemm::kernel::GemmUniversal<
    cute::Shape<int,int,int,int>,
    CollectiveMainloop,
    CollectiveEpilogue
>;
using Gemm = cutlass::gemm::device::GemmUniversalAdapter<GemmKernel>;

// Force the device kernel symbol into the cubin without needing a host main.
auto* _anchor = &cutlass::device_kernel<GemmKernel>;


// ===== COMPILED SASS (sm_100a) =====

	.target	sm_100a

	.elftype	@"ET_EXEC"


//--------------------- .note.nv.tkinfo           --------------------------
	.section	.note.nv.tkinfo,"",@"SHT_NOTE"
	.sectionflags	@"SHF_NOTE_NV_TKINFO"
	.tkinfo
        /*0018*/ 	.word	0x00000002
        /*0030*/ 	.string	""
        /*0030*/ 	.string	"ptxas"
        /*0030*/ 	.string	"Cuda compilation tools, release 13.0, V13.0.88"
        /*0030*/ 	.string	"Build cuda_13.0.r13.0/compiler.36424714_0"
        /*0030*/ 	.string	"-arch sm_100a -m 64 "



//--------------------- .note.nv.cuinfo           --------------------------
	.section	.note.nv.cuinfo,"",@"SHT_NOTE"
	.sectionflags	@"SHF_NOTE_NV_CUINFO"
        /*0018*/ 	.short	0x0002
        /*001a*/ 	.short	0x0064
        /*001c*/ 	.short	0x0082
	.zero		2


//--------------------- .nv.info                  --------------------------
	.section	.nv.info,"",@"SHT_CUDA_INFO"
	.align	4


	//----- nvinfo : EIATTR_REGCOUNT
	.align		4
        /*0000*/ 	.byte	0x04, 0x2f
        /*0002*/ 	.short	(.L_19 - .L_18)
	.align		4
.L_18:
        /*0004*/ 	.word	index@(_ZN7cutlass13device_kernelINS_4gemm6kernel13GemmUniversalIN4cute5tupleIJiiiiEEENS1_10collective13CollectiveMmaINS1_46MainloopSm100TmaUmmaWarpSpecializedBlockScaledILi11ELi2ELi2ENS5_IJNS4_1CILi8EEENSA_ILi1EEESC_EEEEENS5_IJNSA_ILi128EEESF_SF_EEENS5_IJNS_12float_e2m1_tENS_13float_ue4m3_tEEEENS5_IJNS5_IJlSC_lEEENS4_6LayoutINS5_IJNS5_IJNS5_IJNSA_ILi32EEENSA_ILi4EEEEEEiEEENS5_IJNS5_IJNSA_ILi16EEESN_EEEiEEENS5_IJSC_iEEEEEENS5_IJSS_NS5_IJNS5_IJNSA_ILi0EEESC_EEENSA_ILi512EEEEEENS5_IJSV_iEEEEEEEEEEESJ_S12_NS4_8TiledMMAINS4_8MMA_AtomIJNS4_17SM100_MMA_MXF4_SSISH_SH_fSI_Li128ELi128ELi16ELNS4_4UMMA5MajorE0ELS17_0ELNS16_7ScaleInE0ELS18_0EEEEEENSL_INS5_IJSC_SC_SC_EEENS5_IJSV_SV_SV_EEEEENS5_IJNS4_10UnderscoreES1E_S1E_EEEEENS5_IJNS4_13SM90_TMA_LOADES1H_EEENS5_IJNS4_14ComposedLayoutINS4_7SwizzleILi2ELi4ELi3EEENS4_18smem_ptr_flag_bitsILi4EEENSL_INS5_IJSB_SF_EEENS5_IJSF_SC_EEEEEEENSL_INS5_IJNS5_IJNS5_IJSO_SC_EEESR_EEESC_NS5_IJSC_NSA_ILi2EEEEEEEEENS5_IJNS5_IJNS5_IJSR_SX_EEESW_EEESV_NS5_IJSN_SX_EEEEEEEEEEEvNS4_8identityENS5_IJNS4_23SM90_TMA_LOAD_MULTICASTES24_EEES22_vS23_EENS_8epilogue10collective18CollectiveEpilogueINS27_23Sm100TmaWarpSpecializedILi4ELi2ELi16ELb1ELb0EEEJNS5_IJNSA_ILi64EEESF_SF_EEENS5_IJNSL_IS2C_SC_EENSL_INS5_IJSQ_S1U_EEENS5_IJSC_S2C_EEEEEEEENS_10bfloat16_tESK_S2J_SK_NS27_6fusion15FusionCallbacksIS2B_NS2K_17LinearCombinationIS2J_fS2J_fLNS_15FloatRoundStyleE2EEES2D_S2I_JEEENS4_5SM1004TMEM4LOAD26SM100_TMEM_LOAD_32dp32b16xES1H_NS1J_INS1K_ILi1ELi4ELi3EEENS1M_ILi16EEENSL_INS5_IJSB_SQ_EEENS5_IJSQ_SC_EEEEEEENS4_39AutoVectorizingCopyWithAssumedAlignmentILi128EEENS4_14SM90_TMA_STOREES2Z_S31_S31_EEEvvEEEEvNT_6ParamsE)
        /*0008*/ 	.word	0x0000007a


	//----- nvinfo : EIATTR_FRAME_SIZE
	.align		4
.L_19:
        /*000c*/ 	.byte	0x04, 0x11
        /*000e*/ 	.short	(.L_21 - .L_20)
	.align		4
.L_20:
        /*0010*/ 	.word	index@($__internal_2_$__cuda_sm10x_tcgen05_guardrail_trap_unallocated_columns_being_dealloced)
        /*0014*/ 	.word	0x00000000


	//----- nvinfo : EIATTR_FRAME_SIZE
	.align		4
.L_21:
        /*0018*/ 	.byte	0x04, 0x11
        /*001a*/ 	.short	(.L_23 - .L_22)
	.align		4
.L_22:
        /*001c*/ 	.word	index@($__internal_1_$__cuda_sm10x_tcgen05_guardrail_trap_phase_invalid_during_alloc)
        /*0020*/ 	.word	0x00000000


	//----- nvinfo : EIATTR_FRAME_SIZE
	.align		4
.L_23:
        /*0024*/ 	.byte	0x04, 0x11
        /*0026*/ 	.short	(.L_25 - .L_24)
	.align		4
.L_24:
        /*0028*/ 	.word	index@($__internal_0_$__cuda_sm10x_tcgen05_guardrail_trap_col_being_dealloced_not_returned_by_alloc)
        /*002c*/ 	.word	0x00000000


	//----- nvinfo : EIATTR_FRAME_SIZE
	.align		4
.L_25:
        /*0030*/ 	.byte	0x04, 0x11
        /*0032*/ 	.short	(.L_27 - .L_26)
	.align		4
.L_26:
        /*0034*/ 	.word	index@(_ZN7cutlass13device_kernelINS_4gemm6kernel13GemmUniversalIN4cute5tupleIJiiiiEEENS1_10collective13CollectiveMmaINS1_46MainloopSm100TmaUmmaWarpSpecializedBlockScaledILi11ELi2ELi2ENS5_IJNS4_1CILi8EEENSA_ILi1EEESC_EEEEENS5_IJNSA_ILi128EEESF_SF_EEENS5_IJNS_12float_e2m1_tENS_13float_ue4m3_tEEEENS5_IJNS5_IJlSC_lEEENS4_6LayoutINS5_IJNS5_IJNS5_IJNSA_ILi32EEENSA_ILi4EEEEEEiEEENS5_IJNS5_IJNSA_ILi16EEESN_EEEiEEENS5_IJSC_iEEEEEENS5_IJSS_NS5_IJNS5_IJNSA_ILi0EEESC_EEENSA_ILi512EEEEEENS5_IJSV_iEEEEEEEEEEESJ_S12_NS4_8TiledMMAINS4_8MMA_AtomIJNS4_17SM100_MMA_MXF4_SSISH_SH_fSI_Li128ELi128ELi16ELNS4_4UMMA5MajorE0ELS17_0ELNS16_7ScaleInE0ELS18_0EEEEEENSL_INS5_IJSC_SC_SC_EEENS5_IJSV_SV_SV_EEEEENS5_IJNS4_10UnderscoreES1E_S1E_EEEEENS5_IJNS4_13SM90_TMA_LOADES1H_EEENS5_IJNS4_14ComposedLayoutINS4_7SwizzleILi2ELi4ELi3EEENS4_18smem_ptr_flag_bitsILi4EEENSL_INS5_IJSB_SF_EEENS5_IJSF_SC_EEEEEEENSL_INS5_IJNS5_IJNS5_IJSO_SC_EEESR_EEESC_NS5_IJSC_NSA_ILi2EEEEEEEEENS5_IJNS5_IJNS5_IJSR_SX_EEESW_EEESV_NS5_IJSN_SX_EEEEEEEEEEEvNS4_8identityENS5_IJNS4_23SM90_TMA_LOAD_MULTICASTES24_EEES22_vS23_EENS_8epilogue10collective18CollectiveEpilogueINS27_23Sm100TmaWarpSpecializedILi4ELi2ELi16ELb1ELb0EEEJNS5_IJNSA_ILi64EEESF_SF_EEENS5_IJNSL_IS2C_SC_EENSL_INS5_IJSQ_S1U_EEENS5_IJSC_S2C_EEEEEEEENS_10bfloat16_tESK_S2J_SK_NS27_6fusion15FusionCallbacksIS2B_NS2K_17LinearCombinationIS2J_fS2J_fLNS_15FloatRoundStyleE2EEES2D_S2I_JEEENS4_5SM1004TMEM4LOAD26SM100_TMEM_LOAD_32dp32b16xES1H_NS1J_INS1K_ILi1ELi4ELi3EEENS1M_ILi16EEENSL_INS5_IJSB_SQ_EEENS5_IJSQ_SC_EEEEEEENS4_39AutoVectorizingCopyWithAssumedAlignmentILi128EEENS4_14SM90_TMA_STOREES2Z_S31_S31_EEEvvEEEEvNT_6ParamsE)
        /*0038*/ 	.word	0x00000000


	//----- nvinfo : EIATTR_MIN_STACK_SIZE
	.align		4
.L_27:
        /*003c*/ 	.byte	0x04, 0x12
        /*003e*/ 	.short	(.L_29 - .L_28)
	.align		4
.L_28:
        /*0040*/ 	.word	index@(_ZN7cutlass13device_kernelINS_4gemm6kernel13GemmUniversalIN4cute5tupleIJiiiiEEENS1_10collective13CollectiveMmaINS1_46MainloopSm100TmaUmmaWarpSpecializedBlockScaledILi11ELi2ELi2ENS5_IJNS4_1CILi8EEENSA_ILi1EEESC_EEEEENS5_IJNSA_ILi128EEESF_SF_EEENS5_IJNS_12float_e2m1_tENS_13float_ue4m3_tEEEENS5_IJNS5_IJlSC_lEEENS4_6LayoutINS5_IJNS5_IJNS5_IJNSA_ILi32EEENSA_ILi4EEEEEEiEEENS5_IJNS5_IJNSA_ILi16EEESN_EEEiEEENS5_IJSC_iEEEEEENS5_IJSS_NS5_IJNS5_IJNSA_ILi0EEESC_EEENSA_ILi512EEEEEENS5_IJSV_iEEEEEEEEEEESJ_S12_NS4_8TiledMMAINS4_8MMA_AtomIJNS4_17SM100_MMA_MXF4_SSISH_SH_fSI_Li128ELi128ELi16ELNS4_4UMMA5MajorE0ELS17_0ELNS16_7ScaleInE0ELS18_0EEEEEENSL_INS5_IJSC_SC_SC_EEENS5_IJSV_SV_SV_EEEEENS5_IJNS4_10UnderscoreES1E_S1E_EEEEENS5_IJNS4_13SM90_TMA_LOADES1H_EEENS5_IJNS4_14ComposedLayoutINS4_7SwizzleILi2ELi4ELi3EEENS4_18smem_ptr_flag_bitsILi4EEENSL_INS5_IJSB_SF_EEENS5_IJSF_SC_EEEEEEENSL_INS5_IJNS5_IJNS5_IJSO_SC_EEESR_EEESC_NS5_IJSC_NSA_ILi2EEEEEEEEENS5_IJNS5_IJNS5_IJSR_SX_EEESW_EEESV_NS5_IJSN_SX_EEEEEEEEEEEvNS4_8identityENS5_IJNS4_23SM90_TMA_LOAD_MULTICASTES24_EEES22_vS23_EENS_8epilogue10collective18CollectiveEpilogueINS27_23Sm100TmaWarpSpecializedILi4ELi2ELi16ELb1ELb0EEEJNS5_IJNSA_ILi64EEESF_SF_EEENS5_IJNSL_IS2C_SC_EENSL_INS5_IJSQ_S1U_EEENS5_IJSC_S2C_EEEEEEEENS_10bfloat16_tESK_S2J_SK_NS27_6fusion15FusionCallbacksIS2B_NS2K_17LinearCombinationIS2J_fS2J_fLNS_15FloatRoundStyleE2EEES2D_S2I_JEEENS4_5SM1004TMEM4LOAD26SM100_TMEM_LOAD_32dp32b16xES1H_NS1J_INS1K_ILi1ELi4ELi3EEENS1M_ILi16EEENSL_INS5_IJSB_SQ_EEENS5_IJSQ_SC_EEEEEEENS4_39AutoVectorizingCopyWithAssumedAlignmentILi128EEENS4_14SM90_TMA_STOREES2Z_S31_S31_EEEvvEEEEvNT_6ParamsE)
        /*0044*/ 	.word	0x00000000
.L_29:


//--------------------- .nv.compat                --------------------------
	.section	.nv.compat,"",@"SHT_CUDA_COMPAT_INFO"
	.align	4
        /*0000*/ 	.byte	0x02, 0x09, 0x01, 0x00, 0x02, 0x02, 0x02, 0x00, 0x02, 0x05, 0x05, 0x00, 0x03, 0x07, 0x01, 0x01
        /*0010*/ 	.byte	0x02, 0x03, 0x01, 0x00, 0x02, 0x06, 0x01, 0x00, 0x04, 0x0b, 0x08, 0x00, 0x09, 0x00, 0x00, 0x00
        /*0020*/ 	.byte	0x00, 0x00, 0x00, 0x00


//--------------------- .nv.info._ZN7cutlass13device_kernelINS_4gemm6kernel13GemmUniversalIN4cute5tupleIJiiiiEEENS1_10collective13CollectiveMmaINS1_46MainloopSm100TmaUmmaWarpSpecializedBlockScaledILi11ELi2ELi2ENS5_IJNS4_1CILi8EEENSA_ILi1EEESC_EEEEENS5_IJNSA_ILi128EEESF_SF_EEENS5_IJNS_12float_e2m1_tENS_13float_ue4m3_tEEEENS5_IJNS5_IJlSC_lEEENS4_6LayoutINS5_IJNS5_IJNS5_IJNSA_ILi32EEENSA_ILi4EEEEEEiEEENS5_IJNS5_IJNSA_ILi16EEESN_EEEiEEENS5_IJSC_iEEEEEENS5_IJSS_NS5_IJNS5_IJNSA_ILi0EEESC_EEENSA_ILi512EEEEEENS5_IJSV_iEEEEEEEEEEESJ_S12_NS4_8TiledMMAINS4_8MMA_AtomIJNS4_17SM100_MMA_MXF4_SSISH_SH_fSI_Li128ELi128ELi16ELNS4_4UMMA5MajorE0ELS17_0ELNS16_7ScaleInE0ELS18_0EEEEEENSL_INS5_IJSC_SC_SC_EEENS5_IJSV_SV_SV_EEEEENS5_IJNS4_10UnderscoreES1E_S1E_EEEEENS5_IJNS4_13SM90_TMA_LOADES1H_EEENS5_IJNS4_14ComposedLayoutINS4_7SwizzleILi2ELi4ELi3EEENS4_18smem_ptr_flag_bitsILi4EEENSL_INS5_IJSB_SF_EEENS5_IJSF_SC_EEEEEEENSL_INS5_IJNS5_IJNS5_IJSO_SC_EEESR_EEESC_NS5_IJSC_NSA_ILi2EEEEEEEEENS5_IJNS5_IJNS5_IJSR_SX_EEESW_EEESV_NS5_IJSN_SX_EEEEEEEEEEEvNS4_8identityENS5_IJNS4_23SM90_TMA_LOAD_MULTICASTES24_EEES22_vS23_EENS_8epilogue10collective18CollectiveEpilogueINS27_23Sm100TmaWarpSpecializedILi4ELi2ELi16ELb1ELb0EEEJNS5_IJNSA_ILi64EEESF_SF_EEENS5_IJNSL_IS2C_SC_EENSL_INS5_IJSQ_S1U_EEENS5_IJSC_S2C_EEEEEEEENS_10bfloat16_tESK_S2J_SK_NS27_6fusion15FusionCallbacksIS2B_NS2K_17LinearCombinationIS2J_fS2J_fLNS_15FloatRoundStyleE2EEES2D_S2I_JEEENS4_5SM1004TMEM4LOAD26SM100_TMEM_LOAD_32dp32b16xES1H_NS1J_INS1K_ILi1ELi4ELi3EEENS1M_ILi16EEENSL_INS5_IJSB_SQ_EEENS5_IJSQ_SC_EEEEEEENS4_39AutoVectorizingCopyWithAssumedAlignmentILi128EEENS4_14SM90_TMA_STOREES2Z_S31_S31_EEEvvEEEEvNT_6ParamsE --------------------------
	.section	.nv.info._ZN7cutlass13device_kernelINS_4gemm6kernel13GemmUniversalIN4cute5tupleIJiiiiEEENS1_10collective13CollectiveMmaINS1_46MainloopSm100TmaUmmaWarpSpecializedBlockScaledILi11ELi2ELi2ENS5_IJNS4_1CILi8EEENSA_ILi1EEESC_EEEEENS5_IJNSA_ILi128EEESF_SF_EEENS5_IJNS_12float_e2m1_tENS_13float_ue4m3_tEEEENS5_IJNS5_IJlSC_lEEENS4_6LayoutINS5_IJNS5_IJNS5_IJNSA_ILi32EEENSA_ILi4EEEEEEiEEENS5_IJNS5_IJNSA_ILi16EEESN_EEEiEEENS5_IJSC_iEEEEEENS5_IJSS_NS5_IJNS5_IJNSA_ILi0EEESC_EEENSA_ILi512EEEEEENS5_IJSV_iEEEEEEEEEEESJ_S12_NS4_8TiledMMAINS4_8MMA_AtomIJNS4_17SM100_MMA_MXF4_SSISH_SH_fSI_Li128ELi128ELi16ELNS4_4UMMA5MajorE0ELS17_0ELNS16_7ScaleInE0ELS18_0EEEEEENSL_INS5_IJSC_SC_SC_EEENS5_IJSV_SV_SV_EEEEENS5_IJNS4_10UnderscoreES1E_S1E_EEEEENS5_IJNS4_13SM90_TMA_LOADES1H_EEENS5_IJNS4_14ComposedLayoutINS4_7SwizzleILi2ELi4ELi3EEENS4_18smem_ptr_flag_bitsILi4EEENSL_INS5_IJSB_SF_EEENS5_IJSF_SC_EEEEEEENSL_INS5_IJNS5_IJNS5_IJSO_SC_EEESR_EEESC_NS5_IJSC_NSA_ILi2EEEEEEEEENS5_IJNS5_IJNS5_IJSR_SX_EEESW_EEESV_NS5_IJSN_SX_EEEEEEEEEEEvNS4_8identityENS5_IJNS4_23SM90_TMA_LOAD_MULTICASTES24_EEES22_vS23_EENS_8epilogue10collective18CollectiveEpilogueINS27_23Sm100TmaWarpSpecializedILi4ELi2ELi16ELb1ELb0EEEJNS5_IJNSA_ILi64EEESF_SF_EEENS5_IJNSL_IS2C_SC_EENSL_INS5_IJSQ_S1U_EEENS5_IJSC_S2C_EEEEEEEENS_10bfloat16_tESK_S2J_SK_NS27_6fusion15FusionCallbacksIS2B_NS2K_17LinearCombinationIS2J_fS2J_fLNS_15FloatRoundStyleE2EEES2D_S2I_JEEENS4_5SM1004TMEM4LOAD26SM100_TMEM_LOAD_32dp32b16xES1H_NS1J_INS1K_ILi1ELi4ELi3EEENS1M_ILi16EEENSL_INS5_IJSB_SQ_EEENS5_IJSQ_SC_EEEEEEENS4_39AutoVectorizingCopyWithAssumedAlignmentILi128EEENS4_14SM90_TMA_STOREES2Z_S31_S31_EEEvvEEEEvNT_6ParamsE,"",@"SHT_CUDA_INFO"
	.sectionflags	@""
	.align	4


	//----- nvinfo : EIATTR_CUDA_API_VERSION
	.align		4
        /*0000*/ 	.byte	0x04, 0x37
        /*0002*/ 	.short	(.L_31 - .L_30)
.L_30:
        /*0004*/ 	.word	0x00000082


	//----- nvinfo : EIATTR_KPARAM_INFO
	.align		4
.L_31:
        /*0008*/ 	.byte	0x04, 0x17
        /*000a*/ 	.short	(.L_33 - .L_32)
.L_32:
        /*000c*/ 	.word	0x00000000
        /*0010*/ 	.short	0x0000
        /*0012*/ 	.short	0x0000
        /*0014*/ 	.byte	0x00, 0xf0, 0x01, 0x30


	//----- nvinfo : EIATTR_AT_ENTRY_FRAGMENTS
	.align		4
.L_33:
        /*0018*/ 	.byte	0x04, 0x4f
        /*001a*/ 	.short	(.L_35 - .L_34)


	//   ....[0]....
.L_34:
        /*001c*/ 	.word	0x00000006


	//----- nvinfo : EIATTR_RESERVED_SMEM_USED
	.align		4
.L_35:
        /*0020*/ 	.byte	0x01, 0x41
	.zero		2


	//----- nvinfo : EIATTR_SPARSE_MMA_MASK
	.align		4
        /*0024*/ 	.byte	0x03, 0x50
        /*0026*/ 	.short	0x0000


	//----- nvinfo : EIATTR_TCGEN05_1CTA_USED
	.align		4
        /*0028*/ 	.byte	0x01, 0x51
	.zero		2


	//----- nvinfo : EIATTR_MAXREG_COUNT
	.align		4
        /*002c*/ 	.byte	0x03, 0x1b
        /*002e*/ 	.short	0x00ff


	//----- nvinfo : EIATTR_NUM_BARRIERS
	.align		4
        /*0030*/ 	.byte	0x02, 0x4c
        /*0032*/ 	.byte	0x07
	.zero		1


	//----- nvinfo : EIATTR_EXTERNS
	.align		4
        /*0034*/ 	.byte	0x04, 0x0f
        /*0036*/ 	.short	(.L_37 - .L_36)


	//   ....[0]....
	.align		4
.L_36:
        /*0038*/ 	.word	index@(__assertfail)


	//----- nvinfo : EIATTR_MERCURY_ISA_VERSION
	.align		4
.L_37:
        /*003c*/ 	.byte	0x03, 0x5f
        /*003e*/ 	.short	0x0101


	//----- nvinfo : EIATTR_INT_WARP_WIDE_INSTR_OFFSETS
	.align		4
        /*0040*/ 	.byte	0x04, 0x31
        /*0042*/ 	.short	(.L_39 - .L_38)


	//   ....[0]....
.L_38:
        /*0044*/ 	.word	0x000025f0


	//   ....[1]....
        /*0048*/ 	.word	0x000044a0


	//   ....[2]....
        /*004c*/ 	.word	0x000044d0


	//   ....[3]....
        /*0050*/ 	.word	0x00004520


	//   ....[4]....
        /*0054*/ 	.word	0x00004e10


	//   ....[5]....
        /*0058*/ 	.word	0x00004e30


	//   ....[6]....
        /*005c*/ 	.word	0x00004f10


	//   ....[7]....
        /*0060*/ 	.word	0x00004fd0


	//   ....[8]....
        /*0064*/ 	.word	0x00004ff0


	//   ....[9]....
        /*0068*/ 	.word	0x000050d0


	//   ....[10]....
        /*006c*/ 	.word	0x000051b0


	//   ....[11]....
        /*0070*/ 	.word	0x000051f0


	//   ....[12]....
        /*0074*/ 	.word	0x000052b0


	//   ....[13]....
        /*0078*/ 	.word	0x00005390


	//   ....[14]....
        /*007c*/ 	.word	0x000053b0


	//   ....[15]....
        /*0080*/ 	.word	0x000054a0


	//   ....[16]....
        /*0084*/ 	.word	0x00005580


	//   ....[17]....
        /*0088*/ 	.word	0x000055c0


	//   ....[18]....
        /*008c*/ 	.word	0x00005680


	//   ....[19]....
        /*0090*/ 	.word	0x00005760


	//   ....[20]....
        /*0094*/ 	.word	0x00005780


	//   ....[21]....
        /*0098*/ 	.word	0x00005860


	//   ....[22]....
        /*009c*/ 	.word	0x00005940


	//   ....[23]....
        /*00a0*/ 	.word	0x000059b0


	//   ....[24]....
        /*00a4*/ 	.word	0x00005a60


	//   ....[25]....
        /*00a8*/ 	.word	0x00005c00


	//   ....[26]....
        /*00ac*/ 	.word	0x00005c10


	//   ....[27]....
        /*00b0*/ 	.word	0x00005cd0


	//----- nvinfo : EIATTR_COOP_GROUP_MASK_REGIDS
	.align		4
.L_39:
        /*00b4*/ 	.byte	0x04, 0x29
        /*00b6*/ 	.short	(.L_41 - .L_40)


	//   ....[0]....
.L_40:
        /*00b8*/ 	.word	0xffffffff


	//   ....[1]....
        /*00bc*/ 	.word	0xffffffff


	//   ....[2]....
        /*00c0*/ 	.word	0xffffffff


	//   ....[3]....
        /*00c4*/ 	.word	0xffffffff


	//   ....[4]....
        /*00c8*/ 	.word	0xffffffff


	//   ....[5]....
        /*00cc*/ 	.word	0xffffffff


	//   ....[6]....
        /*00d0*/ 	.word	0xffffffff


	//   ....[7]....
        /*00d4*/ 	.word	0xffffffff


	//   ....[8]....
        /*00d8*/ 	.word	0xffffffff


	//   ....[9]....
        /*00dc*/ 	.word	0xffffffff


	//   ....[10]....
        /*00e0*/ 	.word	0xffffffff


	//   ....[11]....
        /*00e4*/ 	.word	0xffffffff


	//   ....[12]....
        /*00e8*/ 	.word	0xffffffff


	//   ....[13]....
        /*00ec*/ 	.word	0xffffffff


	//----- nvinfo : EIATTR_COOP_GROUP_INSTR_OFFSETS
	.align		4
.L_41:
        /*00f0*/ 	.byte	0x04, 0x28
        /*00f2*/ 	.short	(.L_43 - .L_42)


	//   ....[0]....
.L_42:
        /*00f4*/ 	.word	0x00000090


	//   ....[1]....
        /*00f8*/ 	.word	0x00000530


	//   ....[2]....
        /*00fc*/ 	.word	0x000007d0


	//   ....[3]....
        /*0100*/ 	.word	0x00000970


	//   ....[4]....
        /*0104*/ 	.word	0x00000a70


	//   ....[5]....
        /*0108*/ 	.word	0x00000be0


	//   ....[6]....
        /*010c*/ 	.word	0x00000d40


	//   ....[7]....
        /*0110*/ 	.word	0x00000f00


	//   ....[8]....
        /*0114*/ 	.word	0x000024d0


	//   ....[9]....
        /*0118*/ 	.word	0x000036b0


	//   ....[10]....
        /*011c*/ 	.word	0x000038c0


	//   ....[11]....
        /*0120*/ 	.word	0x000038f0


	//   ....[12]....
        /*0124*/ 	.word	0x00004390


	//   ....[13]....
        /*0128*/ 	.word	0x000045c0


	//----- nvinfo : EIATTR_VRC_CTA_INIT_COUNT
	.align		4
.L_43:
        /*012c*/ 	.byte	0x02, 0x4a
        /*012e*/ 	.byte	0x80
	.zero		1


	//----- nvinfo : EIATTR_SYSCALL_OFFSETS
	.align		4
        /*0130*/ 	.byte	0x04, 0x46
        /*0132*/ 	.short	(.L_45 - .L_44)


	//   ....[0]....
.L_44:
        /*0134*/ 	.word	0x000067f0


	//   ....[1]....
        /*0138*/ 	.word	0x000068e0


	//   ....[2]....
        /*013c*/ 	.word	0x000071d0


	//   ....[3]....
        /*0140*/ 	.word	0x00007340


	//   ....[4]....
        /*0144*/ 	.word	0x00008060


	//   ....[5]....
        /*0148*/ 	.word	0x000081d0


	//   ....[6]....
        /*014c*/ 	.word	0x00008ee0


	//   ....[7]....
        /*0150*/ 	.word	0x00009050


	//   ....[8]....
        /*0154*/ 	.word	0x00009d90


	//   ....[9]....
        /*0158*/ 	.word	0x00009f00


	//   ....[10]....
        /*015c*/ 	.word	0x0000ac50


	//   ....[11]....
        /*0160*/ 	.word	0x0000adc0


	//   ....[12]....
        /*0164*/ 	.word	0x0000bb20


	//   ....[13]....
        /*0168*/ 	.word	0x0000bc90


	//   ....[14]....
        /*016c*/ 	.word	0x0000c9e0


	//   ....[15]....
        /*0170*/ 	.word	0x0000cb50


	//   ....[16]....
        /*0174*/ 	.word	0x0000d840


	//   ....[17]....
        /*0178*/ 	.word	0x0000d9b0


	//----- nvinfo : EIATTR_MBARRIER_INSTR_OFFSETS
	.align		4
.L_45:
        /*017c*/ 	.byte	0x04, 0x39
        /*017e*/ 	.short	(.L_47 - .L_46)


	//   ....[0]....
.L_46:
        /*0180*/ 	.word	0x00000650
        /*0184*/ 	.word	0x000000ff
        /*0188*/ 	.word	0x00000000
        /*018c*/ 	.short	0x0100
        /*018e*/ 	.byte	0x06
	.zero		1


	//   ....[1]....
        /*0190*/ 	.word	0x00000660
        /*0194*/ 	.word	0x000000ff
        /*0198*/ 	.word	0x00000058
        /*019c*/ 	.short	0x0100
        /*019e*/ 	.byte	0x06
	.zero		1


	//   ....[2]....
        /*01a0*/ 	.word	0x00000670
        /*01a4*/ 	.word	0x000000ff
        /*01a8*/ 	.word	0x00000008
        /*01ac*/ 	.short	0x0100
        /*01ae*/ 	.byte	0x06
	.zero		1


	//   ....[3]....
        /*01b0*/ 	.word	0x00000680
        /*01b4*/ 	.word	0x000000ff
        /*01b8*/ 	.word	0x00000060
        /*01bc*/ 	.short	0x0100
        /*01be*/ 	.byte	0x06
	.zero		1


	//   ....[4]....
        /*01c0*/ 	.word	0x00000690
        /*01c4*/ 	.word	0x000000ff
        /*01c8*/ 	.word	0x00000010
        /*01cc*/ 	.short	0x0100
        /*01ce*/ 	.byte	0x06
	.zero		1


	//   ....[5]....
        /*01d0*/ 	.word	0x000006a0
        /*01d4*/ 	.word	0x000000ff
        /*01d8*/ 	.word	0x00000068
        /*01dc*/ 	.short	0x0100
        /*01de*/ 	.byte	0x06
	.zero		1


	//   ....[6]....
        /*01e0*/ 	.word	0x000006b0
        /*01e4*/ 	.word	0x000000ff
        /*01e8*/ 	.word	0x00000018
        /*01ec*/ 	.short	0x0100
        /*01ee*/ 	.byte	0x06
	.zero		1


	//   ....[7]....
        /*01f0*/ 	.word	0x000006c0
        /*01f4*/ 	.word	0x000000ff
        /*01f8*/ 	.word	0x00000070
        /*01fc*/ 	.short	0x0100
        /*01fe*/ 	.byte	0x06
	.zero		1


	//   ....[8]....
        /*0200*/ 	.word	0x000006d0
        /*0204*/ 	.word	0x000000ff
        /*0208*/ 	.word	0x00000020
        /*020c*/ 	.short	0x0100
        /*020e*/ 	.byte	0x06
	.zero		1


	//   ....[9]....
        /*0210*/ 	.word	0x000006e0
        /*0214*/ 	.word	0x000000ff
        /*0218*/ 	.word	0x00000078
        /*021c*/ 	.short	0x0100
        /*021e*/ 	.byte	0x06
	.zero		1


	//   ....[10]....
        /*0220*/ 	.word	0x000006f0
        /*0224*/ 	.word	0x000000ff
        /*0228*/ 	.word	0x00000028
        /*022c*/ 	.short	0x0100
        /*022e*/ 	.byte	0x06
	.zero		1


	//   ....[11]....
        /*0230*/ 	.word	0x00000700
        /*0234*/ 	.word	0x000000ff
        /*0238*/ 	.word	0x00000080
        /*023c*/ 	.short	0x0100
        /*023e*/ 	.byte	0x06
	.zero		1


	//   ....[12]....
        /*0240*/ 	.word	0x00000710
        /*0244*/ 	.word	0x000000ff
        /*0248*/ 	.word	0x00000030
        /*024c*/ 	.short	0x0100
        /*024e*/ 	.byte	0x06
	.zero		1


	//   ....[13]....
        /*0250*/ 	.word	0x00000720
        /*0254*/ 	.word	0x000000ff
        /*0258*/ 	.word	0x00000088
        /*025c*/ 	.short	0x0100
        /*025e*/ 	.byte	0x06
	.zero		1


	//   ....[14]....
        /*0260*/ 	.word	0x00000730
        /*0264*/ 	.word	0x000000ff
        /*0268*/ 	.word	0x00000038
        /*026c*/ 	.short	0x0100
        /*026e*/ 	.byte	0x06
	.zero		1


	//   ....[15]....
        /*0270*/ 	.word	0x00000740
        /*0274*/ 	.word	0x000000ff
        /*0278*/ 	.word	0x00000090
        /*027c*/ 	.short	0x0100
        /*027e*/ 	.byte	0x06
	.zero		1


	//   ....[16]....
        /*0280*/ 	.word	0x00000750
        /*0284*/ 	.word	0x000000ff
        /*0288*/ 	.word	0x00000040
        /*028c*/ 	.short	0x0100
        /*028e*/ 	.byte	0x06
	.zero		1


	//   ....[17]....
        /*0290*/ 	.word	0x00000760
        /*0294*/ 	.word	0x000000ff
        /*0298*/ 	.word	0x00000098
        /*029c*/ 	.short	0x0100
        /*029e*/ 	.byte	0x06
	.zero		1


	//   ....[18]....
        /*02a0*/ 	.word	0x00000770
        /*02a4*/ 	.word	0x000000ff
        /*02a8*/ 	.word	0x00000048
        /*02ac*/ 	.short	0x0100
        /*02ae*/ 	.byte	0x06
	.zero		1


	//   ....[19]....
        /*02b0*/ 	.word	0x00000780
        /*02b4*/ 	.word	0x000000ff
        /*02b8*/ 	.word	0x000000a0
        /*02bc*/ 	.short	0x0100
        /*02be*/ 	.byte	0x06
	.zero		1


	//   ....[20]....
        /*02c0*/ 	.word	0x00000790
        /*02c4*/ 	.word	0x000000ff
        /*02c8*/ 	.word	0x00000050
        /*02cc*/ 	.short	0x0100
        /*02ce*/ 	.byte	0x06
	.zero		1


	//   ....[21]....
        /*02d0*/ 	.word	0x000007a0
        /*02d4*/ 	.word	0x000000ff
        /*02d8*/ 	.word	0x000000a8
        /*02dc*/ 	.short	0x0100
        /*02de*/ 	.byte	0x06
	.zero		1


	//   ....[22]....
        /*02e0*/ 	.word	0x000008e0
        /*02e4*/ 	.word	0x000000ff
        /*02e8*/ 	.word	0x000000b0
        /*02ec*/ 	.short	0x0100
        /*02ee*/ 	.byte	0x06
	.zero		1


	//   ....[23]....
        /*02f0*/ 	.word	0x000008f0
        /*02f4*/ 	.word	0x000000ff
        /*02f8*/ 	.word	0x000000d0
        /*02fc*/ 	.short	0x0100
        /*02fe*/ 	.byte	0x06
	.zero		1


	//   ....[24]....
        /*0300*/ 	.word	0x00000900
        /*0304*/ 	.word	0x000000ff
        /*0308*/ 	.word	0x000000b8
        /*030c*/ 	.short	0x0100
        /*030e*/ 	.byte	0x06
	.zero		1


	//   ....[25]....
        /*0310*/ 	.word	0x00000910
        /*0314*/ 	.word	0x000000ff
        /*0318*/ 	.word	0x000000d8
        /*031c*/ 	.short	0x0100
        /*031e*/ 	.byte	0x06
	.zero		1


	//   ....[26]....
        /*0320*/ 	.word	0x00000920
        /*0324*/ 	.word	0x000000ff
        /*0328*/ 	.word	0x000000c0
        /*032c*/ 	.short	0x0100
        /*032e*/ 	.byte	0x06
	.zero		1


	//   ....[27]....
        /*0330*/ 	.word	0x00000930
        /*0334*/ 	.word	0x000000ff
        /*0338*/ 	.word	0x000000e0
        /*033c*/ 	.short	0x0100
        /*033e*/ 	.byte	0x06
	.zero		1


	//   ....[28]....
        /*0340*/ 	.word	0x00000940
        /*0344*/ 	.word	0x000000ff
        /*0348*/ 	.word	0x000000c8
        /*034c*/ 	.short	0x0100
        /*034e*/ 	.byte	0x06
	.zero		1


	//   ....[29]....
        /*0350*/ 	.word	0x00000950
        /*0354*/ 	.word	0x000000ff
        /*0358*/ 	.word	0x000000e8
        /*035c*/ 	.short	0x0100
        /*035e*/ 	.byte	0x06
	.zero		1


	//   ....[30]....
        /*0360*/ 	.word	0x00000a40
        /*0364*/ 	.word	0x000000ff
        /*0368*/ 	.word	0x000000f0
        /*036c*/ 	.short	0x0100
        /*036e*/ 	.byte	0x05
	.zero		1


	//   ....[31]....
        /*0370*/ 	.word	0x00000a50
        /*0374*/ 	.word	0x000000ff
        /*0378*/ 	.word	0x000000f8
        /*037c*/ 	.short	0x0100
        /*037e*/ 	.byte	0x05
	.zero		1


	//   ....[32]....
        /*0380*/ 	.word	0x00000b90
        /*0384*/ 	.word	0x000000ff
        /*0388*/ 	.word	0x00000100
        /*038c*/ 	.short	0x0100
        /*038e*/ 	.byte	0x05
	.zero		1


	//   ....[33]....
        /*0390*/ 	.word	0x00000ba0
        /*0394*/ 	.word	0x000000ff
        /*0398*/ 	.word	0x00000110
        /*039c*/ 	.short	0x0100
        /*039e*/ 	.byte	0x05
	.zero		1


	//   ....[34]....
        /*03a0*/ 	.word	0x00000bb0
        /*03a4*/ 	.word	0x000000ff
        /*03a8*/ 	.word	0x00000108
        /*03ac*/ 	.short	0x0100
        /*03ae*/ 	.byte	0x05
	.zero		1


	//   ....[35]....
        /*03b0*/ 	.word	0x00000bc0
        /*03b4*/ 	.word	0x000000ff
        /*03b8*/ 	.word	0x00000118
        /*03bc*/ 	.short	0x0100
        /*03be*/ 	.byte	0x05
	.zero		1


	//   ....[36]....
        /*03c0*/ 	.word	0x00000cf0
        /*03c4*/ 	.word	0x000000ff
        /*03c8*/ 	.word	0x00000120
        /*03cc*/ 	.short	0x0100
        /*03ce*/ 	.byte	0x06
	.zero		1


	//   ....[37]....
        /*03d0*/ 	.word	0x00000d00
        /*03d4*/ 	.word	0x000000ff
        /*03d8*/ 	.word	0x00000130
        /*03dc*/ 	.short	0x0100
        /*03de*/ 	.byte	0x06
	.zero		1


	//   ....[38]....
        /*03e0*/ 	.word	0x00000d10
        /*03e4*/ 	.word	0x000000ff
        /*03e8*/ 	.word	0x00000128
        /*03ec*/ 	.short	0x0100
        /*03ee*/ 	.byte	0x06
	.zero		1


	//   ....[39]....
        /*03f0*/ 	.word	0x00000d20
        /*03f4*/ 	.word	0x000000ff
        /*03f8*/ 	.word	0x00000138
        /*03fc*/ 	.short	0x0100
        /*03fe*/ 	.byte	0x06
	.zero		1


	//   ....[40]....
        /*0400*/ 	.word	0x00000e10
        /*0404*/ 	.word	0x000000ff
        /*0408*/ 	.word	0x00000140
        /*040c*/ 	.short	0x0100
        /*040e*/ 	.byte	0x05
	.zero		1


	//   ....[41]....
        /*0410*/ 	.word	0x00000e20
        /*0414*/ 	.word	0x000000ff
        /*0418*/ 	.word	0x00000150
        /*041c*/ 	.short	0x0100
        /*041e*/ 	.byte	0x05
	.zero		1


	//   ....[42]....
        /*0420*/ 	.word	0x00000e30
        /*0424*/ 	.word	0x000000ff
        /*0428*/ 	.word	0x00000148
        /*042c*/ 	.short	0x0100
        /*042e*/ 	.byte	0x05
	.zero		1


	//   ....[43]....
        /*0430*/ 	.word	0x00000e40
        /*0434*/ 	.word	0x000000ff
        /*0438*/ 	.word	0x00000158
        /*043c*/ 	.short	0x0100
        /*043e*/ 	.byte	0x05
	.zero		1


	//   ....[44]....
        /*0440*/ 	.word	0x00001ab0
        /*0444*/ 	.word	0x00000002
        /*0448*/ 	.word	0x00000150
        /*044c*/ 	.short	0x010a
        /*044e*/ 	.byte	0xff
	.zero		1


	//   ....[45]....
        /*0450*/ 	.word	0x00001ae0
        /*0454*/ 	.word	0x00000002
        /*0458*/ 	.word	0x00000140
        /*045c*/ 	.short	0x0101
        /*045e*/ 	.byte	0xff
	.zero		1


	//   ....[46]....
        /*0460*/ 	.word	0x00001bb0
        /*0464*/ 	.word	0x000000ff
        /*0468*/ 	.word	0x00000058
        /*046c*/ 	.short	0x010a
        /*046e*/ 	.byte	0x08
	.zero		1


	//   ....[47]....
        /*0470*/ 	.word	0x00001c30
        /*0474*/ 	.word	0x000000ff
        /*0478*/ 	.word	0x00000058
        /*047c*/ 	.short	0x010a
        /*047e*/ 	.byte	0x21
	.zero		1


	//   ....[48]....
        /*0480*/ 	.word	0x00001d70
        /*0484*/ 	.word	0x000000ff
        /*0488*/ 	.word	0x00000058
        /*048c*/ 	.short	0x010a
        /*048e*/ 	.byte	0x08
	.zero		1


	//   ....[49]....
        /*0490*/ 	.word	0x00002040
        /*0494*/ 	.word	0x000000ff
        /*0498*/ 	.word	0x000000f8
        /*049c*/ 	.short	0x0101
        /*049e*/ 	.byte	0x04
	.zero		1


	//   ....[50]....
        /*04a0*/ 	.word	0x00002060
        /*04a4*/ 	.word	0x000000ff
        /*04a8*/ 	.word	0x00000058
        /*04ac*/ 	.short	0x010a
        /*04ae*/ 	.byte	0x08
	.zero		1


	//   ....[51]....
        /*04b0*/ 	.word	0x000020e0
        /*04b4*/ 	.word	0x000000ff
        /*04b8*/ 	.word	0x00000058
        /*04bc*/ 	.short	0x010a
        /*04be*/ 	.byte	0x21
	.zero		1


	//   ....[52]....
        /*04c0*/ 	.word	0x00002220
        /*04c4*/ 	.word	0x000000ff
        /*04c8*/ 	.word	0x00000058
        /*04cc*/ 	.short	0x010a
        /*04ce*/ 	.byte	0x08
	.zero		1


	//   ....[53]....
        /*04d0*/ 	.word	0x00002500
        /*04d4*/ 	.word	0x00000002
        /*04d8*/ 	.word	0x00000100
        /*04dc*/ 	.short	0x010a
        /*04de*/ 	.byte	0xff
	.zero		1


	//   ....[54]....
        /*04e0*/ 	.word	0x000025c0
        /*04e4*/ 	.word	0x00000002
        /*04e8*/ 	.word	0x00000000
        /*04ec*/ 	.short	0x0101
        /*04ee*/ 	.byte	0xff
	.zero		1


	//   ....[55]....
        /*04f0*/ 	.word	0x00002b40
        /*04f4*/ 	.word	0x000000ff
        /*04f8*/ 	.word	0x00000000
        /*04fc*/ 	.short	0x010a
        /*04fe*/ 	.byte	0x05
	.zero		1


	//   ....[56]....
        /*0500*/ 	.word	0x00002bd0
        /*0504*/ 	.word	0x000000ff
        /*0508*/ 	.word	0x00000000
        /*050c*/ 	.short	0x010a
        /*050e*/ 	.byte	0x05
	.zero		1


	//   ....[57]....
        /*0510*/ 	.word	0x00002c60
        /*0514*/ 	.word	0x000000ff
        /*0518*/ 	.word	0x00000000
        /*051c*/ 	.short	0x010a
        /*051e*/ 	.byte	0x05
	.zero		1


	//   ....[58]....
        /*0520*/ 	.word	0x00002cf0
        /*0524*/ 	.word	0x000000ff
        /*0528*/ 	.word	0x00000000
        /*052c*/ 	.short	0x010a
        /*052e*/ 	.byte	0x05
	.zero		1


	//   ....[59]....
        /*0530*/ 	.word	0x00002d80
        /*0534*/ 	.word	0x000000ff
        /*0538*/ 	.word	0x00000000
        /*053c*/ 	.short	0x010a
        /*053e*/ 	.byte	0x05
	.zero		1


	//   ....[60]....
        /*0540*/ 	.word	0x00002e10
        /*0544*/ 	.word	0x000000ff
        /*0548*/ 	.word	0x00000000
        /*054c*/ 	.short	0x010a
        /*054e*/ 	.byte	0x05
	.zero		1


	//   ....[61]....
        /*0550*/ 	.word	0x00002ea0
        /*0554*/ 	.word	0x000000ff
        /*0558*/ 	.word	0x00000000
        /*055c*/ 	.short	0x010a
        /*055e*/ 	.byte	0x05
	.zero		1


	//   ....[62]....
        /*0560*/ 	.word	0x00002f30
        /*0564*/ 	.word	0x000000ff
        /*0568*/ 	.word	0x00000000
        /*056c*/ 	.short	0x010a
        /*056e*/ 	.byte	0x05
	.zero		1


	//   ....[63]....
        /*0570*/ 	.word	0x00002fc0
        /*0574*/ 	.word	0x000000ff
        /*0578*/ 	.word	0x00000000
        /*057c*/ 	.short	0x010a
        /*057e*/ 	.byte	0x05
	.zero		1


	//   ....[64]....
        /*0580*/ 	.word	0x00003050
        /*0584*/ 	.word	0x000000ff
        /*0588*/ 	.word	0x00000000
        /*058c*/ 	.short	0x010a
        /*058e*/ 	.byte	0x05
	.zero		1


	//   ....[65]....
        /*0590*/ 	.word	0x000030f0
        /*0594*/ 	.word	0x00000000
        /*0598*/ 	.word	0x00000000
        /*059c*/ 	.short	0x010a
        /*059e*/ 	.byte	0xff
	.zero		1


	//   ....[66]....
        /*05a0*/ 	.word	0x00003210
        /*05a4*/ 	.word	0x00000000
        /*05a8*/ 	.word	0x00000140
        /*05ac*/ 	.short	0x010a
        /*05ae*/ 	.byte	0xff
	.zero		1


	//   ....[67]....
        /*05b0*/ 	.word	0x00003280
        /*05b4*/ 	.word	0x00000000
        /*05b8*/ 	.word	0x00000000
        /*05bc*/ 	.short	0x0101
        /*05be*/ 	.byte	0xff
	.zero		1


	//   ....[68]....
        /*05c0*/ 	.word	0x000032a0
        /*05c4*/ 	.word	0x000000ff
        /*05c8*/ 	.word	0x00000110
        /*05cc*/ 	.short	0x010a
        /*05ce*/ 	.byte	0x05
	.zero		1


	//   ....[69]....
        /*05d0*/ 	.word	0x000033c0
        /*05d4*/ 	.word	0x00000000
        /*05d8*/ 	.word	0x00000100
        /*05dc*/ 	.short	0x010a
        /*05de*/ 	.byte	0xff
	.zero		1


	//   ....[70]....
        /*05e0*/ 	.word	0x000034c0
        /*05e4*/ 	.word	0x00000000
        /*05e8*/ 	.word	0x00000000
        /*05ec*/ 	.short	0x0101
        /*05ee*/ 	.byte	0xff
	.zero		1


	//   ....[71]....
        /*05f0*/ 	.word	0x00003550
        /*05f4*/ 	.word	0x000000ff
        /*05f8*/ 	.word	0x00000110
        /*05fc*/ 	.short	0x0106
        /*05fe*/ 	.byte	0x05
	.zero		1


	//   ....[72]....
        /*0600*/ 	.word	0x00003570
        /*0604*/ 	.word	0x000000ff
        /*0608*/ 	.word	0x00000110
        /*060c*/ 	.short	0x010a
        /*060e*/ 	.byte	0x05
	.zero		1


	//   ....[73]....
        /*0610*/ 	.word	0x00003600
        /*0614*/ 	.word	0x000000ff
        /*0618*/ 	.word	0x00000110
        /*061c*/ 	.short	0x0106
        /*061e*/ 	.byte	0x04
	.zero		1


	//   ....[74]....
        /*0620*/ 	.word	0x00003640
        /*0624*/ 	.word	0x00000000
        /*0628*/ 	.word	0x00000110
        /*062c*/ 	.short	0x010a
        /*062e*/ 	.byte	0xff
	.zero		1


	//   ....[75]....
        /*0630*/ 	.word	0x00003cd0
        /*0634*/ 	.word	0x00000000
        /*0638*/ 	.word	0x00000100
        /*063c*/ 	.short	0x010a
        /*063e*/ 	.byte	0xff
	.zero		1


	//   ....[76]....
        /*0640*/ 	.word	0x00003de0
        /*0644*/ 	.word	0x00000003
        /*0648*/ 	.word	0x00000000
        /*064c*/ 	.short	0x0101
        /*064e*/ 	.byte	0xff
	.zero		1


	//   ....[77]....
        /*0650*/ 	.word	0x00003df0
        /*0654*/ 	.word	0x000000ff
        /*0658*/ 	.word	0x00000000
        /*065c*/ 	.short	0x010a
        /*065e*/ 	.byte	0x0a
	.zero		1


	//   ....[78]....
        /*0660*/ 	.word	0x00003e10
        /*0664*/ 	.word	0x000000ff
        /*0668*/ 	.word	0x00000130
        /*066c*/ 	.short	0x010a
        /*066e*/ 	.byte	0x0b
	.zero		1


	//   ....[79]....
        /*0670*/ 	.word	0x00003ee0
        /*0674*/ 	.word	0x000000ff
        /*0678*/ 	.word	0x00000000
        /*067c*/ 	.short	0x010a
        /*067e*/ 	.byte	0x0a
	.zero		1


	//   ....[80]....
        /*0680*/ 	.word	0x00004010
        /*0684*/ 	.word	0x000000ff
        /*0688*/ 	.word	0x00000000
        /*068c*/ 	.short	0x010a
        /*068e*/ 	.byte	0x1e
	.zero		1


	//   ....[81]....
        /*0690*/ 	.word	0x000042e0
        /*0694*/ 	.word	0x000000ff
        /*0698*/ 	.word	0x00000000
        /*069c*/ 	.short	0x010a
        /*069e*/ 	.byte	0x05
	.zero		1


	//   ....[82]....
        /*06a0*/ 	.word	0x00004370
        /*06a4*/ 	.word	0x000000ff
        /*06a8*/ 	.word	0x00000000
        /*06ac*/ 	.short	0x010a
        /*06ae*/ 	.byte	0x06
	.zero		1


	//   ....[83]....
        /*06b0*/ 	.word	0x000047d0
        /*06b4*/ 	.word	0x00000000
        /*06b8*/ 	.word	0x00000100
        /*06bc*/ 	.short	0x010a
        /*06be*/ 	.byte	0xff
	.zero		1


	//   ....[84]....
        /*06c0*/ 	.word	0x000048f0
        /*06c4*/ 	.word	0x00000000
        /*06c8*/ 	.word	0x00000000
        /*06cc*/ 	.short	0x0101
        /*06ce*/ 	.byte	0xff
	.zero		1


	//   ....[85]....
        /*06d0*/ 	.word	0x00004c10
        /*06d4*/ 	.word	0x000000ff
        /*06d8*/ 	.word	0x000000f8
        /*06dc*/ 	.short	0x010a
        /*06de*/ 	.byte	0x06
	.zero		1


	//   ....[86]....
        /*06e0*/ 	.word	0x00004d90
        /*06e4*/ 	.word	0x000000ff
        /*06e8*/ 	.word	0x000000d0
        /*06ec*/ 	.short	0x010a
        /*06ee*/ 	.byte	0x06
	.zero		1


	//   ....[87]....
        /*06f0*/ 	.word	0x00004f80
        /*06f4*/ 	.word	0x000000ff
        /*06f8*/ 	.word	0x000000b0
        /*06fc*/ 	.short	0x010b
        /*06fe*/ 	.byte	0x06
	.zero		1


	//   ....[88]....
        /*0700*/ 	.word	0x00004f90
        /*0704*/ 	.word	0x000000ff
        /*0708*/ 	.word	0x00000000
        /*070c*/ 	.short	0x0101
        /*070e*/ 	.byte	0x15
	.zero		1


	//   ....[89]....
        /*0710*/ 	.word	0x00004fa0
        /*0714*/ 	.word	0x000000ff
        /*0718*/ 	.word	0x000000d8
        /*071c*/ 	.short	0x010a
        /*071e*/ 	.byte	0x06
	.zero		1


	//   ....[90]....
        /*0720*/ 	.word	0x00005160
        /*0724*/ 	.word	0x000000ff
        /*0728*/ 	.word	0x000000b8
        /*072c*/ 	.short	0x010b
        /*072e*/ 	.byte	0x06
	.zero		1


	//   ....[91]....
        /*0730*/ 	.word	0x00005170
        /*0734*/ 	.word	0x000000ff
        /*0738*/ 	.word	0x00000000
        /*073c*/ 	.short	0x0101
        /*073e*/ 	.byte	0x0f
	.zero		1


	//   ....[92]....
        /*0740*/ 	.word	0x00005180
        /*0744*/ 	.word	0x000000ff
        /*0748*/ 	.word	0x000000e0
        /*074c*/ 	.short	0x010a
        /*074e*/ 	.byte	0x06
	.zero		1


	//   ....[93]....
        /*0750*/ 	.word	0x00005340
        /*0754*/ 	.word	0x000000ff
        /*0758*/ 	.word	0x000000c0
        /*075c*/ 	.short	0x010b
        /*075e*/ 	.byte	0x06
	.zero		1


	//   ....[94]....
        /*0760*/ 	.word	0x00005350
        /*0764*/ 	.word	0x000000ff
        /*0768*/ 	.word	0x00000000
        /*076c*/ 	.short	0x0101
        /*076e*/ 	.byte	0x0e
	.zero		1


	//   ....[95]....
        /*0770*/ 	.word	0x00005360
        /*0774*/ 	.word	0x000000ff
        /*0778*/ 	.word	0x000000e8
        /*077c*/ 	.short	0x010a
        /*077e*/ 	.byte	0x06
	.zero		1


	//   ....[96]....
        /*0780*/ 	.word	0x00005530
        /*0784*/ 	.word	0x000000ff
        /*0788*/ 	.word	0x000000c8
        /*078c*/ 	.short	0x010b
        /*078e*/ 	.byte	0x06
	.zero		1


	//   ....[97]....
        /*0790*/ 	.word	0x00005540
        /*0794*/ 	.word	0x000000ff
        /*0798*/ 	.word	0x00000000
        /*079c*/ 	.short	0x0101
        /*079e*/ 	.byte	0x0d
	.zero		1


	//   ....[98]....
        /*07a0*/ 	.word	0x00005550
        /*07a4*/ 	.word	0x000000ff
        /*07a8*/ 	.word	0x000000d0
        /*07ac*/ 	.short	0x010a
        /*07ae*/ 	.byte	0x06
	.zero		1


	//   ....[99]....
        /*07b0*/ 	.word	0x00005710
        /*07b4*/ 	.word	0x000000ff
        /*07b8*/ 	.word	0x000000b0
        /*07bc*/ 	.short	0x010b
        /*07be*/ 	.byte	0x06
	.zero		1


	//   ....[100]....
        /*07c0*/ 	.word	0x00005720
        /*07c4*/ 	.word	0x000000ff
        /*07c8*/ 	.word	0x00000000
        /*07cc*/ 	.short	0x0101
        /*07ce*/ 	.byte	0x15
	.zero		1


	//   ....[101]....
        /*07d0*/ 	.word	0x00005730
        /*07d4*/ 	.word	0x000000ff
        /*07d8*/ 	.word	0x000000d8
        /*07dc*/ 	.short	0x010a
        /*07de*/ 	.byte	0x06
	.zero		1


	//   ....[102]....
        /*07e0*/ 	.word	0x000058e0
        /*07e4*/ 	.word	0x000000ff
        /*07e8*/ 	.word	0x000000b8
        /*07ec*/ 	.short	0x010b
        /*07ee*/ 	.byte	0x06
	.zero		1


	//   ....[103]....
        /*07f0*/ 	.word	0x000058f0
        /*07f4*/ 	.word	0x000000ff
        /*07f8*/ 	.word	0x00000000
        /*07fc*/ 	.short	0x0101
        /*07fe*/ 	.byte	0x0f
	.zero		1


	//   ....[104]....
        /*0800*/ 	.word	0x00005900
        /*0804*/ 	.word	0x000000ff
        /*0808*/ 	.word	0x000000e0
        /*080c*/ 	.short	0x010a
        /*080e*/ 	.byte	0x06
	.zero		1


	//   ....[105]....
        /*0810*/ 	.word	0x00005ae0
        /*0814*/ 	.word	0x000000ff
        /*0818*/ 	.word	0x000000c0
        /*081c*/ 	.short	0x010b
        /*081e*/ 	.byte	0x06
	.zero		1


	//   ....[106]....
        /*0820*/ 	.word	0x00005b50
        /*0824*/ 	.word	0x000000ff
        /*0828*/ 	.word	0x00000000
        /*082c*/ 	.short	0x0101
        /*082e*/ 	.byte	0x0e
	.zero		1


	//   ....[107]....
        /*0830*/ 	.word	0x00005b60
        /*0834*/ 	.word	0x000000ff
        /*0838*/ 	.word	0x000000e8
        /*083c*/ 	.short	0x010a
        /*083e*/ 	.byte	0x06
	.zero		1


	//   ....[108]....
        /*0840*/ 	.word	0x00005dd0
        /*0844*/ 	.word	0x000000ff
        /*0848*/ 	.word	0x000000c8
        /*084c*/ 	.short	0x010b
        /*084e*/ 	.byte	0x06
	.zero		1


	//   ....[109]....
        /*0850*/ 	.word	0x00005df0
        /*0854*/ 	.word	0x000000ff
        /*0858*/ 	.word	0x00000000
        /*085c*/ 	.short	0x0101
        /*085e*/ 	.byte	0x0d
	.zero		1


	//   ....[110]....
        /*0860*/ 	.word	0x00005e30
        /*0864*/ 	.word	0x000000ff
        /*0868*/ 	.word	0x000000d0
        /*086c*/ 	.short	0x010a
        /*086e*/ 	.byte	0x06
	.zero		1


	//   ....[111]....
        /*0870*/ 	.word	0x00005e50
        /*0874*/ 	.word	0x000000ff
        /*0878*/ 	.word	0x000000d8
        /*087c*/ 	.short	0x010a
        /*087e*/ 	.byte	0x06
	.zero		1


	//   ....[112]....
        /*0880*/ 	.word	0x00005e70
        /*0884*/ 	.word	0x000000ff
        /*0888*/ 	.word	0x000000e0
        /*088c*/ 	.short	0x010a
        /*088e*/ 	.byte	0x06
	.zero		1


	//   ....[113]....
        /*0890*/ 	.word	0x00005ec0
        /*0894*/ 	.word	0x00000002
        /*0898*/ 	.word	0x000000e8
        /*089c*/ 	.short	0x010a
        /*089e*/ 	.byte	0xff
	.zero		1


	//   ....[114]....
        /*08a0*/ 	.word	0x000061d0
        /*08a4*/ 	.word	0x00000000
        /*08a8*/ 	.word	0x00000100
        /*08ac*/ 	.short	0x010a
        /*08ae*/ 	.byte	0xff
	.zero		1


	//   ....[115]....
        /*08b0*/ 	.word	0x000062e0
        /*08b4*/ 	.word	0x00000000
        /*08b8*/ 	.word	0x00000000
        /*08bc*/ 	.short	0x0101
        /*08be*/ 	.byte	0xff
	.zero		1


	//   ....[116]....
        /*08c0*/ 	.word	0x00006d20
        /*08c4*/ 	.word	0x000000ff
        /*08c8*/ 	.word	0x000000b0
        /*08cc*/ 	.short	0x010a
        /*08ce*/ 	.byte	0x33
	.zero		1


	//   ....[117]....
        /*08d0*/ 	.word	0x00006d30
        /*08d4*/ 	.word	0x0000003a
        /*08d8*/ 	.word	0x00000120
        /*08dc*/ 	.short	0x010a
        /*08de*/ 	.byte	0xff
	.zero		1


	//   ....[118]....
        /*08e0*/ 	.word	0x00006ea0
        /*08e4*/ 	.word	0x000000ff
        /*08e8*/ 	.word	0x000000b0
        /*08ec*/ 	.short	0x010a
        /*08ee*/ 	.byte	0x33
	.zero		1


	//   ....[119]....
        /*08f0*/ 	.word	0x00006f80
        /*08f4*/ 	.word	0x0000003a
        /*08f8*/ 	.word	0x00000120
        /*08fc*/ 	.short	0x010a
        /*08fe*/ 	.byte	0xff
	.zero		1


	//   ....[120]....
        /*0900*/ 	.word	0x00007d70
        /*0904*/ 	.word	0x00000000
        /*0908*/ 	.word	0x00000000
        /*090c*/ 	.short	0x0101
        /*090e*/ 	.byte	0xff
	.zero		1


	//   ....[121]....
        /*0910*/ 	.word	0x00007d80
        /*0914*/ 	.word	0x00000002
        /*0918*/ 	.word	0x000000b0
        /*091c*/ 	.short	0x010a
        /*091e*/ 	.byte	0xff
	.zero		1


	//   ....[122]....
        /*0920*/ 	.word	0x00007e40
        /*0924*/ 	.word	0x00000002
        /*0928*/ 	.word	0x000000b0
        /*092c*/ 	.short	0x010a
        /*092e*/ 	.byte	0xff
	.zero		1


	//   ....[123]....
        /*0930*/ 	.word	0x00008c20
        /*0934*/ 	.word	0x0000006a
        /*0938*/ 	.word	0x00000000
        /*093c*/ 	.short	0x0101
        /*093e*/ 	.byte	0xff
	.zero		1


	//   ....[124]....
        /*0940*/ 	.word	0x00008c40
        /*0944*/ 	.word	0x00000000
        /*0948*/ 	.word	0x000000b0
        /*094c*/ 	.short	0x010a
        /*094e*/ 	.byte	0xff
	.zero		1


	//   ....[125]....
        /*0950*/ 	.word	0x00008cf0
        /*0954*/ 	.word	0x00000000
        /*0958*/ 	.word	0x000000b0
        /*095c*/ 	.short	0x010a
        /*095e*/ 	.byte	0xff
	.zero		1


	//   ....[126]....
        /*0960*/ 	.word	0x00009a50
        /*0964*/ 	.word	0x0000006a
        /*0968*/ 	.word	0x00000000
        /*096c*/ 	.short	0x0101
        /*096e*/ 	.byte	0xff
	.zero		1


	//   ....[127]....
        /*0970*/ 	.word	0x00009a70
        /*0974*/ 	.word	0x00000000
        /*0978*/ 	.word	0x000000b0
        /*097c*/ 	.short	0x010a
        /*097e*/ 	.byte	0xff
	.zero		1


	//   ....[128]....
        /*0980*/ 	.word	0x00009b30
        /*0984*/ 	.word	0x00000000
        /*0988*/ 	.word	0x000000b0
        /*098c*/ 	.short	0x010a
        /*098e*/ 	.byte	0xff
	.zero		1


	//   ....[129]....
        /*0990*/ 	.word	0x0000a940
        /*0994*/ 	.word	0x0000006b
        /*0998*/ 	.word	0x00000000
        /*099c*/ 	.short	0x0101
        /*099e*/ 	.byte	0xff
	.zero		1


	//   ....[130]....
        /*09a0*/ 	.word	0x0000a960
        /*09a4*/ 	.word	0x00000000
        /*09a8*/ 	.word	0x000000b0
        /*09ac*/ 	.short	0x010a
        /*09ae*/ 	.byte	0xff
	.zero		1


	//   ....[131]....
        /*09b0*/ 	.word	0x0000aa10
        /*09b4*/ 	.word	0x00000000
        /*09b8*/ 	.word	0x000000b0
        /*09bc*/ 	.short	0x010a
        /*09be*/ 	.byte	0xff
	.zero		1


	//   ....[132]....
        /*09c0*/ 	.word	0x0000b7e0
        /*09c4*/ 	.word	0x0000006b
        /*09c8*/ 	.word	0x00000000
        /*09cc*/ 	.short	0x0101
        /*09ce*/ 	.byte	0xff
	.zero		1


	//   ....[133]....
        /*09d0*/ 	.word	0x0000b800
        /*09d4*/ 	.word	0x00000000
        /*09d8*/ 	.word	0x000000b0
        /*09dc*/ 	.short	0x010a
        /*09de*/ 	.byte	0xff
	.zero		1


	//   ....[134]....
        /*09e0*/ 	.word	0x0000b8b0
        /*09e4*/ 	.word	0x00000000
        /*09e8*/ 	.word	0x000000b0
        /*09ec*/ 	.short	0x010a
        /*09ee*/ 	.byte	0xff
	.zero		1


	//   ....[135]....
        /*09f0*/ 	.word	0x0000c6d0
        /*09f4*/ 	.word	0x0000006b
        /*09f8*/ 	.word	0x00000000
        /*09fc*/ 	.short	0x0101
        /*09fe*/ 	.byte	0xff
	.zero		1


	//   ....[136]....
        /*0a00*/ 	.word	0x0000c6f0
        /*0a04*/ 	.word	0x00000000
        /*0a08*/ 	.word	0x000000b0
        /*0a0c*/ 	.short	0x010a
        /*0a0e*/ 	.byte	0xff
	.zero		1


	//   ....[137]....
        /*0a10*/ 	.word	0x0000c7a0
        /*0a14*/ 	.word	0x00000000
        /*0a18*/ 	.word	0x000000b0
        /*0a1c*/ 	.short	0x010a
        /*0a1e*/ 	.byte	0xff
	.zero		1


	//   ....[138]....
        /*0a20*/ 	.word	0x0000d550
        /*0a24*/ 	.word	0x0000006b
        /*0a28*/ 	.word	0x00000000
        /*0a2c*/ 	.short	0x0101
        /*0a2e*/ 	.byte	0xff
	.zero		1


	//   ....[139]....
        /*0a30*/ 	.word	0x0000d570
        /*0a34*/ 	.word	0x00000000
        /*0a38*/ 	.word	0x000000b0
        /*0a3c*/ 	.short	0x010a
        /*0a3e*/ 	.byte	0xff
	.zero		1


	//   ....[140]....
        /*0a40*/ 	.word	0x0000d620
        /*0a44*/ 	.word	0x00000000
        /*0a48*/ 	.word	0x000000b0
        /*0a4c*/ 	.short	0x010a
        /*0a4e*/ 	.byte	0xff
	.zero		1


	//   ....[141]....
        /*0a50*/ 	.word	0x0000de90
        /*0a54*/ 	.word	0x000000ff
        /*0a58*/ 	.word	0x00000000
        /*0a5c*/ 	.short	0x0101
        /*0a5e*/ 	.byte	0x04
	.zero		1


	//   ....[142]....
        /*0a60*/ 	.word	0x0000e410
        /*0a64*/ 	.word	0x00000000
        /*0a68*/ 	.word	0x00000000
        /*0a6c*/ 	.short	0x0101
        /*0a6e*/ 	.byte	0xff
	.zero		1


	//   ....[143]....
        /*0a70*/ 	.word	0x0000e6a0
        /*0a74*/ 	.word	0x000000ff
        /*0a78*/ 	.word	0x00000000
        /*0a7c*/ 	.short	0x0101
        /*0a7e*/ 	.byte	0x04
	.zero		1


	//   ....[144]....
        /*0a80*/ 	.word	0x0000e6c0
        /*0a84*/ 	.word	0x00000002
        /*0a88*/ 	.word	0x00000150
        /*0a8c*/ 	.short	0x010a
        /*0a8e*/ 	.byte	0xff
	.zero		1


	//   ....[145]....
        /*0a90*/ 	.word	0x0000e720
        /*0a94*/ 	.word	0x00000002
        /*0a98*/ 	.word	0x00000058
        /*0a9c*/ 	.short	0x010a
        /*0a9e*/ 	.byte	0xff
	.zero		1


	//   ....[146]....
        /*0aa0*/ 	.word	0x0000e780
        /*0aa4*/ 	.word	0x00000002
        /*0aa8*/ 	.word	0x00000058
        /*0aac*/ 	.short	0x010a
        /*0aae*/ 	.byte	0xff
	.zero		1


	//   ....[147]....
        /*0ab0*/ 	.word	0x0000e7d0
        /*0ab4*/ 	.word	0x00000002
        /*0ab8*/ 	.word	0x00000100
        /*0abc*/ 	.short	0x010a
        /*0abe*/ 	.byte	0xff
	.zero		1


	//   ....[148]....
        /*0ac0*/ 	.word	0x0000e830
        /*0ac4*/ 	.word	0x00000000
        /*0ac8*/ 	.word	0x00000000
        /*0acc*/ 	.short	0x010a
        /*0ace*/ 	.byte	0xff
	.zero		1


	//   ....[149]....
        /*0ad0*/ 	.word	0x0000e890
        /*0ad4*/ 	.word	0x00000000
        /*0ad8*/ 	.word	0x00000000
        /*0adc*/ 	.short	0x010a
        /*0ade*/ 	.byte	0xff
	.zero		1


	//   ....[150]....
        /*0ae0*/ 	.word	0x0000e8f0
        /*0ae4*/ 	.word	0x00000000
        /*0ae8*/ 	.word	0x00000000
        /*0aec*/ 	.short	0x010a
        /*0aee*/ 	.byte	0xff
	.zero		1


	//   ....[151]....
        /*0af0*/ 	.word	0x0000e950
        /*0af4*/ 	.word	0x00000000
        /*0af8*/ 	.word	0x00000000
        /*0afc*/ 	.short	0x010a
        /*0afe*/ 	.byte	0xff
	.zero		1


	//   ....[152]....
        /*0b00*/ 	.word	0x0000e9b0
        /*0b04*/ 	.word	0x00000000
        /*0b08*/ 	.word	0x00000000
        /*0b0c*/ 	.short	0x010a
        /*0b0e*/ 	.byte	0xff
	.zero		1


	//   ....[153]....
        /*0b10*/ 	.word	0x0000ea10
        /*0b14*/ 	.word	0x00000000
        /*0b18*/ 	.word	0x00000000
        /*0b1c*/ 	.short	0x010a
        /*0b1e*/ 	.byte	0xff
	.zero		1


	//   ....[154]....
        /*0b20*/ 	.word	0x0000ea70
        /*0b24*/ 	.word	0x00000000
        /*0b28*/ 	.word	0x00000000
        /*0b2c*/ 	.short	0x010a
        /*0b2e*/ 	.byte	0xff
	.zero		1


	//   ....[155]....
        /*0b30*/ 	.word	0x0000ead0
        /*0b34*/ 	.word	0x00000000
        /*0b38*/ 	.word	0x00000000
        /*0b3c*/ 	.short	0x010a
        /*0b3e*/ 	.byte	0xff
	.zero		1


	//   ....[156]....
        /*0b40*/ 	.word	0x0000eb30
        /*0b44*/ 	.word	0x00000000
        /*0b48*/ 	.word	0x00000000
        /*0b4c*/ 	.short	0x010a
        /*0b4e*/ 	.byte	0xff
	.zero		1


	//   ....[157]....
        /*0b50*/ 	.word	0x0000eb90
        /*0b54*/ 	.word	0x00000000
        /*0b58*/ 	.word	0x00000000
        /*0b5c*/ 	.short	0x010a
        /*0b5e*/ 	.byte	0xff
	.zero		1


	//   ....[158]....
        /*0b60*/ 	.word	0x0000ebe0
        /*0b64*/ 	.word	0x00000000
        /*0b68*/ 	.word	0x00000140
        /*0b6c*/ 	.short	0x010a
        /*0b6e*/ 	.byte	0xff
	.zero		1


	//   ....[159]....
        /*0b70*/ 	.word	0x0000ec40
        /*0b74*/ 	.word	0x00000000
        /*0b78*/ 	.word	0x00000110
        /*0b7c*/ 	.short	0x010a
        /*0b7e*/ 	.byte	0xff
	.zero		1


	//   ....[160]....
        /*0b80*/ 	.word	0x0000ec90
        /*0b84*/ 	.word	0x00000000
        /*0b88*/ 	.word	0x00000100
        /*0b8c*/ 	.short	0x010a
        /*0b8e*/ 	.byte	0xff
	.zero		1


	//   ....[161]....
        /*0b90*/ 	.word	0x0000ecf0
        /*0b94*/ 	.word	0x00000000
        /*0b98*/ 	.word	0x00000110
        /*0b9c*/ 	.short	0x010a
        /*0b9e*/ 	.byte	0xff
	.zero		1


	//   ....[162]....
        /*0ba0*/ 	.word	0x0000ed40
        /*0ba4*/ 	.word	0x00000000
        /*0ba8*/ 	.word	0x00000100
        /*0bac*/ 	.short	0x010a
        /*0bae*/ 	.byte	0xff
	.zero		1


	//   ....[163]....
        /*0bb0*/ 	.word	0x0000eda0
        /*0bb4*/ 	.word	0x00000002
        /*0bb8*/ 	.word	0x00000130
        /*0bbc*/ 	.short	0x010a
        /*0bbe*/ 	.byte	0xff
	.zero		1


	//   ....[164]....
        /*0bc0*/ 	.word	0x0000ee00
        /*0bc4*/ 	.word	0x00000000
        /*0bc8*/ 	.word	0x00000000
        /*0bcc*/ 	.short	0x010a
        /*0bce*/ 	.byte	0xff
	.zero		1


	//   ....[165]....
        /*0bd0*/ 	.word	0x0000ee60
        /*0bd4*/ 	.word	0x00000000
        /*0bd8*/ 	.word	0x00000000
        /*0bdc*/ 	.short	0x010a
        /*0bde*/ 	.byte	0xff
	.zero		1


	//   ....[166]....
        /*0be0*/ 	.word	0x0000eec0
        /*0be4*/ 	.word	0x00000000
        /*0be8*/ 	.word	0x00000000
        /*0bec*/ 	.short	0x010a
        /*0bee*/ 	.byte	0xff
	.zero		1


	//   ....[167]....
        /*0bf0*/ 	.word	0x0000ef10
        /*0bf4*/ 	.word	0x00000000
        /*0bf8*/ 	.word	0x00000100
        /*0bfc*/ 	.short	0x010a
        /*0bfe*/ 	.byte	0xff
	.zero		1


	//   ....[168]....
        /*0c00*/ 	.word	0x0000ef70
        /*0c04*/ 	.word	0x00000000
        /*0c08*/ 	.word	0x000000f8
        /*0c0c*/ 	.short	0x010a
        /*0c0e*/ 	.byte	0xff
	.zero		1


	//   ....[169]....
        /*0c10*/ 	.word	0x0000efd0
        /*0c14*/ 	.word	0x00000000
        /*0c18*/ 	.word	0x000000d0
        /*0c1c*/ 	.short	0x010a
        /*0c1e*/ 	.byte	0xff
	.zero		1


	//   ....[170]....
        /*0c20*/ 	.word	0x0000f030
        /*0c24*/ 	.word	0x00000000
        /*0c28*/ 	.word	0x000000d8
        /*0c2c*/ 	.short	0x010a
        /*0c2e*/ 	.byte	0xff
	.zero		1


	//   ....[171]....
        /*0c30*/ 	.word	0x0000f090
        /*0c34*/ 	.word	0x00000000
        /*0c38*/ 	.word	0x000000e0
        /*0c3c*/ 	.short	0x010a
        /*0c3e*/ 	.byte	0xff
	.zero		1


	//   ....[172]....
        /*0c40*/ 	.word	0x0000f0f0
        /*0c44*/ 	.word	0x00000000
        /*0c48*/ 	.word	0x000000e8
        /*0c4c*/ 	.short	0x010a
        /*0c4e*/ 	.byte	0xff
	.zero		1


	//   ....[173]....
        /*0c50*/ 	.word	0x0000f150
        /*0c54*/ 	.word	0x00000000
        /*0c58*/ 	.word	0x000000d0
        /*0c5c*/ 	.short	0x010a
        /*0c5e*/ 	.byte	0xff
	.zero		1


	//   ....[174]....
        /*0c60*/ 	.word	0x0000f1b0
        /*0c64*/ 	.word	0x00000000
        /*0c68*/ 	.word	0x000000d8
        /*0c6c*/ 	.short	0x010a
        /*0c6e*/ 	.byte	0xff
	.zero		1


	//   ....[175]....
        /*0c70*/ 	.word	0x0000f210
        /*0c74*/ 	.word	0x00000000
        /*0c78*/ 	.word	0x000000e0
        /*0c7c*/ 	.short	0x010a
        /*0c7e*/ 	.byte	0xff
	.zero		1


	//   ....[176]....
        /*0c80*/ 	.word	0x0000f270
        /*0c84*/ 	.word	0x00000000
        /*0c88*/ 	.word	0x000000e8
        /*0c8c*/ 	.short	0x010a
        /*0c8e*/ 	.byte	0xff
	.zero		1


	//   ....[177]....
        /*0c90*/ 	.word	0x0000f2d0
        /*0c94*/ 	.word	0x00000000
        /*0c98*/ 	.word	0x000000d0
        /*0c9c*/ 	.short	0x010a
        /*0c9e*/ 	.byte	0xff
	.zero		1


	//   ....[178]....
        /*0ca0*/ 	.word	0x0000f330
        /*0ca4*/ 	.word	0x00000000
        /*0ca8*/ 	.word	0x000000d8
        /*0cac*/ 	.short	0x010a
        /*0cae*/ 	.byte	0xff
	.zero		1


	//   ....[179]....
        /*0cb0*/ 	.word	0x0000f390
        /*0cb4*/ 	.word	0x00000002
        /*0cb8*/ 	.word	0x000000e0
        /*0cbc*/ 	.short	0x010a
        /*0cbe*/ 	.byte	0xff
	.zero		1


	//   ....[180]....
        /*0cc0*/ 	.word	0x0000f3e0
        /*0cc4*/ 	.word	0x00000000
        /*0cc8*/ 	.word	0x00000100
        /*0ccc*/ 	.short	0x010a
        /*0cce*/ 	.byte	0xff
	.zero		1


	//   ....[181]....
        /*0cd0*/ 	.word	0x0000f440
        /*0cd4*/ 	.word	0x00000004
        /*0cd8*/ 	.word	0x000000b0
        /*0cdc*/ 	.short	0x010a
        /*0cde*/ 	.byte	0xff
	.zero		1


	//   ....[182]....
        /*0ce0*/ 	.word	0x0000f490
        /*0ce4*/ 	.word	0x0000003a
        /*0ce8*/ 	.word	0x00000120
        /*0cec*/ 	.short	0x010a
        /*0cee*/ 	.byte	0xff
	.zero		1


	//   ....[183]....
        /*0cf0*/ 	.word	0x0000f4e0
        /*0cf4*/ 	.word	0x00000002
        /*0cf8*/ 	.word	0x000000b0
        /*0cfc*/ 	.short	0x010a
        /*0cfe*/ 	.byte	0xff
	.zero		1


	//   ....[184]....
        /*0d00*/ 	.word	0x0000f530
        /*0d04*/ 	.word	0x00000000
        /*0d08*/ 	.word	0x000000b0
        /*0d0c*/ 	.short	0x010a
        /*0d0e*/ 	.byte	0xff
	.zero		1


	//   ....[185]....
        /*0d10*/ 	.word	0x0000f580
        /*0d14*/ 	.word	0x00000000
        /*0d18*/ 	.word	0x000000b0
        /*0d1c*/ 	.short	0x010a
        /*0d1e*/ 	.byte	0xff
	.zero		1


	//   ....[186]....
        /*0d20*/ 	.word	0x0000f5d0
        /*0d24*/ 	.word	0x00000000
        /*0d28*/ 	.word	0x000000b0
        /*0d2c*/ 	.short	0x010a
        /*0d2e*/ 	.byte	0xff
	.zero		1


	//   ....[187]....
        /*0d30*/ 	.word	0x0000f620
        /*0d34*/ 	.word	0x00000000
        /*0d38*/ 	.word	0x000000b0
        /*0d3c*/ 	.short	0x010a
        /*0d3e*/ 	.byte	0xff
	.zero		1


	//   ....[188]....
        /*0d40*/ 	.word	0x0000f670
        /*0d44*/ 	.word	0x00000000
        /*0d48*/ 	.word	0x000000b0
        /*0d4c*/ 	.short	0x010a
        /*0d4e*/ 	.byte	0xff
	.zero		1


	//   ....[189]....
        /*0d50*/ 	.word	0x0000f6c0
        /*0d54*/ 	.word	0x00000000
        /*0d58*/ 	.word	0x000000b0
        /*0d5c*/ 	.short	0x010a
        /*0d5e*/ 	.byte	0xff
	.zero		1


	//----- nvinfo : EIATTR_NUM_MBARRIERS
	.align		4
.L_47:
        /*0d60*/ 	.byte	0x03, 0x38
        /*0d62*/ 	.short	0x002c


	//----- nvinfo : EIATTR_EXIT_INSTR_OFFSETS
	.align		4
        /*0d64*/ 	.byte	0x04, 0x1c
        /*0d66*/ 	.short	(.L_49 - .L_48)


	//   ....[0]....
.L_48:
        /*0d68*/ 	.word	0x00003120


	//   ....[1]....
        /*0d6c*/ 	.word	0x00003610


	//   ....[2]....
        /*0d70*/ 	.word	0x00003670


	//   ....[3]....
        /*0d74*/ 	.word	0x000045d0


	//   ....[4]....
        /*0d78*/ 	.word	0x00005ef0


	//   ....[5]....
        /*0d7c*/ 	.word	0x00005f30


	//   ....[6]....
        /*0d80*/ 	.word	0x0000e590


	//   ....[7]....
        /*0d84*/ 	.word	0x0000e610


	//   ....[8]....
        /*0d88*/ 	.word	0x0000e640


	//   ....[9]....
        /*0d8c*/ 	.word	0x0000e6b0


	//----- nvinfo : EIATTR_MAX_THREADS
	.align		4
.L_49:
        /*0d90*/ 	.byte	0x04, 0x05
        /*0d92*/ 	.short	(.L_51 - .L_50)
.L_50:
        /*0d94*/ 	.word	0x00000100
        /*0d98*/ 	.word	0x00000001
        /*0d9c*/ 	.word	0x00000001


	//----- nvinfo : EIATTR_CRS_STACK_SIZE
	.align		4
.L_51:
        /*0da0*/ 	.byte	0x04, 0x1e
        /*0da2*/ 	.short	(.L_53 - .L_52)
.L_52:
        /*0da4*/ 	.word	0x00000000


	//----- nvinfo : EIATTR_CBANK_PARAM_SIZE
	.align		4
.L_53:
        /*0da8*/ 	.byte	0x03, 0x19
        /*0daa*/ 	.short	0x0c00


	//----- nvinfo : EIATTR_PARAM_CBANK
	.align		4
        /*0dac*/ 	.byte	0x04, 0x0a
        /*0dae*/ 	.short	(.L_55 - .L_54)
	.align		4
.L_54:
        /*0db0*/ 	.word	index@(.nv.constant0._ZN7cutlass13device_kernelINS_4gemm6kernel13GemmUniversalIN4cute5tupleIJiiiiEEENS1_10collective13CollectiveMmaINS1_46MainloopSm100TmaUmmaWarpSpecializedBlockScaledILi11ELi2ELi2ENS5_IJNS4_1CILi8EEENSA_ILi1EEESC_EEEEENS5_IJNSA_ILi128EEESF_SF_EEENS5_IJNS_12float_e2m1_tENS_13float_ue4m3_tEEEENS5_IJNS5_IJlSC_lEEENS4_6LayoutINS5_IJNS5_IJNS5_IJNSA_ILi32EEENSA_ILi4EEEEEEiEEENS5_IJNS5_IJNSA_ILi16EEESN_EEEiEEENS5_IJSC_iEEEEEENS5_IJSS_NS5_IJNS5_IJNSA_ILi0EEESC_EEENSA_ILi512EEEEEENS5_IJSV_iEEEEEEEEEEESJ_S12_NS4_8TiledMMAINS4_8MMA_AtomIJNS4_17SM100_MMA_MXF4_SSISH_SH_fSI_Li128ELi128ELi16ELNS4_4UMMA5MajorE0ELS17_0ELNS16_7ScaleInE0ELS18_0EEEEEENSL_INS5_IJSC_SC_SC_EEENS5_IJSV_SV_SV_EEEEENS5_IJNS4_10UnderscoreES1E_S1E_EEEEENS5_IJNS4_13SM90_TMA_LOADES1H_EEENS5_IJNS4_14ComposedLayoutINS4_7SwizzleILi2ELi4ELi3EEENS4_18smem_ptr_flag_bitsILi4EEENSL_INS5_IJSB_SF_EEENS5_IJSF_SC_EEEEEEENSL_INS5_IJNS5_IJNS5_IJSO_SC_EEESR_EEESC_NS5_IJSC_NSA_ILi2EEEEEEEEENS5_IJNS5_IJNS5_IJSR_SX_EEESW_EEESV_NS5_IJSN_SX_EEEEEEEEEEEvNS4_8identityENS5_IJNS4_23SM90_TMA_LOAD_MULTICASTES24_EEES22_vS23_EENS_8epilogue10collective18CollectiveEpilogueINS27_23Sm100TmaWarpSpecializedILi4ELi2ELi16ELb1ELb0EEEJNS5_IJNSA_ILi64EEESF_SF_EEENS5_IJNSL_IS2C_SC_EENSL_INS5_IJSQ_S1U_EEENS5_IJSC_S2C_EEEEEEEENS_10bfloat16_tESK_S2J_SK_NS27_6fusion15FusionCallbacksIS2B_NS2K_17LinearCombinationIS2J_fS2J_fLNS_15FloatRoundStyleE2EEES2D_S2I_JEEENS4_5SM1004TMEM4LOAD26SM100_TMEM_LOAD_32dp32b16xES1H_NS1J_INS1K_ILi1ELi4ELi3EEENS1M_ILi16EEENSL_INS5_IJSB_SQ_EEENS5_IJSQ_SC_EEEEEEENS4_39AutoVectorizingCopyWithAssumedAlignmentILi128EEENS4_14SM90_TMA_STOREES2Z_S31_S31_EEEvvEEEEvNT_6ParamsE)
        /*0db4*/ 	.short	0x0380
        /*0db6*/ 	.short	0x0c00


	//----- nvinfo : EIATTR_SW_WAR
	.align		4
.L_55:
        /*0db8*/ 	.byte	0x04, 0x36
        /*0dba*/ 	.short	(.L_57 - .L_56)
.L_56:
        /*0dbc*/ 	.word	0x00000008
.L_57:


//--------------------- .nv.callgraph             --------------------------
	.section	.nv.callgraph,"",@"SHT_CUDA_CALLGRAPH"
	.align	4
	.sectionentsize	8
	.align		4
        /*0000*/ 	.word	0x00000000
	.align		4
        /*0004*/ 	.word	0xffffffff
	.align		4
        /*0008*/ 	.word	index@(_ZN7cutlass13device_kernelINS_4gemm6kernel13GemmUniversalIN4cute5tupleIJiiiiEEENS1_10collective13CollectiveMmaINS1_46MainloopSm100TmaUmmaWarpSpecializedBlockScaledILi11ELi2ELi2ENS5_IJNS4_1CILi8EEENSA_ILi1EEESC_EEEEENS5_IJNSA_ILi128EEESF_SF_EEENS5_IJNS_12float_e2m1_tENS_13float_ue4m3_tEEEENS5_IJNS5_IJlSC_lEEENS4_6LayoutINS5_IJNS5_IJNS5_IJNSA_ILi32EEENSA_ILi4EEEEEEiEEENS5_IJNS5_IJNSA_ILi16EEESN_EEEiEEENS5_IJSC_iEEEEEENS5_IJSS_NS5_IJNS5_IJNSA_ILi0EEESC_EEENSA_ILi512EEEEEENS5_IJSV_iEEEEEEEEEEESJ_S12_NS4_8TiledMMAINS4_8MMA_AtomIJNS4_17SM100_MMA_MXF4_SSISH_SH_fSI_Li128ELi128ELi16ELNS4_4UMMA5MajorE0ELS17_0ELNS16_7ScaleInE0ELS18_0EEEEEENSL_INS5_IJSC_SC_SC_EEENS5_IJSV_SV_SV_EEEEENS5_IJNS4_10UnderscoreES1E_S1E_EEEEENS5_IJNS4_13SM90_TMA_LOADES1H_EEENS5_IJNS4_14ComposedLayoutINS4_7SwizzleILi2ELi4ELi3EEENS4_18smem_ptr_flag_bitsILi4EEENSL_INS5_IJSB_SF_EEENS5_IJSF_SC_EEEEEEENSL_INS5_IJNS5_IJNS5_IJSO_SC_EEESR_EEESC_NS5_IJSC_NSA_ILi2EEEEEEEEENS5_IJNS5_IJNS5_IJSR_SX_EEESW_EEESV_NS5_IJSN_SX_EEEEEEEEEEEvNS4_8identityENS5_IJNS4_23SM90_TMA_LOAD_MULTICASTES24_EEES22_vS23_EENS_8epilogue10collective18CollectiveEpilogueINS27_23Sm100TmaWarpSpecializedILi4ELi2ELi16ELb1ELb0EEEJNS5_IJNSA_ILi64EEESF_SF_EEENS5_IJNSL_IS2C_SC_EENSL_INS5_IJSQ_S1U_EEENS5_IJSC_S2C_EEEEEEEENS_10bfloat16_tESK_S2J_SK_NS27_6fusion15FusionCallbacksIS2B_NS2K_17LinearCombinationIS2J_fS2J_fLNS_15FloatRoundStyleE2EEES2D_S2I_JEEENS4_5SM1004TMEM4LOAD26SM100_TMEM_LOAD_32dp32b16xES1H_NS1J_INS1K_ILi1ELi4ELi3EEENS1M_ILi16EEENSL_INS5_IJSB_SQ_EEENS5_IJSQ_SC_EEEEEEENS4_39AutoVectorizingCopyWithAssumedAlignmentILi128EEENS4_14SM90_TMA_STOREES2Z_S31_S31_EEEvvEEEEvNT_6ParamsE)
	.align		4
        /*000c*/ 	.word	index@(__assertfail)
	.align		4
        /*0010*/ 	.word	0x00000000
	.align		4
        /*0014*/ 	.word	0xfffffffe
	.align		4
        /*0018*/ 	.word	0x00000000
	.align		4
        /*001c*/ 	.word	0xfffffffd
	.align		4
        /*0020*/ 	.word	0x00000000
	.align		4
        /*0024*/ 	.word	0xfffffffc


//--------------------- .nv.constant4             --------------------------
	.section	.nv.constant4,"a",@progbits
	.align	8
	.align		8
.nv.constant4:
        /*0000*/ 	.dword	__assertfail
	.align		8
        /*0008*/ 	.dword	__unnamed_1
	.align		8
        /*0010*/ 	.dword	__unnamed_2
	.align		8
        /*0018*/ 	.dword	_ZN40_INTERNAL_53f1dcec_4_k_cu_17fe6993_190274cuda3std3__45__cpo5beginE
	.align		8
        /*0020*/ 	.dword	_ZN40_INTERNAL_53f1dcec_4_k_cu_17fe6993_190274cuda3std3__45__cpo3endE
	.align		8
        /*0028*/ 	.dword	_ZN40_INTERNAL_53f1dcec_4_k_cu_17fe6993_190274cuda3std3__45__cpo6cbeginE
	.align		8
        /*0030*/ 	.dword	_ZN40_INTERNAL_53f1dcec_4_k_cu_17fe6993_190274cuda3std3__45__cpo4cendE
	.align		8
        /*0038*/ 	.dword	_ZN40_INTERNAL_53f1dcec_4_k_cu_17fe6993_190274cuda3std3__442_GLOBAL__N__53f1dcec_4_k_cu_17fe6993_190276ignoreE
	.align		8
        /*0040*/ 	.dword	_ZN40_INTERNAL_53f1dcec_4_k_cu_17fe6993_190274cuda3std3__419piecewise_constructE
	.align		8
        /*0048*/ 	.dword	_ZN40_INTERNAL_53f1dcec_4_k_cu_17fe6993_190274cuda3std3__48in_placeE
	.align		8
        /*0050*/ 	.dword	_ZN40_INTERNAL_53f1dcec_4_k_cu_17fe6993_190274cuda3std6ranges3__45__cpo4swapE
	.align		8
        /*0058*/ 	.dword	_ZN40_INTERNAL_53f1dcec_4_k_cu_17fe6993_190274cuda3std6ranges3__45__cpo9iter_moveE
	.align		8
        /*0060*/ 	.dword	_ZN40_INTERNAL_53f1dcec_4_k_cu_17fe6993_190274cute7productE
	.align		8
        /*0068*/ 	.dword	_ZN40_INTERNAL_53f1dcec_4_k_cu_17fe6993_190274cute1_E
	.align		8
        /*0070*/ 	.dword	$str$25
	.align		8
        /*0078*/ 	.dword	$str$26
	.align		8
        /*0080*/ 	.dword	$str$29
	.align		8
        /*0088*/ 	.dword	$str$30


//--------------------- .text._ZN7cutlass13device_kernelINS_4gemm6kernel13GemmUniversalIN4cute5tupleIJiiiiEEENS1_10collective13CollectiveMmaINS1_46MainloopSm100TmaUmmaWarpSpecializedBlockScaledILi11ELi2ELi2ENS5_IJNS4_1CILi8EEENSA_ILi1EEESC_EEEEENS5_IJNSA_ILi128EEESF_SF_EEENS5_IJNS_12float_e2m1_tENS_13float_ue4m3_tEEEENS5_IJNS5_IJlSC_lEEENS4_6LayoutINS5_IJNS5_IJNS5_IJNSA_ILi32EEENSA_ILi4EEEEEEiEEENS5_IJNS5_IJNSA_ILi16EEESN_EEEiEEENS5_IJSC_iEEEEEENS5_IJSS_NS5_IJNS5_IJNSA_ILi0EEESC_EEENSA_ILi512EEEEEENS5_IJSV_iEEEEEEEEEEESJ_S12_NS4_8TiledMMAINS4_8MMA_AtomIJNS4_17SM100_MMA_MXF4_SSISH_SH_fSI_Li128ELi128ELi16ELNS4_4UMMA5MajorE0ELS17_0ELNS16_7ScaleInE0ELS18_0EEEEEENSL_INS5_IJSC_SC_SC_EEENS5_IJSV_SV_SV_EEEEENS5_IJNS4_10UnderscoreES1E_S1E_EEEEENS5_IJNS4_13SM90_TMA_LOADES1H_EEENS5_IJNS4_14ComposedLayoutINS4_7SwizzleILi2ELi4ELi3EEENS4_18smem_ptr_flag_bitsILi4EEENSL_INS5_IJSB_SF_EEENS5_IJSF_SC_EEEEEEENSL_INS5_IJNS5_IJNS5_IJSO_SC_EEESR_EEESC_NS5_IJSC_NSA_ILi2EEEEEEEEENS5_IJNS5_IJNS5_IJSR_SX_EEESW_EEESV_NS5_IJSN_SX_EEEEEEEEEEEvNS4_8identityENS5_IJNS4_23SM90_TMA_LOAD_MULTICASTES24_EEES22_vS23_EENS_8epilogue10collective18CollectiveEpilogueINS27_23Sm100TmaWarpSpecializedILi4ELi2ELi16ELb1ELb0EEEJNS5_IJNSA_ILi64EEESF_SF_EEENS5_IJNSL_IS2C_SC_EENSL_INS5_IJSQ_S1U_EEENS5_IJSC_S2C_EEEEEEEENS_10bfloat16_tESK_S2J_SK_NS27_6fusion15FusionCallbacksIS2B_NS2K_17LinearCombinationIS2J_fS2J_fLNS_15FloatRoundStyleE2EEES2D_S2I_JEEENS4_5SM1004TMEM4LOAD26SM100_TMEM_LOAD_32dp32b16xES1H_NS1J_INS1K_ILi1ELi4ELi3EEENS1M_ILi16EEENSL_INS5_IJSB_SQ_EEENS5_IJSQ_SC_EEEEEEENS4_39AutoVectorizingCopyWithAssumedAlignmentILi128EEENS4_14SM90_TMA_STOREES2Z_S31_S31_EEEvvEEEEvNT_6ParamsE --------------------------
	.section	.text._ZN7cutlass13device_kernelINS_4gemm6kernel13GemmUniversalIN4cute5tupleIJiiiiEEENS1_10collective13CollectiveMmaINS1_46MainloopSm100TmaUmmaWarpSpecializedBlockScaledILi11ELi2ELi2ENS5_IJNS4_1CILi8EEENSA_ILi1EEESC_EEEEENS5_IJNSA_ILi128EEESF_SF_EEENS5_IJNS_12float_e2m1_tENS_13float_ue4m3_tEEEENS5_IJNS5_IJlSC_lEEENS4_6LayoutINS5_IJNS5_IJNS5_IJNSA_ILi32EEENSA_ILi4EEEEEEiEEENS5_IJNS5_IJNSA_ILi16EEESN_EEEiEEENS5_IJSC_iEEEEEENS5_IJSS_NS5_IJNS5_IJNSA_ILi0EEESC_EEENSA_ILi512EEEEEENS5_IJSV_iEEEEEEEEEEESJ_S12_NS4_8TiledMMAINS4_8MMA_AtomIJNS4_17SM100_MMA_MXF4_SSISH_SH_fSI_Li128ELi128ELi16ELNS4_4UMMA5MajorE0ELS17_0ELNS16_7ScaleInE0ELS18_0EEEEEENSL_INS5_IJSC_SC_SC_EEENS5_IJSV_SV_SV_EEEEENS5_IJNS4_10UnderscoreES1E_S1E_EEEEENS5_IJNS4_13SM90_TMA_LOADES1H_EEENS5_IJNS4_14ComposedLayoutINS4_7SwizzleILi2ELi4ELi3EEENS4_18smem_ptr_flag_bitsILi4EEENSL_INS5_IJSB_SF_EEENS5_IJSF_SC_EEEEEEENSL_INS5_IJNS5_IJNS5_IJSO_SC_EEESR_EEESC_NS5_IJSC_NSA_ILi2EEEEEEEEENS5_IJNS5_IJNS5_IJSR_SX_EEESW_EEESV_NS5_IJSN_SX_EEEEEEEEEEEvNS4_8identityENS5_IJNS4_23SM90_TMA_LOAD_MULTICASTES24_EEES22_vS23_EENS_8epilogue10collective18CollectiveEpilogueINS27_23Sm100TmaWarpSpecializedILi4ELi2ELi16ELb1ELb0EEEJNS5_IJNSA_ILi64EEESF_SF_EEENS5_IJNSL_IS2C_SC_EENSL_INS5_IJSQ_S1U_EEENS5_IJSC_S2C_EEEEEEEENS_10bfloat16_tESK_S2J_SK_NS27_6fusion15FusionCallbacksIS2B_NS2K_17LinearCombinationIS2J_fS2J_fLNS_15FloatRoundStyleE2EEES2D_S2I_JEEENS4_5SM1004TMEM4LOAD26SM100_TMEM_LOAD_32dp32b16xES1H_NS1J_INS1K_ILi1ELi4ELi3EEENS1M_ILi16EEENSL_INS5_IJSB_SQ_EEENS5_IJSQ_SC_EEEEEEENS4_39AutoVectorizingCopyWithAssumedAlignmentILi128EEENS4_14SM90_TMA_STOREES2Z_S31_S31_EEEvvEEEEvNT_6ParamsE,"ax",@progbits
	.align	128
.text._ZN7cutlass13device_kernelINS_4gemm6kernel13GemmUniversalIN4cute5tupleIJiiiiEEENS1_10collective13CollectiveMmaINS1_46MainloopSm100TmaUmmaWarpSpecializedBlockScaledILi11ELi2ELi2ENS5_IJNS4_1CILi8EEENSA_ILi1EEESC_EEEEENS5_IJNSA_ILi128EEESF_SF_EEENS5_IJNS_12float_e2m1_tENS_13float_ue4m3_tEEEENS5_IJNS5_IJlSC_lEEENS4_6LayoutINS5_IJNS5_IJNS5_IJNSA_ILi32EEENSA_ILi4EEEEEEiEEENS5_IJNS5_IJNSA_ILi16EEESN_EEEiEEENS5_IJSC_iEEEEEENS5_IJSS_NS5_IJNS5_IJNSA_ILi0EEESC_EEENSA_ILi512EEEEEENS5_IJSV_iEEEEEEEEEEESJ_S12_NS4_8TiledMMAINS4_8MMA_AtomIJNS4_17SM100_MMA_MXF4_SSISH_SH_fSI_Li128ELi128ELi16ELNS4_4UMMA5MajorE0ELS17_0ELNS16_7ScaleInE0ELS18_0EEEEEENSL_INS5_IJSC_SC_SC_EEENS5_IJSV_SV_SV_EEEEENS5_IJNS4_10UnderscoreES1E_S1E_EEEEENS5_IJNS4_13SM90_TMA_LOADES1H_EEENS5_IJNS4_14ComposedLayoutINS4_7SwizzleILi2ELi4ELi3EEENS4_18smem_ptr_flag_bitsILi4EEENSL_INS5_IJSB_SF_EEENS5_IJSF_SC_EEEEEEENSL_INS5_IJNS5_IJNS5_IJSO_SC_EEESR_EEESC_NS5_IJSC_NSA_ILi2EEEEEEEEENS5_IJNS5_IJNS5_IJSR_SX_EEESW_EEESV_NS5_IJSN_SX_EEEEEEEEEEEvNS4_8identityENS5_IJNS4_23SM90_TMA_LOAD_MULTICASTES24_EEES22_vS23_EENS_8epilogue10collective18CollectiveEpilogueINS27_23Sm100TmaWarpSpecializedILi4ELi2ELi16ELb1ELb0EEEJNS5_IJNSA_ILi64EEESF_SF_EEENS5_IJNSL_IS2C_SC_EENSL_INS5_IJSQ_S1U_EEENS5_IJSC_S2C_EEEEEEEENS_10bfloat16_tESK_S2J_SK_NS27_6fusion15FusionCallbacksIS2B_NS2K_17LinearCombinationIS2J_fS2J_fLNS_15FloatRoundStyleE2EEES2D_S2I_JEEENS4_5SM1004TMEM4LOAD26SM100_TMEM_LOAD_32dp32b16xES1H_NS1J_INS1K_ILi1ELi4ELi3EEENS1M_ILi16EEENSL_INS5_IJSB_SQ_EEENS5_IJSQ_SC_EEEEEEENS4_39AutoVectorizingCopyWithAssumedAlignmentILi128EEENS4_14SM90_TMA_STOREES2Z_S31_S31_EEEvvEEEEvNT_6ParamsE:
        .type           _ZN7cutlass13device_kernelINS_4gemm6kernel13GemmUniversalIN4cute5tupleIJiiiiEEENS1_10collective13CollectiveMmaINS1_46MainloopSm100TmaUmmaWarpSpecializedBlockScaledILi11ELi2ELi2ENS5_IJNS4_1CILi8EEENSA_ILi1EEESC_EEEEENS5_IJNSA_ILi128EEESF_SF_EEENS5_IJNS_12float_e2m1_tENS_13float_ue4m3_tEEEENS5_IJNS5_IJlSC_lEEENS4_6LayoutINS5_IJNS5_IJNS5_IJNSA_ILi32EEENSA_ILi4EEEEEEiEEENS5_IJNS5_IJNSA_ILi16EEESN_EEEiEEENS5_IJSC_iEEEEEENS5_IJSS_NS5_IJNS5_IJNSA_ILi0EEESC_EEENSA_ILi512EEEEEENS5_IJSV_iEEEEEEEEEEESJ_S12_NS4_8TiledMMAINS4_8MMA_AtomIJNS4_17SM100_MMA_MXF4_SSISH_SH_fSI_Li128ELi128ELi16ELNS4_4UMMA5MajorE0ELS17_0ELNS16_7ScaleInE0ELS18_0EEEEEENSL_INS5_IJSC_SC_SC_EEENS5_IJSV_SV_SV_EEEEENS5_IJNS4_10UnderscoreES1E_S1E_EEEEENS5_IJNS4_13SM90_TMA_LOADES1H_EEENS5_IJNS4_14ComposedLayoutINS4_7SwizzleILi2ELi4ELi3EEENS4_18smem_ptr_flag_bitsILi4EEENSL_INS5_IJSB_SF_EEENS5_IJSF_SC_EEEEEEENSL_INS5_IJNS5_IJNS5_IJSO_SC_EEESR_EEESC_NS5_IJSC_NSA_ILi2EEEEEEEEENS5_IJNS5_IJNS5_IJSR_SX_EEESW_EEESV_NS5_IJSN_SX_EEEEEEEEEEEvNS4_8identityENS5_IJNS4_23SM90_TMA_LOAD_MULTICASTES24_EEES22_vS23_EENS_8epilogue10collective18CollectiveEpilogueINS27_23Sm100TmaWarpSpecializedILi4ELi2ELi16ELb1ELb0EEEJNS5_IJNSA_ILi64EEESF_SF_EEENS5_IJNSL_IS2C_SC_EENSL_INS5_IJSQ_S1U_EEENS5_IJSC_S2C_EEEEEEEENS_10bfloat16_tESK_S2J_SK_NS27_6fusion15FusionCallbacksIS2B_NS2K_17LinearCombinationIS2J_fS2J_fLNS_15FloatRoundStyleE2EEES2D_S2I_JEEENS4_5SM1004TMEM4LOAD26SM100_TMEM_LOAD_32dp32b16xES1H_NS1J_INS1K_ILi1ELi4ELi3EEENS1M_ILi16EEENSL_INS5_IJSB_SQ_EEENS5_IJSQ_SC_EEEEEEENS4_39AutoVectorizingCopyWithAssumedAlignmentILi128EEENS4_14SM90_TMA_STOREES2Z_S31_S31_EEEvvEEEEvNT_6ParamsE,@function
        .size           _ZN7cutlass13device_kernelINS_4gemm6kernel13GemmUniversalIN4cute5tupleIJiiiiEEENS1_10collective13CollectiveMmaINS1_46MainloopSm100TmaUmmaWarpSpecializedBlockScaledILi11ELi2ELi2ENS5_IJNS4_1CILi8EEENSA_ILi1EEESC_EEEEENS5_IJNSA_ILi128EEESF_SF_EEENS5_IJNS_12float_e2m1_tENS_13float_ue4m3_tEEEENS5_IJNS5_IJlSC_lEEENS4_6LayoutINS5_IJNS5_IJNS5_IJNSA_ILi32EEENSA_ILi4EEEEEEiEEENS5_IJNS5_IJNSA_ILi16EEESN_EEEiEEENS5_IJSC_iEEEEEENS5_IJSS_NS5_IJNS5_IJNSA_ILi0EEESC_EEENSA_ILi512EEEEEENS5_IJSV_iEEEEEEEEEEESJ_S12_NS4_8TiledMMAINS4_8MMA_AtomIJNS4_17SM100_MMA_MXF4_SSISH_SH_fSI_Li128ELi128ELi16ELNS4_4UMMA5MajorE0ELS17_0ELNS16_7ScaleInE0ELS18_0EEEEEENSL_INS5_IJSC_SC_SC_EEENS5_IJSV_SV_SV_EEEEENS5_IJNS4_10UnderscoreES1E_S1E_EEEEENS5_IJNS4_13SM90_TMA_LOADES1H_EEENS5_IJNS4_14ComposedLayoutINS4_7SwizzleILi2ELi4ELi3EEENS4_18smem_ptr_flag_bitsILi4EEENSL_INS5_IJSB_SF_EEENS5_IJSF_SC_EEEEEEENSL_INS5_IJNS5_IJNS5_IJSO_SC_EEESR_EEESC_NS5_IJSC_NSA_ILi2EEEEEEEEENS5_IJNS5_IJNS5_IJSR_SX_EEESW_EEESV_NS5_IJSN_SX_EEEEEEEEEEEvNS4_8identityENS5_IJNS4_23SM90_TMA_LOAD_MULTICASTES24_EEES22_vS23_EENS_8epilogue10collective18CollectiveEpilogueINS27_23Sm100TmaWarpSpecializedILi4ELi2ELi16ELb1ELb0EEEJNS5_IJNSA_ILi64EEESF_SF_EEENS5_IJNSL_IS2C_SC_EENSL_INS5_IJSQ_S1U_EEENS5_IJSC_S2C_EEEEEEEENS_10bfloat16_tESK_S2J_SK_NS27_6fusion15FusionCallbacksIS2B_NS2K_17LinearCombinationIS2J_fS2J_fLNS_15FloatRoundStyleE2EEES2D_S2I_JEEENS4_5SM1004TMEM4LOAD26SM100_TMEM_LOAD_32dp32b16xES1H_NS1J_INS1K_ILi1ELi4ELi3EEENS1M_ILi16EEENSL_INS5_IJSB_SQ_EEENS5_IJSQ_SC_EEEEEEENS4_39AutoVectorizingCopyWithAssumedAlignmentILi128EEENS4_14SM90_TMA_STOREES2Z_S31_S31_EEEvvEEEEvNT_6ParamsE,(.L_x_263 - _ZN7cutlass13device_kernelINS_4gemm6kernel13GemmUniversalIN4cute5tupleIJiiiiEEENS1_10collective13CollectiveMmaINS1_46MainloopSm100TmaUmmaWarpSpecializedBlockScaledILi11ELi2ELi2ENS5_IJNS4_1CILi8EEENSA_ILi1EEESC_EEEEENS5_IJNSA_ILi128EEESF_SF_EEENS5_IJNS_12float_e2m1_tENS_13float_ue4m3_tEEEENS5_IJNS5_IJlSC_lEEENS4_6LayoutINS5_IJNS5_IJNS5_IJNSA_ILi32EEENSA_ILi4EEEEEEiEEENS5_IJNS5_IJNSA_ILi16EEESN_EEEiEEENS5_IJSC_iEEEEEENS5_IJSS_NS5_IJNS5_IJNSA_ILi0EEESC_EEENSA_ILi512EEEEEENS5_IJSV_iEEEEEEEEEEESJ_S12_NS4_8TiledMMAINS4_8MMA_AtomIJNS4_17SM100_MMA_MXF4_SSISH_SH_fSI_Li128ELi128ELi16ELNS4_4UMMA5MajorE0ELS17_0ELNS16_7ScaleInE0ELS18_0EEEEEENSL_INS5_IJSC_SC_SC_EEENS5_IJSV_SV_SV_EEEEENS5_IJNS4_10UnderscoreES1E_S1E_EEEEENS5_IJNS4_13SM90_TMA_LOADES1H_EEENS5_IJNS4_14ComposedLayoutINS4_7SwizzleILi2ELi4ELi3EEENS4_18smem_ptr_flag_bitsILi4EEENSL_INS5_IJSB_SF_EEENS5_IJSF_SC_EEEEEEENSL_INS5_IJNS5_IJNS5_IJSO_SC_EEESR_EEESC_NS5_IJSC_NSA_ILi2EEEEEEEEENS5_IJNS5_IJNS5_IJSR_SX_EEESW_EEESV_NS5_IJSN_SX_EEEEEEEEEEEvNS4_8identityENS5_IJNS4_23SM90_TMA_LOAD_MULTICASTES24_EEES22_vS23_EENS_8epilogue10collective18CollectiveEpilogueINS27_23Sm100TmaWarpSpecializedILi4ELi2ELi16ELb1ELb0EEEJNS5_IJNSA_ILi64EEESF_SF_EEENS5_IJNSL_IS2C_SC_EENSL_INS5_IJSQ_S1U_EEENS5_IJSC_S2C_EEEEEEEENS_10bfloat16_tESK_S2J_SK_NS27_6fusion15FusionCallbacksIS2B_NS2K_17LinearCombinationIS2J_fS2J_fLNS_15FloatRoundStyleE2EEES2D_S2I_JEEENS4_5SM1004TMEM4LOAD26SM100_TMEM_LOAD_32dp32b16xES1H_NS1J_INS1K_ILi1ELi4ELi3EEENS1M_ILi16EEENSL_INS5_IJSB_SQ_EEENS5_IJSQ_SC_EEEEEEENS4_39AutoVectorizingCopyWithAssumedAlignmentILi128EEENS4_14SM90_TMA_STOREES2Z_S31_S31_EEEvvEEEEvNT_6ParamsE)
        .other          _ZN7cutlass13device_kernelINS_4gemm6kernel13GemmUniversalIN4cute5tupleIJiiiiEEENS1_10collective13CollectiveMmaINS1_46MainloopSm100TmaUmmaWarpSpecializedBlockScaledILi11ELi2ELi2ENS5_IJNS4_1CILi8EEENSA_ILi1EEESC_EEEEENS5_IJNSA_ILi128EEESF_SF_EEENS5_IJNS_12float_e2m1_tENS_13float_ue4m3_tEEEENS5_IJNS5_IJlSC_lEEENS4_6LayoutINS5_IJNS5_IJNS5_IJNSA_ILi32EEENSA_ILi4EEEEEEiEEENS5_IJNS5_IJNSA_ILi16EEESN_EEEiEEENS5_IJSC_iEEEEEENS5_IJSS_NS5_IJNS5_IJNSA_ILi0EEESC_EEENSA_ILi512EEEEEENS5_IJSV_iEEEEEEEEEEESJ_S12_NS4_8TiledMMAINS4_8MMA_AtomIJNS4_17SM100_MMA_MXF4_SSISH_SH_fSI_Li128ELi128ELi16ELNS4_4UMMA5MajorE0ELS17_0ELNS16_7ScaleInE0ELS18_0EEEEEENSL_INS5_IJSC_SC_SC_EEENS5_IJSV_SV_SV_EEEEENS5_IJNS4_10UnderscoreES1E_S1E_EEEEENS5_IJNS4_13SM90_TMA_LOADES1H_EEENS5_IJNS4_14ComposedLayoutINS4_7SwizzleILi2ELi4ELi3EEENS4_18smem_ptr_flag_bitsILi4EEENSL_INS5_IJSB_SF_EEENS5_IJSF_SC_EEEEEEENSL_INS5_IJNS5_IJNS5_IJSO_SC_EEESR_EEESC_NS5_IJSC_NSA_ILi2EEEEEEEEENS5_IJNS5_IJNS5_IJSR_SX_EEESW_EEESV_NS5_IJSN_SX_EEEEEEEEEEEvNS4_8identityENS5_IJNS4_23SM90_TMA_LOAD_MULTICASTES24_EEES22_vS23_EENS_8epilogue10collective18CollectiveEpilogueINS27_23Sm100TmaWarpSpecializedILi4ELi2ELi16ELb1ELb0EEEJNS5_IJNSA_ILi64EEESF_SF_EEENS5_IJNSL_IS2C_SC_EENSL_INS5_IJSQ_S1U_EEENS5_IJSC_S2C_EEEEEEEENS_10bfloat16_tESK_S2J_SK_NS27_6fusion15FusionCallbacksIS2B_NS2K_17LinearCombinationIS2J_fS2J_fLNS_15FloatRoundStyleE2EEES2D_S2I_JEEENS4_5SM1004TMEM4LOAD26SM100_TMEM_LOAD_32dp32b16xES1H_NS1J_INS1K_ILi1ELi4ELi3EEENS1M_ILi16EEENSL_INS5_IJSB_SQ_EEENS5_IJSQ_SC_EEEEEEENS4_39AutoVectorizingCopyWithAssumedAlignmentILi128EEENS4_14SM90_TMA_STOREES2Z_S31_S31_EEEvvEEEEvNT_6ParamsE,@"STO_CUDA_ENTRY STV_DEFAULT"
_ZN7cutlass13device_kernelINS_4gemm6kernel13GemmUniversalIN4cute5tupleIJiiiiEEENS1_10collective13CollectiveMmaINS1_46MainloopSm100TmaUmmaWarpSpecializedBlockScaledILi11ELi2ELi2ENS5_IJNS4_1CILi8EEENSA_ILi1EEESC_EEEEENS5_IJNSA_ILi128EEESF_SF_EEENS5_IJNS_12float_e2m1_tENS_13float_ue4m3_tEEEENS5_IJNS5_IJlSC_lEEENS4_6LayoutINS5_IJNS5_IJNS5_IJNSA_ILi32EEENSA_ILi4EEEEEEiEEENS5_IJNS5_IJNSA_ILi16EEESN_EEEiEEENS5_IJSC_iEEEEEENS5_IJSS_NS5_IJNS5_IJNSA_ILi0EEESC_EEENSA_ILi512EEEEEENS5_IJSV_iEEEEEEEEEEESJ_S12_NS4_8TiledMMAINS4_8MMA_AtomIJNS4_17SM100_MMA_MXF4_SSISH_SH_fSI_Li128ELi128ELi16ELNS4_4UMMA5MajorE0ELS17_0ELNS16_7ScaleInE0ELS18_0EEEEEENSL_INS5_IJSC_SC_SC_EEENS5_IJSV_SV_SV_EEEEENS5_IJNS4_10UnderscoreES1E_S1E_EEEEENS5_IJNS4_13SM90_TMA_LOADES1H_EEENS5_IJNS4_14ComposedLayoutINS4_7SwizzleILi2ELi4ELi3EEENS4_18smem_ptr_flag_bitsILi4EEENSL_INS5_IJSB_SF_EEENS5_IJSF_SC_EEEEEEENSL_INS5_IJNS5_IJNS5_IJSO_SC_EEESR_EEESC_NS5_IJSC_NSA_ILi2EEEEEEEEENS5_IJNS5_IJNS5_IJSR_SX_EEESW_EEESV_NS5_IJSN_SX_EEEEEEEEEEEvNS4_8identityENS5_IJNS4_23SM90_TMA_LOAD_MULTICASTES24_EEES22_vS23_EENS_8epilogue10collective18CollectiveEpilogueINS27_23Sm100TmaWarpSpecializedILi4ELi2ELi16ELb1ELb0EEEJNS5_IJNSA_ILi64EEESF_SF_EEENS5_IJNSL_IS2C_SC_EENSL_INS5_IJSQ_S1U_EEENS5_IJSC_S2C_EEEEEEEENS_10bfloat16_tESK_S2J_SK_NS27_6fusion15FusionCallbacksIS2B_NS2K_17LinearCombinationIS2J_fS2J_fLNS_15FloatRoundStyleE2EEES2D_S2I_JEEENS4_5SM1004TMEM4LOAD26SM100_TMEM_LOAD_32dp32b16xES1H_NS1J_INS1K_ILi1ELi4ELi3EEENS1M_ILi16EEENSL_INS5_IJSB_SQ_EEENS5_IJSQ_SC_EEEEEEENS4_39AutoVectorizingCopyWithAssumedAlignmentILi128EEENS4_14SM90_TMA_STOREES2Z_S31_S31_EEEvvEEEEvNT_6ParamsE:
[----:B------:R-:W1:Y:S01]  /*0000*/  LDC R1, c[0x0][0x37c] ;  /* 0x0000df00ff017b82 */ /* 0x000e620000000800 */
[----:B------:R-:W2:Y:S01]  /*0010*/  S2R R3, SR_TID.X ;  /* 0x0000000000037919 */ /* 0x000ea20000002100 */
[----:B------:R-:W3:Y:S01]  /*0020*/  LDCU.64 UR4, c[0x0][0xc90] ;  /* 0x00019200ff0477ac */ /* 0x000ee20008000a00 */
[----:B------:R-:W-:Y:S02]  /*0030*/  PRMT R86, RZ, 0x7610, R86 ;  /* 0x00007610ff567816 */ /* 0x000fe40000000056 */
[----:B------:R-:W-:Y:S01]  /*0040*/  ELECT P5, URZ, PT ;  /* 0x0000000000ff782f */ /* 0x000fe200038a0000 */
[----:B------:R-:W4:Y:S01]  /*0050*/  LDCU.64 UR46, c[0x0][0x358] ;  /* 0x00006b00ff2e77ac */ /* 0x000f220008000a00 */
[----:B---3--:R-:W-:-:S04]  /*0060*/  UISETP.NE.U32.AND UP0, UPT, UR4, URZ, UPT ;  /* 0x000000ff0400728c */ /* 0x008fc8000bf05070 */
[----:B------:R-:W-:Y:S01]  /*0070*/  UISETP.NE.AND.EX UP0, UPT, UR5, URZ, UPT, UP0 ;  /* 0x000000ff0500728c */ /* 0x000fe2000bf05300 */
[----:B--2---:R-:W-:-:S05]  /*0080*/  SHF.R.U32.HI R99, RZ, 0x5, R3 ;  /* 0x00000005ff637819 */ /* 0x004fca0000011603 */
[----:B------:R-:W2:Y:S02]  /*0090*/  SHFL.IDX PT, R0, R99, RZ, 0x1f ;  /* 0x00001fff63007589 */ /* 0x000ea400000e0000 */
[----:B--2---:R-:W-:Y:S01]  /*00a0*/  R2UR UR11, R0 ;  /* 0x00000000000b72ca */ /* 0x004fe200000e0000 */
[----:B-1--4-:R-:W-:-:S14]  /*00b0*/  BRA.U UP0, `(.L_x_0) ;  /* 0x00000001002c7547 */ /* 0x012fdc000b800000 */
[----:B------:R-:W1:Y:S02]  /*00c0*/  LDCU.64 UR6, c[0x0][0xc88] ;  /* 0x00019100ff0677ac */ /* 0x000e640008000a00 */
[----:B-1----:R-:W-:-:S04]  /*00d0*/  UISETP.NE.U32.AND UP0, UPT, UR6, URZ, UPT ;  /* 0x000000ff0600728c */ /* 0x002fc8000bf05070 */
[----:B------:R-:W-:-:S09]  /*00e0*/  UISETP.NE.AND.EX UP0, UPT, UR7, URZ, UPT, UP0 ;  /* 0x000000ff0700728c */ /* 0x000fd2000bf05300 */
[----:B------:R-:W-:Y:S05]  /*00f0*/  BRA.U !UP0, `(.L_x_1) ;  /* 0x0000000108107547 */ /* 0x000fea000b800000 */
[----:B------:R-:W1:Y:S02]  /*0100*/  LDC.64 R4, c[0x0][0xc88] ;  /* 0x00032200ff047b82 */ /* 0x000e640000000a00 */
[----:B-1----:R1:W5:Y:S01]  /*0110*/  LDG.E R53, desc[UR46][R4.64] ;  /* 0x0000002e04357981 */ /* 0x002362000c1e1900 */
[----:B------:R-:W-:Y:S01]  /*0120*/  HFMA2 R86, -RZ, RZ, 0, 5.9604644775390625e-08 ;  /* 0x00000001ff567431 */ /* 0x000fe200000001ff */
[----:B------:R-:W-:Y:S05]  /*0130*/  BRA `(.L_x_0) ;  /* 0x00000000000c7947 */ /* 0x000fea0003800000 */
.L_x_1:
[----:B------:R-:W1:Y:S01]  /*0140*/  LDCU UR6, c[0x0][0xc80] ;  /* 0x00019000ff0677ac */ /* 0x000e620008000800 */
[----:B------:R-:W-:Y:S01]  /*0150*/  HFMA2 R86, -RZ, RZ, 0, 5.9604644775390625e-08 ;  /* 0x00000001ff567431 */ /* 0x000fe200000001ff */
[----:B-1----:R-:W-:-:S07]  /*0160*/  MOV R53, UR6 ;  /* 0x0000000600357c02 */ /* 0x002fce0008000f00 */
.L_x_0:
[----:B------:R-:W2:Y:S02]  /*0170*/  LDCU.64 UR6, c[0x0][0xcb0] ;  /* 0x00019600ff0677ac */ /* 0x000ea40008000a00 */
[----:B--2---:R-:W-:-:S04]  /*0180*/  UISETP.NE.U32.AND UP0, UPT, UR6, URZ, UPT ;  /* 0x000000ff0600728c */ /* 0x004fc8000bf05070 */
[----:B------:R-:W-:-:S09]  /*0190*/  UISETP.NE.AND.EX UP0, UPT, UR7, URZ, UPT, UP0 ;  /* 0x000000ff0700728c */ /* 0x000fd2000bf05300 */
[----:B------:R-:W-:Y:S05]  /*01a0*/  BRA.U UP0, `(.L_x_2) ;  /* 0x0000000100247547 */ /* 0x000fea000b800000 */
[----:B------:R-:W2:Y:S02]  /*01b0*/  LDCU.64 UR6, c[0x0][0xca8] ;  /* 0x00019500ff0677ac */ /* 0x000ea40008000a00 */
[----:B--2---:R-:W-:-:S04]  /*01c0*/  UISETP.NE.U32.AND UP0, UPT, UR6, URZ, UPT ;  /* 0x000000ff0600728c */ /* 0x004fc8000bf05070 */
[----:B------:R-:W-:-:S09]  /*01d0*/  UISETP.NE.AND.EX UP0, UPT, UR7, URZ, UPT, UP0 ;  /* 0x000000ff0700728c */ /* 0x000fd2000bf05300 */
[----:B------:R-:W-:Y:S05]  /*01e0*/  BRA.U !UP0, `(.L_x_3) ;  /* 0x00000001080c7547 */ /* 0x000fea000b800000 */
[----:B-1----:R-:W1:Y:S02]  /*01f0*/  LDC.64 R4, c[0x0][0xca8] ;  /* 0x00032a00ff047b82 */ /* 0x002e640000000a00 */
[----:B-1----:R2:W5:Y:S01]  /*0200*/  LDG.E R52, desc[UR46][R4.64] ;  /* 0x0000002e04347981 */ /* 0x002562000c1e1900 */
[----:B------:R-:W-:Y:S05]  /*0210*/  BRA `(.L_x_2) ;  /* 0x0000000000087947 */ /* 0x000fea0003800000 */
.L_x_3:
[----:B------:R-:W2:Y:S02]  /*0220*/  LDCU UR6, c[0x0][0xca0] ;  /* 0x00019400ff0677ac */ /* 0x000ea40008000800 */
[----:B--2---:R-:W-:Y:S02]  /*0230*/  MOV R52, UR6 ;  /* 0x0000000600347c02 */ /* 0x004fe40008000f00 */
.L_x_2:
[----:B------:R-:W-:Y:S01]  /*0240*/  IMAD.U32 R0, RZ, RZ, UR11 ;  /* 0x0000000bff007e24 */ /* 0x000fe2000f8e00ff */
[----:B------:R-:W-:Y:S04]  /*0250*/  BSSY.RECONVERGENT B0, `(.L_x_4) ;  /* 0x0000012000007945 */ /* 0x000fe80003800200 */
[C---:B------:R-:W-:Y:S02]  /*0260*/  ISETP.NE.OR P1, PT, R0.reuse, 0x1, !P5 ;  /* 0x000000010000780c */ /* 0x040fe40006f25670 */
[----:B------:R-:W-:-:S11]  /*0270*/  ISETP.NE.OR P0, PT, R0, 0x3, !P5 ;  /* 0x000000030000780c */ /* 0x000fd60006f05670 */
[----:B------:R-:W-:Y:S05]  /*0280*/  @P1 BRA `(.L_x_5) ;  /* 0x0000000000381947 */ /* 0x000fea0003800000 */
[----:B------:R-:W3:Y:S02]  /*0290*/  LDCU.64 UR6, c[0x0][0x348] ;  /* 0x00006900ff0677ac */ /* 0x000ee40008000a00 */
[----:B---3--:R-:W-:Y:S02]  /*02a0*/  UIADD3 UR14, UP3, UPT, UR6, 0x80, URZ ;  /* 0x00000080060e7890 */ /* 0x008fe4000ff7e0ff */
[----:B------:R-:W-:Y:S02]  /*02b0*/  UIADD3 UR12, UP2, UPT, UR6, 0x180, URZ ;  /* 0x00000180060c7890 */ /* 0x000fe4000ff5e0ff */
[----:B------:R-:W-:Y:S02]  /*02c0*/  UIADD3 UR8, UP1, UPT, UR6, 0x280, URZ ;  /* 0x0000028006087890 */ /* 0x000fe4000ff3e0ff */
[----:B------:R-:W-:Y:S02]  /*02d0*/  UIADD3 UR6, UP0, UPT, UR6, 0x380, URZ ;  /* 0x0000038006067890 */ /* 0x000fe4000ff1e0ff */
[----:B------:R-:W-:-:S02]  /*02e0*/  UIADD3.X UR15, UPT, UPT, URZ, UR7, URZ, UP3, !UPT ;  /* 0x00000007ff0f7290 */ /* 0x000fc40009ffe4ff */
[----:B------:R-:W-:Y:S02]  /*02f0*/  UIADD3.X UR13, UPT, UPT, URZ, UR7, URZ, UP2, !UPT ;  /* 0x00000007ff0d7290 */ /* 0x000fe400097fe4ff */
[----:B------:R-:W-:Y:S02]  /*0300*/  UIADD3.X UR9, UPT, UPT, URZ, UR7, URZ, UP1, !UPT ;  /* 0x00000007ff097290 */ /* 0x000fe40008ffe4ff */
[----:B------:R-:W-:-:S03]  /*0310*/  UIADD3.X UR7, UPT, UPT, URZ, UR7, URZ, UP0, !UPT ;  /* 0x00000007ff077290 */ /* 0x000fc600087fe4ff */
[----:B------:R3:W-:Y:S02]  /*0320*/  UTMACCTL.PF [UR14] ;  /* 0x000000000e0079b9 */ /* 0x0007e40008040000 */
[----:B------:R3:W-:Y:S02]  /*0330*/  UTMACCTL.PF [UR12] ;  /* 0x000000000c0079b9 */ /* 0x0007e40008040000 */
[----:B------:R3:W-:Y:S02]  /*0340*/  UTMACCTL.PF [UR8] ;  /* 0x00000000080079b9 */ /* 0x0007e40008040000 */
[----:B------:R3:W-:Y:S02]  /*0350*/  UTMACCTL.PF [UR6] ;  /* 0x00000000060079b9 */ /* 0x0007e40008040000 */
[----:B---3--:R-:W-:Y:S01]  /*0360*/  NOP ;  /* 0x0000000000007918 */ /* 0x008fe20000000000 */
.L_x_5:
[----:B------:R-:W-:Y:S05]  /*0370*/  BSYNC.RECONVERGENT B0 ;  /* 0x0000000000007941 */ /* 0x000fea0003800200 */
.L_x_4:
[----:B------:R-:W-:Y:S04]  /*0380*/  BSSY.RECONVERGENT B0, `(.L_x_6) ;  /* 0x000000a000007945 */ /* 0x000fe80003800200 */
[----:B------:R-:W-:Y:S05]  /*0390*/  @P0 BRA `(.L_x_7) ;  /* 0x0000000000200947 */ /* 0x000fea0003800000 */
[----:B------:R-:W3:Y:S02]  /*03a0*/  LDCU.64 UR6, c[0x0][0x348] ;  /* 0x00006900ff0677ac */ /* 0x000ee40008000a00 */
[----:B---3--:R-:W-:Y:S02]  /*03b0*/  UIADD3 UR8, UP1, UPT, UR6, 0x980, URZ ;  /* 0x0000098006087890 */ /* 0x008fe4000ff3e0ff */
[----:B------:R-:W-:Y:S02]  /*03c0*/  UIADD3 UR6, UP0, UPT, UR6, 0xa80, URZ ;  /* 0x00000a8006067890 */ /* 0x000fe4000ff1e0ff */
[----:B------:R-:W-:Y:S02]  /*03d0*/  UIADD3.X UR9, UPT, UPT, URZ, UR7, URZ, UP1, !UPT ;  /* 0x00000007ff097290 */ /* 0x000fe40008ffe4ff */
[----:B------:R-:W-:-:S07]  /*03e0*/  UIADD3.X UR7, UPT, UPT, URZ, UR7, URZ, UP0, !UPT ;  /* 0x00000007ff077290 */ /* 0x000fce00087fe4ff */
[----:B------:R3:W-:Y:S02]  /*03f0*/  UTMACCTL.PF [UR8] ;  /* 0x00000000080079b9 */ /* 0x0007e40008040000 */
[----:B------:R3:W-:Y:S02]  /*0400*/  UTMACCTL.PF [UR6] ;  /* 0x00000000060079b9 */ /* 0x0007e40008040000 */
[----:B---3--:R-:W-:Y:S01]  /*0410*/  NOP ;  /* 0x0000000000007918 */ /* 0x008fe20000000000 */
.L_x_7:
[----:B------:R-:W-:Y:S05]  /*0420*/  BSYNC.RECONVERGENT B0 ;  /* 0x0000000000007941 */ /* 0x000fea0003800200 */
.L_x_6:
[----:B------:R-:W3:Y:S01]  /*0430*/  LDCU.64 UR6, c[0x0][0xc88] ;  /* 0x00019100ff0677ac */ /* 0x000ee20008000a00 */
[----:B------:R-:W-:Y:S02]  /*0440*/  UISETP.EQ.U32.AND UP1, UPT, UR4, URZ, UPT ;  /* 0x000000ff0400728c */ /* 0x000fe4000bf22070 */
[----:B------:R-:W-:Y:S02]  /*0450*/  UPLOP3.LUT UP6, UPT, UPT, UPT, UPT, 0x80, 0x8 ;  /* 0x000000000008789c */ /* 0x000fe40003fcf070 */
[----:B---3--:R-:W-:-:S04]  /*0460*/  UISETP.NE.U32.AND UP0, UPT, UR6, URZ, UPT ;  /* 0x000000ff0600728c */ /* 0x008fc8000bf05070 */
[----:B------:R-:W-:-:S04]  /*0470*/  UISETP.NE.AND.EX UP0, UPT, UR7, URZ, UPT, UP0 ;  /* 0x000000ff0700728c */ /* 0x000fc8000bf05300 */
[----:B------:R-:W-:-:S04]  /*0480*/  UISETP.EQ.OR.EX UP2, UPT, UR5, URZ, !UP0, UP1 ;  /* 0x000000ff0500728c */ /* 0x000fc8000c742710 */
[----:B------:R-:W-:-:S05]  /*0490*/  UP2UR UR50, UPR, URZ, 0x4 ;  /* 0x00000004ff327883 */ /* 0x000fca0008000000 */
[----:B------:R-:W-:Y:S07]  /*04a0*/  BRA.U !UP2, `(.L_x_8) ;  /* 0x000000010a207547 */ /* 0x000fee000b800000 */
[----:B------:R-:W-:Y:S01]  /*04b0*/  UISETP.NE.U32.AND UP2, UPT, UR4, URZ, UPT ;  /* 0x000000ff0400728c */ /* 0x000fe2000bf45070 */
[----:B-----5:R-:W-:Y:S01]  /*04c0*/  FSETP.NEU.AND P0, PT, R53, RZ, PT ;  /* 0x000000ff3500720b */ /* 0x020fe20003f0d000 */
[----:B------:R-:W-:Y:S02]  /*04d0*/  USEL UR4, URZ, 0xffffffff, UP0 ;  /* 0xffffffffff047887 */ /* 0x000fe40008000000 */
[----:B------:R-:W-:-:S10]  /*04e0*/  UISETP.NE.AND.EX UP2, UPT, UR5, URZ, UPT, UP2 ;  /* 0x000000ff0500728c */ /* 0x000fd4000bf45320 */
[----:B------:R-:W-:Y:S01]  /*04f0*/  VOTEU.ANY UP1, P0 ;  /* 0x0000000000ff7886 */ /* 0x000fe20000020100 */
[----:B------:R-:W-:-:S04]  /*0500*/  @!UP2 USEL UR4, URZ, 0xffffffff, UP1 ;  /* 0xffffffffff04a887 */ /* 0x000fc80008800000 */
[----:B------:R-:W-:-:S04]  /*0510*/  ULOP3.LUT UR4, UR4, 0x1, URZ, 0xc0, !UPT ;  /* 0x0000000104047892 */ /* 0x000fc8000f8ec0ff */
[----:B------:R-:W-:-:S11]  /*0520*/  UISETP.NE.U32.AND UP6, UPT, UR4, 0x1, UPT ;  /* 0x000000010400788c */ /* 0x000fd6000bfc5070 */
.L_x_8:
[----:B------:R-:W3:Y:S02]  /*0530*/  SHFL.IDX PT, R2, R99, RZ, 0x1f ;  /* 0x00001fff63027589 */ /* 0x000ee400000e0000 */
[----:B---3--:R-:W-:-:S13]  /*0540*/  ISETP.NE.AND P0, PT, R2, RZ, PT ;  /* 0x000000ff0200720c */ /* 0x008fda0003f05270 */
[----:B------:R-:W-:Y:S05]  /*0550*/  @P0 BRA `(.L_x_9) ;  /* 0x00000000009c0947 */ /* 0x000fea0003800000 */
[----:B------:R-:W-:Y:S01]  /*0560*/  ELECT P0, URZ, PT ;  /* 0x0000000000ff782f */ /* 0x000fe20003800000 */
[----:B------:R-:W-:-:S12]  /*0570*/  BSSY.RECONVERGENT B0, `(.L_x_9) ;  /* 0x0000025000007945 */ /* 0x000fd80003800200 */
[----:B------:R-:W-:Y:S05]  /*0580*/  @!P0 BRA `(.L_x_10) ;  /* 0x00000000008c8947 */ /* 0x000fea0003800000 */
[----:B------:R-:W3:Y:S01]  /*0590*/  S2UR UR6, SR_CgaCtaId ;  /* 0x00000000000679c3 */ /* 0x000ee20000008800 */
[----:B------:R-:W-:Y:S01]  /*05a0*/  UMOV UR7, 0x400 ;  /* 0x0000040000077882 */ /* 0x000fe20000000000 */
[----:B------:R-:W-:Y:S01]  /*05b0*/  UMOV UR5, 0x1 ;  /* 0x0000000100057882 */ /* 0x000fe20000000000 */
[----:B------:R-:W-:Y:S01]  /*05c0*/  UMOV UR4, 0x8 ;  /* 0x0000000800047882 */ /* 0x000fe20000000000 */
[----:B------:R-:W-:-:S04]  /*05d0*/  UIADD3 UR8, UPT, UPT, -UR5, 0x100000, URZ ;  /* 0x0010000005087890 */ /* 0x000fc8000fffe1ff */
[----:B------:R-:W-:Y:S02]  /*05e0*/  USHF.L.U32 UR9, UR8, 0xb, URZ ;  /* 0x0000000b08097899 */ /* 0x000fe400080006ff */
[----:B------:R-:W-:Y:S02]  /*05f0*/  USHF.L.U32 UR8, UR8, 0x1, URZ ;  /* 0x0000000108087899 */ /* 0x000fe400080006ff */
[----:B------:R-:W-:-:S04]  /*0600*/  UIADD3 UR4, UPT, UPT, -UR4, 0x100000, URZ ;  /* 0x0010000004047890 */ /* 0x000fc8000fffe1ff */
[----:B------:R-:W-:Y:S02]  /*0610*/  USHF.L.U32 UR5, UR4, 0xb, URZ ;  /* 0x0000000b04057899 */ /* 0x000fe400080006ff */
[----:B------:R-:W-:Y:S02]  /*0620*/  USHF.L.U32 UR4, UR4, 0x1, URZ ;  /* 0x0000000104047899 */ /* 0x000fe400080006ff */
[----:B---3--:R-:W-:Y:S01]  /*0630*/  ULEA UR6, UR6, UR7, 0x18 ;  /* 0x0000000706067291 */ /* 0x008fe2000f8ec0ff */
[----:B------:R-:W3:Y:S11]  /*0640*/  FENCE.VIEW.ASYNC.S ;  /* 0x00000000000073c6 */ /* 0x000ef60000000000 */
[----:B---3--:R3:W4:Y:S01]  /*0650*/  SYNCS.EXCH.64 URZ, [UR6], UR8 ;  /* 0x0000000806ff75b2 */ /* 0x0087220008000100 */
[----:B------:R3:W1:Y:S01]  /*0660*/  SYNCS.EXCH.64 URZ, [UR6+0x58], UR4 ;  /* 0x0000580406ff75b2 */ /* 0x0006620008000100 */
        /* <DEDUP_REMOVED lines=19> */
[----:B------:R3:W1:Y:S02]  /*07a0*/  SYNCS.EXCH.64 URZ, [UR6+0xa8], UR4 ;  /* 0x0000a80406ff75b2 */ /* 0x0006640008000100 */
[----:B---3--:R-:W-:Y:S01]  /*07b0*/  NOP ;  /* 0x0000000000007918 */ /* 0x008fe20000000000 */
.L_x_10:
[----:B------:R-:W-:Y:S05]  /*07c0*/  BSYNC.RECONVERGENT B0 ;  /* 0x0000000000007941 */ /* 0x000fea0003800200 */
.L_x_9:
[----:B------:R-:W3:Y:S01]  /*07d0*/  SHFL.IDX PT, R2, R99, RZ, 0x1f ;  /* 0x00001fff63027589 */ /* 0x000ee200000e0000 */
[----:B------:R-:W-:Y:S01]  /*07e0*/  NOP ;  /* 0x0000000000007918 */ /* 0x000fe20000000000 */
[----:B---3--:R-:W-:-:S13]  /*07f0*/  ISETP.NE.AND P0, PT, R2, 0x1, PT ;  /* 0x000000010200780c */ /* 0x008fda0003f05270 */
[----:B------:R-:W-:Y:S05]  /*0800*/  @P0 BRA `(.L_x_11) ;  /* 0x0000000000580947 */ /* 0x000fea0003800000 */
        /* <DEDUP_REMOVED lines=9> */
[----:B------:R-:W-:Y:S01]  /*08a0*/  USHF.L.U32 UR4, UR4, 0x1, URZ ;  /* 0x0000000104047899 */ /* 0x000fe200080006ff */
[----:B------:R-:W-:Y:S01]  /*08b0*/  ELECT P0, URZ, PT ;  /* 0x0000000000ff782f */ /* 0x000fe20003800000 */
[----:B---3--:R-:W-:Y:S01]  /*08c0*/  ULEA UR6, UR6, UR7, 0x18 ;  /* 0x0000000706067291 */ /* 0x008fe2000f8ec0ff */
[----:B------:R-:W3:Y:S11]  /*08d0*/  FENCE.VIEW.ASYNC.S ;  /* 0x00000000000073c6 */ /* 0x000ef60000000000 */
[----:B---3--:R3:W1:Y:S01]  /*08e0*/  SYNCS.EXCH.64 URZ, [UR6+0xb0], UR8 ;  /* 0x0000b00806ff75b2 */ /* 0x0086620008000100 */
[----:B------:R3:W1:Y:S01]  /*08f0*/  SYNCS.EXCH.64 URZ, [UR6+0xd0], UR4 ;  /* 0x0000d00406ff75b2 */ /* 0x0006620008000100 */
[----:B------:R3:W1:Y:S01]  /*0900*/  SYNCS.EXCH.64 URZ, [UR6+0xb8], UR8 ;  /* 0x0000b80806ff75b2 */ /* 0x0006620008000100 */
[----:B------:R3:W1:Y:S01]  /*0910*/  SYNCS.EXCH.64 URZ, [UR6+0xd8], UR4 ;  /* 0x0000d80406ff75b2 */ /* 0x0006620008000100 */
[----:B------:R3:W1:Y:S01]  /*0920*/  SYNCS.EXCH.64 URZ, [UR6+0xc0], UR8 ;  /* 0x0000c00806ff75b2 */ /* 0x0006620008000100 */
[----:B------:R3:W1:Y:S01]  /*0930*/  SYNCS.EXCH.64 URZ, [UR6+0xe0], UR4 ;  /* 0x0000e00406ff75b2 */ /* 0x0006620008000100 */
[----:B------:R3:W1:Y:S01]  /*0940*/  SYNCS.EXCH.64 URZ, [UR6+0xc8], UR8 ;  /* 0x0000c80806ff75b2 */ /* 0x0006620008000100 */
[----:B------:R3:W1:Y:S01]  /*0950*/  SYNCS.EXCH.64 URZ, [UR6+0xe8], UR4 ;  /* 0x0000e80406ff75b2 */ /* 0x0006620008000100 */
[----:B------:R-:W-:Y:S01]  /*0960*/  NOP ;  /* 0x0000000000007918 */ /* 0x000fe20000000000 */
.L_x_11:
[----:B------:R-:W2:Y:S01]  /*0970*/  SHFL.IDX PT, R2, R99, RZ, 0x1f ;  /* 0x00001fff63027589 */ /* 0x000ea200000e0000 */
[----:B------:R-:W-:Y:S01]  /*0980*/  NOP ;  /* 0x0000000000007918 */ /* 0x000fe20000000000 */
[----:B--2---:R-:W-:-:S13]  /*0990*/  ISETP.NE.AND P0, PT, R2, 0x3, PT ;  /* 0x000000030200780c */ /* 0x004fda0003f05270 */
[----:B------:R-:W-:Y:S05]  /*09a0*/  @P0 BRA `(.L_x_12) ;  /* 0x0000000000300947 */ /* 0x000fea0003800000 */
[----:B---3--:R-:W2:Y:S01]  /*09b0*/  S2UR UR5, SR_CgaCtaId ;  /* 0x00000000000579c3 */ /* 0x008ea20000008800 */
[----:B------:R-:W-:Y:S01]  /*09c0*/  UMOV UR6, 0x400 ;  /* 0x0000040000067882 */ /* 0x000fe20000000000 */
[----:B------:R-:W-:Y:S01]  /*09d0*/  UMOV UR4, 0x20 ;  /* 0x0000002000047882 */ /* 0x000fe20000000000 */
[----:B------:R-:W-:Y:S01]  /*09e0*/  ELECT P0, URZ, PT ;  /* 0x0000000000ff782f */ /* 0x000fe20003800000 */
[----:B--2---:R-:W-:Y:S02]  /*09f0*/  ULEA UR5, UR5, UR6, 0x18 ;  /* 0x0000000605057291 */ /* 0x004fe4000f8ec0ff */
[----:B------:R-:W-:-:S04]  /*0a00*/  UIADD3 UR6, UPT, UPT, -UR4, 0x100000, URZ ;  /* 0x0010000004067890 */ /* 0x000fc8000fffe1ff */
[----:B------:R-:W-:Y:S02]  /*0a10*/  USHF.L.U32 UR7, UR6, 0xb, URZ ;  /* 0x0000000b06077899 */ /* 0x000fe400080006ff */
[----:B------:R-:W-:Y:S01]  /*0a20*/  USHF.L.U32 UR6, UR6, 0x1, URZ ;  /* 0x0000000106067899 */ /* 0x000fe200080006ff */
[----:B------:R-:W2:Y:S11]  /*0a30*/  FENCE.VIEW.ASYNC.S ;  /* 0x00000000000073c6 */ /* 0x000eb60000000000 */
[----:B--2---:R2:W3:Y:S01]  /*0a40*/  SYNCS.EXCH.64 URZ, [UR5+0xf0], UR6 ;  /* 0x0000f00605ff75b2 */ /* 0x0044e20008000100 */
[----:B------:R2:W1:Y:S01]  /*0a50*/  SYNCS.EXCH.64 URZ, [UR5+0xf8], UR6 ;  /* 0x0000f80605ff75b2 */ /* 0x0004620008000100 */
[----:B------:R-:W-:Y:S01]  /*0a60*/  NOP ;  /* 0x0000000000007918 */ /* 0x000fe20000000000 */
.L_x_12:
[----:B------:R-:W4:Y:S01]  /*0a70*/  SHFL.IDX PT, R2, R99, RZ, 0x1f ;  /* 0x00001fff63027589 */ /* 0x000f2200000e0000 */
[----:B------:R-:W-:Y:S01]  /*0a80*/  NOP ;  /* 0x0000000000007918 */ /* 0x000fe20000000000 */
[----:B----4-:R-:W-:-:S13]  /*0a90*/  ISETP.NE.AND P0, PT, R2, 0x4, PT ;  /* 0x000000040200780c */ /* 0x010fda0003f05270 */
[----:B------:R-:W-:Y:S05]  /*0aa0*/  @P0 BRA `(.L_x_13) ;  /* 0x00000000004c0947 */ /* 0x000fea0003800000 */
[----:B--23--:R-:W2:Y:S01]  /*0ab0*/  S2UR UR5, SR_CgaCtaId ;  /* 0x00000000000579c3 */ /* 0x00cea20000008800 */
[----:B------:R-:W-:Y:S01]  /*0ac0*/  UMOV UR7, 0x720 ;  /* 0x0000072000077882 */ /* 0x000fe20000000000 */
[----:B------:R-:W-:Y:S01]  /*0ad0*/  UMOV UR6, 0x400 ;  /* 0x0000040000067882 */ /* 0x000fe20000000000 */
[----:B------:R-:W-:Y:S01]  /*0ae0*/  USEL UR7, UR7, 0x620, UP6 ;  /* 0x0000062007077887 */ /* 0x000fe2000b000000 */
[----:B------:R-:W-:Y:S01]  /*0af0*/  UMOV UR4, 0x1 ;  /* 0x0000000100047882 */ /* 0x000fe20000000000 */
[----:B------:R-:W-:Y:S01]  /*0b00*/  ELECT P0, URZ, PT ;  /* 0x0000000000ff782f */ /* 0x000fe20003800000 */
[----:B------:R-:W-:-:S04]  /*0b10*/  UIADD3 UR8, UPT, UPT, -UR4, 0x100000, URZ ;  /* 0x0010000004087890 */ /* 0x000fc8000fffe1ff */
[----:B------:R-:W-:Y:S02]  /*0b20*/  USHF.L.U32 UR9, UR8, 0xb, URZ ;  /* 0x0000000b08097899 */ /* 0x000fe400080006ff */
[----:B------:R-:W-:Y:S02]  /*0b30*/  USHF.L.U32 UR8, UR8, 0x1, URZ ;  /* 0x0000000108087899 */ /* 0x000fe400080006ff */
[----:B--2---:R-:W-:Y:S02]  /*0b40*/  ULEA UR5, UR5, UR6, 0x18 ;  /* 0x0000000605057291 */ /* 0x004fe4000f8ec0ff */
[----:B------:R-:W-:-:S04]  /*0b50*/  UIADD3 UR6, UPT, UPT, -UR7, 0x100000, URZ ;  /* 0x0010000007067890 */ /* 0x000fc8000fffe1ff */
[----:B------:R-:W-:Y:S02]  /*0b60*/  USHF.L.U32 UR7, UR6, 0xb, URZ ;  /* 0x0000000b06077899 */ /* 0x000fe400080006ff */
[----:B------:R-:W-:Y:S01]  /*0b70*/  USHF.L.U32 UR6, UR6, 0x1, URZ ;  /* 0x0000000106067899 */ /* 0x000fe200080006ff */
[----:B------:R-:W2:Y:S03]  /*0b80*/  FENCE.VIEW.ASYNC.S ;  /* 0x00000000000073c6 */ /* 0x000ea60000000000 */
[----:B--2---:R4:W2:Y:S08]  /*0b90*/  SYNCS.EXCH.64 URZ, [UR5+0x100], UR8 ;  /* 0x0001000805ff75b2 */ /* 0x0048b00008000100 */
[----:B------:R4:W3:Y:S01]  /*0ba0*/  SYNCS.EXCH.64 URZ, [UR5+0x110], UR6 ;  /* 0x0001100605ff75b2 */ /* 0x0008e20008000100 */
[----:B------:R4:W1:Y:S01]  /*0bb0*/  SYNCS.EXCH.64 URZ, [UR5+0x108], UR8 ;  /* 0x0001080805ff75b2 */ /* 0x0008620008000100 */
[----:B------:R4:W1:Y:S02]  /*0bc0*/  SYNCS.EXCH.64 URZ, [UR5+0x118], UR6 ;  /* 0x0001180605ff75b2 */ /* 0x0008640008000100 */
[----:B----4-:R-:W-:Y:S01]  /*0bd0*/  NOP ;  /* 0x0000000000007918 */ /* 0x010fe20000000000 */
.L_x_13:
[----:B------:R-:W4:Y:S01]  /*0be0*/  SHFL.IDX PT, R2, R99, RZ, 0x1f ;  /* 0x00001fff63027589 */ /* 0x000f2200000e0000 */
[----:B------:R-:W-:Y:S01]  /*0bf0*/  NOP ;  /* 0x0000000000007918 */ /* 0x000fe20000000000 */
[----:B----4-:R-:W-:-:S13]  /*0c00*/  ISETP.NE.AND P0, PT, R2, 0x5, PT ;  /* 0x000000050200780c */ /* 0x010fda0003f05270 */
[----:B------:R-:W-:Y:S05]  /*0c10*/  @P0 BRA `(.L_x_14) ;  /* 0x0000000000480947 */ /* 0x000fea0003800000 */
[----:B--23--:R-:W2:Y:S01]  /*0c20*/  S2UR UR6, SR_CgaCtaId ;  /* 0x00000000000679c3 */ /* 0x00cea20000008800 */
        /* <DEDUP_REMOVED lines=10> */
[----:B--2---:R-:W-:Y:S01]  /*0cd0*/  ULEA UR6, UR6, UR7, 0x18 ;  /* 0x0000000706067291 */ /* 0x004fe2000f8ec0ff */
[----:B------:R-:W2:Y:S11]  /*0ce0*/  FENCE.VIEW.ASYNC.S ;  /* 0x00000000000073c6 */ /* 0x000eb60000000000 */
[----:B--2---:R4:W2:Y:S01]  /*0cf0*/  SYNCS.EXCH.64 URZ, [UR6+0x120], UR8 ;  /* 0x0001200806ff75b2 */ /* 0x0048a20008000100 */
[----:B------:R4:W3:Y:S01]  /*0d00*/  SYNCS.EXCH.64 URZ, [UR6+0x130], UR4 ;  /* 0x0001300406ff75b2 */ /* 0x0008e20008000100 */
[----:B------:R4:W1:Y:S01]  /*0d10*/  SYNCS.EXCH.64 URZ, [UR6+0x128], UR8 ;  /* 0x0001280806ff75b2 */ /* 0x0008620008000100 */
[----:B------:R4:W1:Y:S02]  /*0d20*/  SYNCS.EXCH.64 URZ, [UR6+0x138], UR4 ;  /* 0x0001380406ff75b2 */ /* 0x0008640008000100 */
[----:B----4-:R-:W-:Y:S01]  /*0d30*/  NOP ;  /* 0x0000000000007918 */ /* 0x010fe20000000000 */
.L_x_14:
[----:B------:R-:W4:Y:S01]  /*0d40*/  SHFL.IDX PT, R2, R99, RZ, 0x1f ;  /* 0x00001fff63027589 */ /* 0x000f2200000e0000 */
[----:B------:R-:W1:Y:S01]  /*0d50*/  S2UR UR37, SR_CgaCtaId ;  /* 0x00000000002579c3 */ /* 0x000e620000008800 */
[----:B------:R-:W-:Y:S01]  /*0d60*/  NOP ;  /* 0x0000000000007918 */ /* 0x000fe20000000000 */
[----:B----4-:R-:W-:-:S13]  /*0d70*/  ISETP.NE.AND P0, PT, R2, 0x3, PT ;  /* 0x000000030200780c */ /* 0x010fda0003f05270 */
[----:B-1----:R-:W-:Y:S05]  /*0d80*/  @P0 BRA `(.L_x_15) ;  /* 0x0000000000340947 */ /* 0x002fea0003800000 */
[----:B--23--:R-:W-:Y:S01]  /*0d90*/  UMOV UR5, 0x400 ;  /* 0x0000040000057882 */ /* 0x00cfe20000000000 */
[----:B------:R-:W-:Y:S01]  /*0da0*/  UMOV UR4, 0x20 ;  /* 0x0000002000047882 */ /* 0x000fe20000000000 */
[----:B------:R-:W-:Y:S02]  /*0db0*/  ULEA UR5, UR37, UR5, 0x18 ;  /* 0x0000000525057291 */ /* 0x000fe4000f8ec0ff */
[----:B------:R-:W-:-:S04]  /*0dc0*/  UIADD3 UR6, UPT, UPT, -UR4, 0x100000, URZ ;  /* 0x0010000004067890 */ /* 0x000fc8000fffe1ff */
[----:B------:R-:W-:Y:S02]  /*0dd0*/  USHF.L.U32 UR7, UR6, 0xb, URZ ;  /* 0x0000000b06077899 */ /* 0x000fe400080006ff */
[----:B------:R-:W-:Y:S01]  /*0de0*/  USHF.L.U32 UR6, UR6, 0x1, URZ ;  /* 0x0000000106067899 */ /* 0x000fe200080006ff */
[----:B------:R-:W-:Y:S01]  /*0df0*/  ELECT P0, URZ, PT ;  /* 0x0000000000ff782f */ /* 0x000fe20003800000 */
[----:B------:R-:W1:Y:S10]  /*0e00*/  FENCE.VIEW.ASYNC.S ;  /* 0x00000000000073c6 */ /* 0x000e740000000000 */
[----:B-1----:R1:W4:Y:S01]  /*0e10*/  SYNCS.EXCH.64 URZ, [UR5+0x140], UR6 ;  /* 0x0001400605ff75b2 */ /* 0x0023220008000100 */
[----:B------:R1:W2:Y:S01]  /*0e20*/  SYNCS.EXCH.64 URZ, [UR5+0x150], UR6 ;  /* 0x0001500605ff75b2 */ /* 0x0002a20008000100 */
[----:B------:R1:W3:Y:S01]  /*0e30*/  SYNCS.EXCH.64 URZ, [UR5+0x148], UR6 ;  /* 0x0001480605ff75b2 */ /* 0x0002e20008000100 */
[----:B------:R1:W1:Y:S01]  /*0e40*/  SYNCS.EXCH.64 URZ, [UR5+0x158], UR6 ;  /* 0x0001580605ff75b2 */ /* 0x0002620008000100 */
[----:B------:R-:W-:Y:S01]  /*0e50*/  NOP ;  /* 0x0000000000007918 */ /* 0x000fe20000000000 */
.L_x_15:
[----:B---3--:R-:W3:Y:S01]  /*0e60*/  LDCU UR4, c[0x0][0x36c] ;  /* 0x00006d80ff0477ac */ /* 0x008ee20008000800 */
[----:B------:R-:W-:Y:S01]  /*0e70*/  ISETP.NE.OR P5, PT, R0, 0x2, !P5 ;  /* 0x000000020000780c */ /* 0x000fe20006fa5670 */
[----:B------:R-:W-:Y:S01]  /*0e80*/  NOP ;  /* 0x0000000000007918 */ /* 0x000fe20000000000 */
[----:B------:R-:W-:Y:S01]  /*0e90*/  LOP3.LUT R2, R3, 0x1f, RZ, 0xc0, !PT ;  /* 0x0000001f03027812 */ /* 0x000fe200078ec0ff */
[----:B------:R-:W-:Y:S02]  /*0ea0*/  UISETP.NE.AND UP4, UPT, UR11, 0x2, UPT ;  /* 0x000000020b00788c */ /* 0x000fe4000bf85270 */
[----:B------:R-:W-:Y:S02]  /*0eb0*/  UISETP.NE.AND UP3, UPT, UR11, URZ, UPT ;  /* 0x000000ff0b00728c */ /* 0x000fe4000bf65270 */
[----:B---3--:R-:W-:-:S09]  /*0ec0*/  UISETP.EQ.U32.AND UP1, UPT, UR4, 0x1, UPT ;  /* 0x000000010400788c */ /* 0x008fd2000bf22070 */
[----:B------:R-:W-:Y:S05]  /*0ed0*/  BRA.U !UP1, `(.L_x_16) ;  /* 0x0000000109087547 */ /* 0x000fea000b800000 */
[----:B-12-4-:R-:W-:Y:S01]  /*0ee0*/  UCGABAR_ARV ;  /* 0x00000000000079c7 */ /* 0x016fe20008000000 */
[----:B------:R-:W-:Y:S05]  /*0ef0*/  BRA `(.L_x_17) ;  /* 0x0000000000047947 */ /* 0x000fea0003800000 */
.L_x_16:
[----:B-12-4-:R-:W-:Y:S01]  /*0f00*/  NOP ;  /* 0x0000000000007918 */ /* 0x016fe20000000000 */
.L_x_17:
[----:B------:R-:W1:Y:S01]  /*0f10*/  S2UR UR20, SR_CTAID.X ;  /* 0x00000000001479c3 */ /* 0x000e620000002500 */
[----:B------:R-:W-:-:S05]  /*0f20*/  CS2R.32 R43, SR_CgaSize ;  /* 0x00000000002b7805 */ /* 0x000fca0000008a00 */
[----:B------:R-:W-:-:S05]  /*0f30*/  IMAD R43, R43, -0xa0, RZ ;  /* 0xffffff602b2b7824 */ /* 0x000fca00078e02ff */
[----:B------:R-:W-:-:S14]  /*0f40*/  R2UR UR5, R43 ;  /* 0x000000002b0572ca */ /* 0x000fdc00000e0000 */
[----:B------:R-:W2:Y:S01]  /*0f50*/  LDCU UR5, c[0x0][UR5+0x2b0] ;  /* 0x00005600050577ac */ /* 0x000ea20008000800 */
[----:B------:R-:W-:-:S05]  /*0f60*/  CS2R.32 R43, SR_CgaSize ;  /* 0x00000000002b7805 */ /* 0x000fca0000008a00 */
[----:B------:R-:W-:-:S05]  /*0f70*/  IMAD R43, R43, -0xa0, RZ ;  /* 0xffffff602b2b7824 */ /* 0x000fca00078e02ff */
[----:B------:R-:W-:-:S14]  /*0f80*/  R2UR UR4, R43 ;  /* 0x000000002b0472ca */ /* 0x000fdc00000e0000 */
[----:B------:R-:W3:Y:S01]  /*0f90*/  LDCU UR4, c[0x0][UR4+0x2b4] ;  /* 0x00005680040477ac */ /* 0x000ee20008000800 */
[----:B------:R-:W4:Y:S01]  /*0fa0*/  S2UR UR12, SR_CTAID.Y ;  /* 0x00000000000c79c3 */ /* 0x000f220000002600 */
[----:B------:R-:W-:Y:S02]  /*0fb0*/  USHF.L.U32 UR15, UR37, 0xa, URZ ;  /* 0x0000000a250f7899 */ /* 0x000fe400080006ff */
[----:B------:R-:W-:Y:S02]  /*0fc0*/  USHF.L.U32 UR14, UR37, 0x7, URZ ;  /* 0x00000007250e7899 */ /* 0x000fe400080006ff */
[----:B------:R-:W-:Y:S01]  /*0fd0*/  USHF.L.U32 UR10, UR37, 0x6, URZ ;  /* 0x00000006250a7899 */ /* 0x000fe200080006ff */
[----:B------:R-:W3:Y:S02]  /*0fe0*/  LDCU UR18, c[0x0][0xf24] ;  /* 0x0001e480ff1277ac */ /* 0x000ee40008000800 */
[----:B------:R-:W3:Y:S01]  /*0ff0*/  LDC R43, c[0x0][0xf24] ;  /* 0x0003c900ff2b7b82 */ /* 0x000ee20000000800 */
[----:B------:R-:W3:Y:S01]  /*1000*/  LDCU UR13, c[0x0][0xf30] ;  /* 0x0001e600ff0d77ac */ /* 0x000ee20008000800 */
[----:B------:R-:W-:Y:S01]  /*1010*/  ULOP3.LUT UR15, UR15, 0x1c00, URZ, 0xc0, !UPT ;  /* 0x00001c000f0f7892 */ /* 0x000fe2000f8ec0ff */
[----:B-1----:R-:W-:Y:S01]  /*1020*/  I2FP.F32.U32 R4, UR20 ;  /* 0x0000001400047c45 */ /* 0x002fe20008201000 */
[----:B------:R-:W-:-:S02]  /*1030*/  ULOP3.LUT UR14, UR14, 0x380, URZ, 0xc0, !UPT ;  /* 0x000003800e0e7892 */ /* 0x000fc4000f8ec0ff */
[----:B------:R-:W-:Y:S02]  /*1040*/  ULOP3.LUT UR10, UR10, 0xc0, URZ, 0xc0, !UPT ;  /* 0x000000c00a0a7892 */ /* 0x000fe4000f8ec0ff */
[----:B--2---:R-:W-:Y:S01]  /*1050*/  FMUL R4, R4, UR5 ;  /* 0x0000000504047c20 */ /* 0x004fe20008400000 */
[----:B------:R-:W-:-:S05]  /*1060*/  CS2R.32 R0, SR_CgaSize ;  /* 0x0000000000007805 */ /* 0x000fca0000008a00 */
[----:B------:R-:W-:-:S05]  /*1070*/  IMAD R0, R0, -0xa0, RZ ;  /* 0xffffff6000007824 */ /* 0x000fca00078e02ff */
[----:B------:R-:W-:-:S14]  /*1080*/  R2UR UR5, R0 ;  /* 0x00000000000572ca */ /* 0x000fdc00000e0000 */
[----:B------:R-:W1:Y:S01]  /*1090*/  LDCU UR5, c[0x0][UR5+0x2a0] ;  /* 0x00005400050577ac */ /* 0x000e620008000800 */
[----:B----4-:R-:W-:Y:S01]  /*10a0*/  I2FP.F32.U32 R0, UR12 ;  /* 0x0000000c00007c45 */ /* 0x010fe20008201000 */
[----:B------:R-:W2:Y:S04]  /*10b0*/  F2I.U32.TRUNC.NTZ R4, R4 ;  /* 0x0000000400047305 */ /* 0x000ea8000020f000 */
[----:B---3--:R-:W-:Y:S01]  /*10c0*/  FMUL R0, R0, UR4 ;  /* 0x0000000400007c20 */ /* 0x008fe20008400000 */
[----:B------:R-:W-:-:S06]  /*10d0*/  RPCMOV.32 Rpc.LO, R2 ;  /* 0x0000000200007352 */ /* 0x000fcc0000000000 */
[----:B------:R-:W-:-:S05]  /*10e0*/  CS2R.32 R2, SR_CgaSize ;  /* 0x0000000000027805 */ /* 0x000fca0000008a00 */
[----:B------:R-:W-:-:S05]  /*10f0*/  IMAD R2, R2, -0xa0, RZ ;  /* 0xffffff6002027824 */ /* 0x000fca00078e02ff */
[----:B------:R-:W-:Y:S02]  /*1100*/  R2UR UR4, R2 ;  /* 0x00000000020472ca */ /* 0x000fe400000e0000 */
[----:B------:R-:W-:-:S12]  /*1110*/  RPCMOV.32 R2, Rpc.LO ;  /* 0x0000000000027353 */ /* 0x000fd80000000000 */
[----:B------:R-:W3:Y:S01]  /*1120*/  LDCU UR4, c[0x0][UR4+0x2a4] ;  /* 0x00005480040477ac */ /* 0x000ee20008000800 */
[----:B------:R-:W4:Y:S01]  /*1130*/  F2I.U32.TRUNC.NTZ R0, R0 ;  /* 0x0000000000007305 */ /* 0x000f22000020f000 */
[----:B--2---:R-:W-:Y:S02]  /*1140*/  R2UR UR39, R4 ;  /* 0x00000000042772ca */ /* 0x004fe400000e0000 */
[----:B----4-:R-:W-:Y:S02]  /*1150*/  R2UR UR38, R0 ;  /* 0x00000000002672ca */ /* 0x010fe400000e0000 */
[----:B------:R-:W-:-:S09]  /*1160*/  PRMT R0, RZ, 0x7610, R0 ;  /* 0x00007610ff007816 */ /* 0x000fd20000000000 */
[----:B------:R-:W-:-:S04]  /*1170*/  UIADD3 UR39, UPT, UPT, -UR39, URZ, URZ ;  /* 0x000000ff27277290 */ /* 0x000fc8000fffe1ff */
[----:B-1----:R-:W-:Y:S02]  /*1180*/  UIMAD UR39, UR5, UR39, UR20 ;  /* 0x00000027052772a4 */ /* 0x002fe4000f8e0214 */
[----:B------:R-:W-:-:S04]  /*1190*/  UIADD3 UR38, UPT, UPT, -UR38, URZ, URZ ;  /* 0x000000ff26267290 */ /* 0x000fc8000fffe1ff */
[----:B---3--:R-:W-:Y:S01]  /*11a0*/  UIMAD UR38, UR4, UR38, UR12 ;  /* 0x00000026042672a4 */ /* 0x008fe2000f8e020c */
[----:B------:R-:W-:Y:S11]  /*11b0*/  BRA.U UP3, `(.L_x_18) ;  /* 0x0000000103787547 */ /* 0x000ff6000b800000 */
[----:B------:R-:W-:-:S04]  /*11c0*/  UISETP.NE.AND UP2, UPT, UR38, URZ, UPT ;  /* 0x000000ff2600728c */ /* 0x000fc8000bf45270 */
[----:B------:R-:W-:Y:S02]  /*11d0*/  USEL UR16, URZ, 0x2, UP2 ;  /* 0x00000002ff107887 */ /* 0x000fe40009000000 */
[----:B------:R-:W-:Y:S02]  /*11e0*/  USEL UR9, URZ, 0x4, UP2 ;  /* 0x00000004ff097887 */ /* 0x000fe40009000000 */
[----:B------:R-:W-:Y:S02]  /*11f0*/  USEL UR8, URZ, 0x8, UP2 ;  /* 0x00000008ff087887 */ /* 0x000fe40009000000 */
[----:B------:R-:W-:Y:S02]  /*1200*/  USEL UR7, URZ, 0x10, UP2 ;  /* 0x00000010ff077887 */ /* 0x000fe40009000000 */
[----:B------:R-:W-:Y:S02]  /*1210*/  USEL UR6, URZ, 0x20, UP2 ;  /* 0x00000020ff067887 */ /* 0x000fe40009000000 */
[----:B------:R-:W-:-:S02]  /*1220*/  USEL UR5, URZ, 0x40, UP2 ;  /* 0x00000040ff057887 */ /* 0x000fc40009000000 */
[----:B------:R-:W-:Y:S02]  /*1230*/  USEL UR4, URZ, 0x80, UP2 ;  /* 0x00000080ff047887 */ /* 0x000fe40009000000 */
[----:B------:R-:W-:-:S04]  /*1240*/  UISETP.NE.AND UP2, UPT, UR38, URZ, UPT ;  /* 0x000000ff2600728c */ /* 0x000fc8000bf45270 */
[----:B------:R-:W-:-:S04]  /*1250*/  UISETP.EQ.OR UP2, UPT, UR39, URZ, !UP2 ;  /* 0x000000ff2700728c */ /* 0x000fc8000d742670 */
[----:B------:R-:W-:Y:S02]  /*1260*/  USEL UR17, URZ, 0x1, !UP2 ;  /* 0x00000001ff117887 */ /* 0x000fe4000d000000 */
[----:B------:R-:W-:-:S04]  /*1270*/  UISETP.NE.AND UP2, UPT, UR39, 0x1, UPT ;  /* 0x000000012700788c */ /* 0x000fc8000bf45270 */
[----:B------:R-:W-:Y:S02]  /*1280*/  USEL UR16, UR16, 0x2, UP2 ;  /* 0x0000000210107887 */ /* 0x000fe40009000000 */
[----:B------:R-:W-:-:S04]  /*1290*/  UISETP.NE.AND UP2, UPT, UR39, 0x2, UPT ;  /* 0x000000022700788c */ /* 0x000fc8000bf45270 */
[----:B------:R-:W-:Y:S02]  /*12a0*/  USEL UR9, UR9, 0x4, UP2 ;  /* 0x0000000409097887 */ /* 0x000fe40009000000 */
[----:B------:R-:W-:Y:S02]  /*12b0*/  UISETP.NE.AND UP2, UPT, UR39, 0x3, UPT ;  /* 0x000000032700788c */ /* 0x000fe4000bf45270 */
[----:B------:R-:W-:Y:S02]  /*12c0*/  UIADD3 UR9, UPT, UPT, UR9, UR16, UR17 ;  /* 0x0000001009097290 */ /* 0x000fe4000fffe011 */
        /* <DEDUP_REMOVED lines=10> */
[----:B------:R-:W-:-:S04]  /*1370*/  USEL UR4, UR4, 0x80, UP2 ;  /* 0x0000008004047887 */ /* 0x000fc80009000000 */
[----:B------:R-:W-:-:S06]  /*1380*/  UIADD3 UR4, UPT, UPT, UR5, UR4, URZ ;  /* 0x0000000405047290 */ /* 0x000fcc000fffe0ff */
[----:B------:R-:W-:-:S07]  /*1390*/  MOV R0, UR4 ;  /* 0x0000000400007c02 */ /* 0x000fce0008000f00 */
.L_x_18:
[----:B------:R-:W1:Y:S01]  /*13a0*/  S2UR UR36, SR_CTAID.Z ;  /* 0x00000000002479c3 */ /* 0x000e620000002700 */
[----:B------:R-:W-:-:S09]  /*13b0*/  UISETP.GE.AND UP2, UPT, UR18, 0x1, UPT ;  /* 0x000000011200788c */ /* 0x000fd2000bf46270 */
[----:B------:R-:W-:Y:S05]  /*13c0*/  BRA.U !UP2, `(.L_x_19) ;  /* 0x000000010abc7547 */ /* 0x000fea000b800000 */
[----:B------:R-:W2:Y:S01]  /*13d0*/  LDCU.128 UR4, c[0x0][0xf10] ;  /* 0x0001e200ff0477ac */ /* 0x000ea20008000c00 */
[----:B------:R-:W3:Y:S01]  /*13e0*/  LDCU UR17, c[0x0][0xf0c] ;  /* 0x0001e180ff1177ac */ /* 0x000ee20008000800 */
[----:B------:R-:W4:Y:S01]  /*13f0*/  LDCU UR21, c[0x0][0x370] ;  /* 0x00006e00ff1577ac */ /* 0x000f220008000800 */
[----:B------:R-:W1:Y:S01]  /*1400*/  LDCU UR19, c[0x0][0x374] ;  /* 0x00006e80ff1377ac */ /* 0x000e620008000800 */
[----:B------:R-:W1:Y:S01]  /*1410*/  LDCU UR16, c[0x0][0xf20] ;  /* 0x0001e400ff1077ac */ /* 0x000e620008000800 */
[----:B--2---:R-:W-:Y:S02]  /*1420*/  UIMAD.WIDE.U32 UR8, UR20, UR4, URZ ;  /* 0x00000004140872a5 */ /* 0x004fe4000f8e00ff */
[----:B---3--:R-:W-:Y:S02]  /*1430*/  UISETP.NE.AND UP2, UPT, UR17, 0x1, UPT ;  /* 0x000000011100788c */ /* 0x008fe4000bf45270 */
[----:B------:R-:W-:Y:S02]  /*1440*/  UIMAD.WIDE.U32 UR24, UR12, UR7, URZ ;  /* 0x000000070c1872a5 */ /* 0x000fe4000f8e00ff */
[----:B----4-:R-:W-:-:S02]  /*1450*/  UIMAD.WIDE.U32 UR22, UR21, UR4, URZ ;  /* 0x00000004151672a5 */ /* 0x010fc4000f8e00ff */
[----:B------:R-:W-:-:S03]  /*1460*/  USHF.R.U32.HI UR4, URZ, UR5, UR9 ;  /* 0x00000005ff047299 */ /* 0x000fc60008011609 */
[----:B------:R-:W2:Y:S01]  /*1470*/  LDCU.64 UR8, c[0x0][0xf28] ;  /* 0x0001e500ff0877ac */ /* 0x000ea20008000a00 */
[----:B------:R-:W-:Y:S02]  /*1480*/  USEL UR4, UR20, UR4, !UP2 ;  /* 0x0000000414047287 */ /* 0x000fe4000d000000 */
[----:B------:R-:W-:Y:S02]  /*1490*/  @UP2 USHF.R.U32.HI UR21, URZ, UR5, UR23 ;  /* 0x00000005ff152299 */ /* 0x000fe40008011617 */
[----:B------:R-:W-:Y:S02]  /*14a0*/  UISETP.NE.AND UP2, UPT, UR6, 0x1, UPT ;  /* 0x000000010600788c */ /* 0x000fe4000bf45270 */
[----:B-1----:R-:W-:Y:S02]  /*14b0*/  UIMAD.WIDE.U32 UR22, UR19, UR7, URZ ;  /* 0x00000007131672a5 */ /* 0x002fe4000f8e00ff */
[----:B------:R-:W-:-:S04]  /*14c0*/  USHF.R.U32.HI UR5, URZ, UR16, UR25 ;  /* 0x00000010ff057299 */ /* 0x000fc80008011619 */
[----:B------:R-:W-:-:S03]  /*14d0*/  USEL UR5, UR12, UR5, !UP2 ;  /* 0x000000050c057287 */ /* 0x000fc6000d000000 */
[----:B------:R-:W-:Y:S02]  /*14e0*/  @UP2 USHF.R.U32.HI UR19, URZ, UR16, UR23 ;  /* 0x00000010ff132299 */ /* 0x000fe40008011617 */
[----:B------:R-:W-:Y:S02]  /*14f0*/  UISETP.NE.AND UP2, UPT, UR18, 0x1, UPT ;  /* 0x000000011200788c */ /* 0x000fe4000bf45270 */
[----:B--2---:R-:W-:Y:S02]  /*1500*/  UIMAD.WIDE.U32 UR24, UR19, UR8, URZ ;  /* 0x00000008131872a5 */ /* 0x004fe4000f8e00ff */
[----:B------:R-:W-:Y:S02]  /*1510*/  UIMAD.WIDE.U32 UR22, UR21, UR8, URZ ;  /* 0x00000008151672a5 */ /* 0x000fe4000f8e00ff */
[----:B------:R-:W-:-:S03]  /*1520*/  UIADD3 UR16, UPT, UPT, -UR4, URZ, URZ ;  /* 0x000000ff04107290 */ /* 0x000fc6000fffe1ff */
[----:B------:R-:W-:Y:S01]  /*1530*/  UMOV UR7, UR25 ;  /* 0x0000001900077c82 */ /* 0x000fe20008000000 */
[----:B------:R-:W-:Y:S02]  /*1540*/  UIMAD.WIDE.U32 UR24, UR5, UR8, URZ ;  /* 0x00000008051872a5 */ /* 0x000fe4000f8e00ff */
[----:B------:R-:W-:Y:S02]  /*1550*/  @UP2 USHF.R.U32.HI UR19, URZ, UR9, UR7 ;  /* 0x00000009ff132299 */ /* 0x000fe40008011607 */
[----:B------:R-:W-:Y:S02]  /*1560*/  @UP2 USHF.R.U32.HI UR21, URZ, UR9, UR23 ;  /* 0x00000009ff152299 */ /* 0x000fe40008011617 */
[----:B------:R-:W-:Y:S02]  /*1570*/  UIMAD UR19, UR19, UR18, URZ ;  /* 0x00000012131372a4 */ /* 0x000fe4000f8e02ff */
[----:B------:R-:W-:Y:S02]  /*1580*/  UIMAD UR7, UR21, UR18, URZ ;  /* 0x00000012150772a4 */ /* 0x000fe4000f8e02ff */
[----:B------:R-:W-:-:S02]  /*1590*/  UISETP.GE.AND UP5, UPT, UR5, UR19, UPT ;  /* 0x000000130500728c */ /* 0x000fc4000bfa6270 */
[----:B------:R-:W-:Y:S02]  /*15a0*/  UIMAD.WIDE.U32 UR22, UR4, UR8, URZ ;  /* 0x00000008041672a5 */ /* 0x000fe4000f8e00ff */
[----:B------:R-:W-:Y:S02]  /*15b0*/  UISETP.GE.OR UP5, UPT, UR4, UR7, UP5 ;  /* 0x000000070400728c */ /* 0x000fe4000afa6670 */
[----:B------:R-:W-:Y:S01]  /*15c0*/  UIMAD UR16, UR17, UR16, UR20 ;  /* 0x00000010111072a4 */ /* 0x000fe2000f8e0214 */
[----:B------:R-:W-:Y:S02]  /*15d0*/  UMOV UR7, UR25 ;  /* 0x0000001900077c82 */ /* 0x000fe40008000000 */
[----:B------:R-:W-:-:S04]  /*15e0*/  USHF.R.U32.HI UR7, URZ, UR9, UR7 ;  /* 0x00000009ff077299 */ /* 0x000fc80008011607 */
[----:B------:R-:W-:Y:S02]  /*15f0*/  USEL UR7, UR5, UR7, !UP2 ;  /* 0x0000000705077287 */ /* 0x000fe4000d000000 */
[----:B------:R-:W-:Y:S02]  /*1600*/  @!UP5 USHF.R.U32.HI UR19, URZ, UR9, UR23 ;  /* 0x00000009ff13d299 */ /* 0x000fe40008011617 */
[----:B------:R-:W-:Y:S02]  /*1610*/  UIADD3 UR8, UPT, UPT, -UR7, URZ, URZ ;  /* 0x000000ff07087290 */ /* 0x000fe4000fffe1ff */
[----:B------:R-:W-:Y:S02]  /*1620*/  @!UP5 USEL UR19, UR4, UR19, !UP2 ;  /* 0x000000130413d287 */ /* 0x000fe4000d000000 */
[----:B------:R-:W-:Y:S02]  /*1630*/  UIMAD UR8, UR18, UR8, UR5 ;  /* 0x00000008120872a4 */ /* 0x000fe4000f8e0205 */
[----:B------:R-:W-:-:S02]  /*1640*/  UIADD3 UR9, UPT, UPT, -UR5, URZ, URZ ;  /* 0x000000ff05097290 */ /* 0x000fc4000fffe1ff */
[----:B------:R-:W-:Y:S02]  /*1650*/  @!UP5 UIMAD UR8, UR8, UR21, UR19 ;  /* 0x000000150808d2a4 */ /* 0x000fe4000f8e0213 */
[----:B------:R-:W-:Y:S02]  /*1660*/  @!UP5 UIADD3 UR7, UPT, UPT, UR7, -UR19, URZ ;  /* 0x800000130707d290 */ /* 0x000fe4000fffe0ff */
[----:B------:R-:W-:Y:S02]  /*1670*/  UIMAD UR9, UR6, UR9, UR12 ;  /* 0x00000009060972a4 */ /* 0x000fe4000f8e020c */
[----:B------:R-:W-:-:S03]  /*1680*/  @!UP5 UIMAD UR5, UR7, UR18, UR4 ;  /* 0x000000120705d2a4 */ /* 0x000fc6000f8e0204 */
[----:B------:R-:W-:Y:S01]  /*1690*/  @!UP5 UMOV UR4, UR8 ;  /* 0x000000080004dc82 */ /* 0x000fe20008000000 */
[----:B------:R-:W-:Y:S02]  /*16a0*/  UIMAD UR12, UR5, UR6, UR9 ;  /* 0x00000006050c72a4 */ /* 0x000fe4000f8e0209 */
[----:B------:R-:W-:-:S12]  /*16b0*/  UIMAD UR20, UR4, UR17, UR16 ;  /* 0x00000011041472a4 */ /* 0x000fd8000f8e0210 */
.L_x_19:
[----:B------:R-:W-:-:S09]  /*16c0*/  UISETP.NE.AND UP2, UPT, UR13, 0x1, UPT ;  /* 0x000000010d00788c */ /* 0x000fd2000bf45270 */
[----:B------:R-:W-:Y:S05]  /*16d0*/  BRA.U UP2, `(.L_x_20) ;  /* 0x0000000102407547 */ /* 0x000fea000b800000 */
[----:B------:R-:W2:Y:S01]  /*16e0*/  LDCU.128 UR4, c[0x0][0xf10] ;  /* 0x0001e200ff0477ac */ /* 0x000ea20008000c00 */
[----:B------:R-:W3:Y:S01]  /*16f0*/  LDCU UR9, c[0x0][0xf0c] ;  /* 0x0001e180ff0977ac */ /* 0x000ee20008000800 */
[----:B------:R-:W4:Y:S01]  /*1700*/  LDCU UR8, c[0x0][0xf20] ;  /* 0x0001e400ff0877ac */ /* 0x000f220008000800 */
[----:B--2---:R-:W-:Y:S02]  /*1710*/  UIMAD.WIDE.U32 UR18, UR20, UR4, URZ ;  /* 0x00000004141272a5 */ /* 0x004fe4000f8e00ff */
[----:B------:R-:W-:Y:S02]  /*1720*/  UIMAD.WIDE.U32 UR16, UR12, UR7, URZ ;  /* 0x000000070c1072a5 */ /* 0x000fe4000f8e00ff */
[----:B---3--:R-:W-:-:S03]  /*1730*/  UISETP.NE.AND UP2, UPT, UR9, 0x1, UPT ;  /* 0x000000010900788c */ /* 0x008fc6000bf45270 */
[----:B------:R-:W-:Y:S02]  /*1740*/  UMOV UR7, UR19 ;  /* 0x0000001300077c82 */ /* 0x000fe40008000000 */
[----:B------:R-:W-:Y:S02]  /*1750*/  USHF.R.U32.HI UR4, URZ, UR5, UR7 ;  /* 0x00000005ff047299 */ /* 0x000fe40008011607 */
[----:B----4-:R-:W-:Y:S02]  /*1760*/  USHF.R.U32.HI UR5, URZ, UR8, UR17 ;  /* 0x00000008ff057299 */ /* 0x010fe40008011611 */
[----:B------:R-:W-:Y:S02]  /*1770*/  USEL UR4, UR20, UR4, !UP2 ;  /* 0x0000000414047287 */ /* 0x000fe4000d000000 */
[----:B------:R-:W-:-:S04]  /*1780*/  UISETP.NE.AND UP2, UPT, UR6, 0x1, UPT ;  /* 0x000000010600788c */ /* 0x000fc8000bf45270 */
[----:B------:R-:W-:-:S04]  /*1790*/  USEL UR5, UR12, UR5, !UP2 ;  /* 0x000000050c057287 */ /* 0x000fc8000d000000 */
[----:B------:R-:W-:Y:S02]  /*17a0*/  UIADD3 UR7, UPT, UPT, UR4, -UR5, URZ ;  /* 0x8000000504077290 */ /* 0x000fe4000fffe0ff */
[----:B------:R-:W-:Y:S02]  /*17b0*/  UIADD3 UR4, UPT, UPT, -UR4, UR5, URZ ;  /* 0x0000000504047290 */ /* 0x000fe4000fffe1ff */
[----:B------:R-:W-:Y:S02]  /*17c0*/  UIMAD UR12, UR7, UR6, UR12 ;  /* 0x00000006070c72a4 */ /* 0x000fe4000f8e020c */
[----:B------:R-:W-:-:S12]  /*17d0*/  UIMAD UR20, UR4, UR9, UR20 ;  /* 0x00000009041472a4 */ /* 0x000fd8000f8e0214 */
.L_x_20:
[----:B------:R-:W-:Y:S01]  /*17e0*/  UISETP.NE.AND UP2, UPT, UR11, 0x2, UPT ;  /* 0x000000020b00788c */ /* 0x000fe2000bf45270 */
[----:B------:R-:W-:Y:S09]  /*17f0*/  BRA.U !UP1, `(.L_x_21) ;  /* 0x00000001090c7547 */ /* 0x000ff2000b800000 */
[----:B------:R-:W-:Y:S01]  /*1800*/  UCGABAR_WAIT ;  /* 0x0000000000007dc7 */ /* 0x000fe20008000000 */
[----:B------:R-:W-:Y:S01]  /*1810*/  CCTL.IVALL ;  /* 0x00000000ff00798f */ /* 0x000fe20002000000 */
[----:B------:R-:W-:Y:S05]  /*1820*/  BRA `(.L_x_22) ;  /* 0x0000000000047947 */ /* 0x000fea0003800000 */
.L_x_21:
[----:B------:R-:W-:Y:S06]  /*1830*/  BAR.SYNC.DEFER_BLOCKING 0x0 ;  /* 0x0000000000007b1d */ /* 0x000fec0000010000 */
.L_x_22:
[----:B------:R-:W-:Y:S05]  /*1840*/  BRA.U UP2, `(.L_x_23) ;  /* 0x00000019023c7547 */ /* 0x000fea000b800000 */
[----:B------:R-:W2:Y:S01]  /*1850*/  LDCU UR29, c[0x0][0x38c] ;  /* 0x00007180ff1d77ac */ /* 0x000ea20008000800 */
[----:B------:R-:W3:Y:S01]  /*1860*/  LDC R8, c[0x0][0x370] ;  /* 0x0000dc00ff087b82 */ /* 0x000ee20000000800 */
[----:B------:R-:W-:Y:S01]  /*1870*/  PLOP3.LUT P1, PT, PT, PT, UP6, 0x80, 0x8 ;  /* 0x000000000008781c */ /* 0x000fe20003f2f068 */
[----:B------:R-:W-:Y:S01]  /*1880*/  IMAD.MOV.U32 R15, RZ, RZ, 0x1 ;  /* 0x00000001ff0f7424 */ /* 0x000fe200078e00ff */
[----:B------:R-:W-:Y:S01]  /*1890*/  USHF.L.U32 UR22, UR37, 0x4, URZ ;  /* 0x0000000425167899 */ /* 0x000fe200080006ff */
[----:B------:R-:W-:Y:S01]  /*18a0*/  ISETP.EQ.OR P4, PT, R2, RZ, P5 ;  /* 0x000000ff0200720c */ /* 0x000fe20002f82670 */
[----:B------:R-:W-:Y:S01]  /*18b0*/  UISETP.NE.AND UP0, UPT, UR11, URZ, UPT ;  /* 0x000000ff0b00728c */ /* 0x000fe2000bf05270 */
[----:B------:R-:W-:Y:S01]  /*18c0*/  PLOP3.LUT P1, PT, P1, PT, PT, 0x8, 0x80 ;  /* 0x000000000080781c */ /* 0x000fe20000f2e170 */
[----:B------:R-:W-:Y:S01]  /*18d0*/  USEL UR6, URZ, 0x1, UP4 ;  /* 0x00000001ff067887 */ /* 0x000fe2000a000000 */
[----:B------:R-:W4:Y:S01]  /*18e0*/  LDC R0, c[0x0][0x374] ;  /* 0x0000dd00ff007b82 */ /* 0x000f220000000800 */
[----:B------:R-:W-:Y:S01]  /*18f0*/  IMAD.MOV.U32 R14, RZ, RZ, RZ ;  /* 0x000000ffff0e7224 */ /* 0x000fe200078e00ff */
[----:B------:R-:W-:Y:S01]  /*1900*/  CS2R R12, SRZ ;  /* 0x00000000000c7805 */ /* 0x000fe2000001ff00 */
[----:B------:R-:W-:Y:S01]  /*1910*/  IMAD.MOV.U32 R11, RZ, RZ, 0x1 ;  /* 0x00000001ff0b7424 */ /* 0x000fe200078e00ff */
[----:B------:R-:W1:Y:S01]  /*1920*/  LDCU.64 UR40, c[0x0][0x348] ;  /* 0x00006900ff2877ac */ /* 0x000e620008000a00 */
[----:B------:R-:W-:-:S02]  /*1930*/  ULOP3.LUT UR22, UR22, 0x70, URZ, 0xe2, !UPT ;  /* 0x0000007016167892 */ /* 0x000fc4000f8ee2ff */
[----:B--2---:R-:W-:Y:S02]  /*1940*/  UIADD3 UR4, UPT, UPT, UR29, 0x7f, URZ ;  /* 0x0000007f1d047890 */ /* 0x004fe4000fffe0ff */
[----:B------:R-:W-:Y:S02]  /*1950*/  USEL UR6, UR6, 0x2, UP0 ;  /* 0x0000000206067887 */ /* 0x000fe40008000000 */
[----:B------:R-:W-:Y:S01]  /*1960*/  USHF.R.S32.HI UR31, URZ, 0x1f, UR4 ;  /* 0x0000001fff1f7899 */ /* 0x000fe20008011404 */
[----:B------:R-:W-:-:S03]  /*1970*/  UMOV UR7, URZ ;  /* 0x000000ff00077c82 */ /* 0x000fc60008000000 */
[----:B------:R-:W-:Y:S02]  /*1980*/  ULEA.HI UR31, UR31, UR4, URZ, 0x7 ;  /* 0x000000041f1f7291 */ /* 0x000fe4000f8f38ff */
[----:B------:R-:W-:Y:S02]  /*1990*/  UIADD3 UR4, UPT, UPT, UR29, -0x1, URZ ;  /* 0xffffffff1d047890 */ /* 0x000fe4000fffe0ff */
[----:B------:R-:W-:Y:S02]  /*19a0*/  USHF.R.S32.HI UR31, URZ, 0x7, UR31 ;  /* 0x00000007ff1f7899 */ /* 0x000fe4000801141f */
[----:B------:R-:W-:Y:S02]  /*19b0*/  UISETP.GE.U32.AND UP2, UPT, UR4, -0xff, UPT ;  /* 0xffffff010400788c */ /* 0x000fe4000bf46070 */
[----:B------:R-:W-:Y:S02]  /*19c0*/  UISETP.LT.U32.AND UP1, UPT, UR31, 0xb, UPT ;  /* 0x0000000b1f00788c */ /* 0x000fe4000bf21070 */
[----:B------:R-:W-:-:S02]  /*19d0*/  UIADD3 UR29, UPT, UPT, UR29, 0xfe, URZ ;  /* 0x000000fe1d1d7890 */ /* 0x000fc4000fffe0ff */
[----:B------:R-:W-:-:S04]  /*19e0*/  USEL UR30, UR31, 0xb, UP1 ;  /* 0x0000000b1f1e7887 */ /* 0x000fc80008800000 */
[----:B------:R-:W-:Y:S02]  /*19f0*/  UIADD3 UR5, UPT, UPT, UR30, -0x1, URZ ;  /* 0xffffffff1e057890 */ /* 0x000fe4000fffe0ff */
[----:B------:R-:W-:Y:S02]  /*1a00*/  @UP2 UIADD3 UR5, UPT, UPT, UR30, URZ, URZ ;  /* 0x000000ff1e052290 */ /* 0x000fe4000fffe0ff */
[----:B------:R-:W-:Y:S02]  /*1a10*/  UIADD3 UR23, UPT, UPT, UR31, -UR30, URZ ;  /* 0x8000001e1f177290 */ /* 0x000fe4000fffe0ff */
[----:B-1----:R-:W-:-:S12]  /*1a20*/  UIADD3 UR5, UPT, UPT, UR5, 0x1, URZ ;  /* 0x0000000105057890 */ /* 0x002fd8000fffe0ff */
.L_x_47:
[----:B------:R-:W-:Y:S01]  /*1a30*/  UISETP.NE.AND UP0, UPT, UR37, URZ, UPT ;  /* 0x000000ff2500728c */ /* 0x000fe2000bf05270 */
[----:B------:R-:W1:Y:S08]  /*1a40*/  S2UR UR37, SR_CgaCtaId ;  /* 0x00000000002579c3 */ /* 0x000e700000008800 */
[----:B------:R-:W-:Y:S05]  /*1a50*/  BRA.U UP0, `(.L_x_24) ;  /* 0x0000000100347547 */ /* 0x000fea000b800000 */
[----:B------:R-:W2:Y:S01]  /*1a60*/  S2R R2, SR_CgaCtaId ;  /* 0x0000000000027919 */ /* 0x000ea20000008800 */
[----:B------:R-:W-:-:S04]  /*1a70*/  MOV R3, 0x400 ;  /* 0x0000040000037802 */ /* 0x000fc80000000f00 */
[----:B--2---:R-:W-:Y:S02]  /*1a80*/  LEA R2, R2, R3, 0x18 ;  /* 0x0000000302027211 */ /* 0x004fe400078ec0ff */
[----:B------:R-:W-:-:S03]  /*1a90*/  SHF.L.U32 R3, R11, 0x1f, RZ ;  /* 0x0000001f0b037819 */ /* 0x000fc600000006ff */
[----:B------:R-:W-:-:S04]  /*1aa0*/  IMAD R2, R12, 0x8, R2 ;  /* 0x000000080c027824 */ /* 0x000fc800078e0202 */
[----:B------:R-:W2:Y:S02]  /*1ab0*/  SYNCS.PHASECHK.TRANS64.TRYWAIT P0, [R2+URZ+0x150], R3 ;  /* 0x00015003020075a7 */ /* 0x000ea400080011ff */
[----:B--2---:R-:W-:Y:S05]  /*1ac0*/  @!P0 BRA `(.L_x_25) ;  /* 0x000000c800fc8947 */ /* 0x004fea0003800000 */
.L_x_200:
[----:B------:R-:W-:Y:S01]  /*1ad0*/  VIADD R12, R12, 0x1 ;  /* 0x000000010c0c7836 */ /* 0x000fe20000000000 */
[----:B------:R2:W-:Y:S04]  /*1ae0*/  SYNCS.ARRIVE.TRANS64.A1T0 RZ, [R2+URZ+0x140], RZ ;  /* 0x000140ff02ff79a7 */ /* 0x0005e800081000ff */
[----:B------:R-:W-:-:S04]  /*1af0*/  ISETP.NE.AND P0, PT, R12, 0x2, PT ;  /* 0x000000020c00780c */ /* 0x000fc80003f05270 */
[----:B------:R-:W-:Y:S02]  /*1b00*/  SEL R12, R12, RZ, P0 ;  /* 0x000000ff0c0c7207 */ /* 0x000fe40000000000 */
[----:B--2---:R-:W-:-:S04]  /*1b10*/  SEL R2, RZ, 0x1, P0 ;  /* 0x00000001ff027807 */ /* 0x004fc80000000000 */
[----:B------:R-:W-:-:S07]  /*1b20*/  LOP3.LUT R11, R11, R2, RZ, 0x3c, !PT ;  /* 0x000000020b0b7212 */ /* 0x000fce00078e3cff */
.L_x_24:
[----:B------:R-:W-:Y:S01]  /*1b30*/  UMOV UR4, 0x400 ;  /* 0x0000040000047882 */ /* 0x000fe20000000000 */
[----:B------:R-:W-:Y:S01]  /*1b40*/  SHF.L.U32 R2, R15, 0x1f, RZ ;  /* 0x0000001f0f027819 */ /* 0x000fe200000006ff */
[----:B-1----:R-:W-:Y:S02]  /*1b50*/  ULEA UR4, UR37, UR4, 0x18 ;  /* 0x0000000425047291 */ /* 0x002fe4000f8ec0ff */
[----:B------:R-:W-:Y:S02]  /*1b60*/  UISETP.GE.U32.AND UP0, UPT, UR29, 0xff, UPT ;  /* 0x000000ff1d00788c */ /* 0x000fe4000bf06070 */
[----:B------:R-:W-:Y:S02]  /*1b70*/  ULEA UR8, UR7, UR4, 0x3 ;  /* 0x0000000407087291 */ /* 0x000fe4000f8e18ff */
[----:B------:R-:W-:Y:S02]  /*1b80*/  USHF.L.U32 UR35, UR20, 0x7, URZ ;  /* 0x0000000714237899 */ /* 0x000fe400080006ff */
[----:B------:R-:W-:Y:S01]  /*1b90*/  ULEA UR27, UR12, UR22, 0x7 ;  /* 0x000000160c1b7291 */ /* 0x000fe2000f8e38ff */
[----:B------:R-:W-:-:S04]  /*1ba0*/  UMOV UR45, URZ ;  /* 0x000000ff002d7c82 */ /* 0x000fc80008000000 */
[----:B------:R1:W2:Y:S01]  /*1bb0*/  SYNCS.PHASECHK.TRANS64.TRYWAIT P2, [UR8+0x58], R2 ;  /* 0x00005802ff0075a7 */ /* 0x0002a20008041108 */
[----:B------:R-:W-:Y:S06]  /*1bc0*/  BRA.U !UP0, `(.L_x_26) ;  /* 0x0000000508147547 */ /* 0x000fec000b800000 */
[----:B------:R-:W-:Y:S01]  /*1bd0*/  UMOV UR43, URZ ;  /* 0x000000ff002b7c82 */ /* 0x000fe20008000000 */
[----:B------:R-:W-:-:S05]  /*1be0*/  UMOV UR42, UR7 ;  /* 0x00000007002a7c82 */ /* 0x000fca0008000000 */
.L_x_34:
[----:B------:R-:W-:Y:S01]  /*1bf0*/  ULEA UR33, UR42, UR4, 0x3 ;  /* 0x000000042a217291 */ /* 0x000fe2000f8e18ff */
[----:B--2---:R-:W-:Y:S01]  /*1c00*/  @!P5 MOV R3, 0x4800 ;  /* 0x000048000003d802 */ /* 0x004fe20000000f00 */
[----:B--2---:R-:W-:Y:S10]  /*1c10*/  @P2 BRA `(.L_x_27) ;  /* 0x00000000000c2947 */ /* 0x004ff40003800000 */
[----:B------:R-:W-:-:S04]  /*1c20*/  SHF.L.U32 R4, R15, 0x1f, RZ ;  /* 0x0000001f0f047819 */ /* 0x000fc800000006ff */
[----:B------:R-:W2:Y:S02]  /*1c30*/  SYNCS.PHASECHK.TRANS64.TRYWAIT P0, [UR33+0x58], R4 ;  /* 0x00005804ff0075a7 */ /* 0x000ea40008001121 */
[----:B--2---:R-:W-:Y:S05]  /*1c40*/  @!P0 BRA `(.L_x_28) ;  /* 0x000000c800b08947 */ /* 0x004fea0003800000 */
.L_x_27:
[----:B------:R2:W-:Y:S01]  /*1c50*/  @!P5 SYNCS.ARRIVE.TRANS64 RZ, [UR33], R3 ;  /* 0x00000003ffffd9a7 */ /* 0x0005e20008000021 */
[----:B------:R-:W-:-:S04]  /*1c60*/  ULOP3.LUT UR7, UR6, 0x2, URZ, 0xfc, !UPT ;  /* 0x0000000206077892 */ /* 0x000fc8000f8efcff */
[----:B------:R-:W-:-:S09]  /*1c70*/  UISETP.NE.AND UP0, UPT, UR7, 0x2, UPT ;  /* 0x000000020700788c */ /* 0x000fd2000bf05270 */
[----:B------:R-:W-:Y:S05]  /*1c80*/  BRA.U UP0, `(.L_x_29) ;  /* 0x0000000100047547 */ /* 0x000fea000b800000 */
[----:B------:R-:W-:Y:S05]  /*1c90*/  BPT.TRAP 0x1 ;  /* 0x000000040000795c */ /* 0x000fea0000300000 */
.L_x_29:
[----:B------:R-:W-:Y:S04]  /*1ca0*/  BSSY.RECONVERGENT B0, `(.L_x_30) ;  /* 0x0000003000007945 */ /* 0x000fe80003800200 */
[----:B------:R-:W-:Y:S05]  /*1cb0*/  @P4 BRA `(.L_x_31) ;  /* 0x0000000000044947 */ /* 0x000fea0003800000 */
[----:B------:R-:W-:Y:S05]  /*1cc0*/  BPT.TRAP 0x1 ;  /* 0x000000040000795c */ /* 0x000fea0000300000 */
.L_x_31:
[----:B------:R-:W-:Y:S05]  /*1cd0*/  BSYNC.RECONVERGENT B0 ;  /* 0x0000000000007941 */ /* 0x000fea0003800200 */
.L_x_30:
[----:B------:R-:W-:Y:S01]  /*1ce0*/  UIADD3 UR7, UPT, UPT, UR42, 0x1, URZ ;  /* 0x000000012a077890 */ /* 0x000fe2000fffe0ff */
[----:B------:R-:W-:Y:S01]  /*1cf0*/  BSSY.RECONVERGENT B0, `(.L_x_32) ;  /* 0x000002d000007945 */ /* 0x000fe20003800200 */
[----:B------:R-:W-:Y:S02]  /*1d00*/  ELECT P0, URZ, PT ;  /* 0x0000000000ff782f */ /* 0x000fe40003800000 */
[----:B------:R-:W-:-:S04]  /*1d10*/  UISETP.NE.AND UP0, UPT, UR7, 0xb, UPT ;  /* 0x0000000b0700788c */ /* 0x000fc8000bf05270 */
[----:B------:R-:W-:Y:S02]  /*1d20*/  USEL UR9, URZ, 0x1, UP0 ;  /* 0x00000001ff097887 */ /* 0x000fe40008000000 */
[----:B------:R-:W-:-:S04]  /*1d30*/  USEL UR7, UR7, URZ, UP0 ;  /* 0x000000ff07077287 */ /* 0x000fc80008000000 */
[----:B------:R-:W-:Y:S01]  /*1d40*/  ULEA UR8, UR7, UR4, 0x3 ;  /* 0x0000000407087291 */ /* 0x000fe2000f8e18ff */
[----:B------:R-:W-:-:S04]  /*1d50*/  LOP3.LUT R15, R15, UR9, RZ, 0x3c, !PT ;  /* 0x000000090f0f7c12 */ /* 0x000fc8000f8e3cff */
[----:B-1----:R-:W-:-:S04]  /*1d60*/  SHF.L.U32 R2, R15, 0x1f, RZ ;  /* 0x0000001f0f027819 */ /* 0x002fc800000006ff */
[----:B------:R1:W1:Y:S01]  /*1d70*/  SYNCS.PHASECHK.TRANS64.TRYWAIT P2, [UR8+0x58], R2 ;  /* 0x00005802ff0075a7 */ /* 0x0002620008041108 */
[----:B------:R-:W-:Y:S05]  /*1d80*/  @!P0 BRA `(.L_x_33) ;  /* 0x00000000008c8947 */ /* 0x000fea0003800000 */
[----:B------:R-:W-:Y:S02]  /*1d90*/  USHF.L.U32 UR32, UR42, 0xd, URZ ;  /* 0x0000000d2a207899 */ /* 0x000fe400080006ff */
[----:B------:R-:W-:Y:S02]  /*1da0*/  USHF.L.U32 UR16, UR42, 0xa, URZ ;  /* 0x0000000a2a107899 */ /* 0x000fe400080006ff */
[----:B------:R-:W-:Y:S02]  /*1db0*/  UIADD3 UR54, UP3, UPT, UR40, 0x80, URZ ;  /* 0x0000008028367890 */ /* 0x000fe4000ff7e0ff */
[----:B------:R-:W-:Y:S02]  /*1dc0*/  UIADD3 UR52, UP2, UPT, UR40, 0x180, URZ ;  /* 0x0000018028347890 */ /* 0x000fe4000ff5e0ff */
[----:B------:R-:W-:Y:S02]  /*1dd0*/  ULOP3.LUT UR24, UR32, UR15, URZ, 0xfc, !UPT ;  /* 0x0000000f20187292 */ /* 0x000fe4000f8efcff */
[----:B------:R-:W-:-:S02]  /*1de0*/  UIADD3 UR50, UP1, UPT, UR40, 0x280, URZ ;  /* 0x0000028028327890 */ /* 0x000fc4000ff3e0ff */
[----:B------:R-:W-:Y:S02]  /*1df0*/  UIADD3 UR48, UP0, UPT, UR40, 0x380, URZ ;  /* 0x0000038028307890 */ /* 0x000fe4000ff1e0ff */
[----:B------:R-:W-:Y:S02]  /*1e00*/  USHF.L.U32 UR19, UR43, 0x1, URZ ;  /* 0x000000012b137899 */ /* 0x000fe400080006ff */
[----:B------:R-:W-:Y:S02]  /*1e10*/  ULOP3.LUT UR8, UR16, UR14, URZ, 0xfc, !UPT ;  /* 0x0000000e10087292 */ /* 0x000fe4000f8efcff */
[----:B------:R-:W-:Y:S02]  /*1e20*/  USHF.L.U32 UR34, UR43, 0x7, URZ ;  /* 0x000000072b227899 */ /* 0x000fe400080006ff */
[----:B------:R-:W-:Y:S02]  /*1e30*/  UIADD3.X UR55, UPT, UPT, URZ, UR41, URZ, UP3, !UPT ;  /* 0x00000029ff377290 */ /* 0x000fe40009ffe4ff */
[----:B------:R-:W-:-:S02]  /*1e40*/  UIADD3 UR32, UPT, UPT, UR4, 0x4300, UR32 ;  /* 0x0000430004207890 */ /* 0x000fc4000fffe020 */
[----:B------:R-:W-:Y:S02]  /*1e50*/  UIADD3.X UR53, UPT, UPT, URZ, UR41, URZ, UP2, !UPT ;  /* 0x00000029ff357290 */ /* 0x000fe400097fe4ff */
[----:B------:R-:W-:Y:S02]  /*1e60*/  UIADD3 UR24, UPT, UPT, UR4, 0x1a300, UR24 ;  /* 0x0001a30004187890 */ /* 0x000fe4000fffe018 */
[----:B------:R-:W-:Y:S02]  /*1e70*/  UIADD3.X UR51, UPT, UPT, URZ, UR41, URZ, UP1, !UPT ;  /* 0x00000029ff337290 */ /* 0x000fe40008ffe4ff */
[----:B------:R-:W-:Y:S02]  /*1e80*/  UIADD3 UR16, UPT, UPT, UR4, 0x30300, UR16 ;  /* 0x0003030004107890 */ /* 0x000fe4000fffe010 */
[----:B------:R-:W-:Y:S02]  /*1e90*/  UIADD3.X UR49, UPT, UPT, URZ, UR41, URZ, UP0, !UPT ;  /* 0x00000029ff317290 */ /* 0x000fe400087fe4ff */
[----:B------:R-:W-:-:S02]  /*1ea0*/  ULEA.HI UR11, UR14, UR19, URZ, 0x17 ;  /* 0x000000130e0b7291 */ /* 0x000fc4000f8fb8ff */
[----:B------:R-:W-:Y:S01]  /*1eb0*/  UIADD3 UR8, UPT, UPT, UR4, 0x32f00, UR8 ;  /* 0x00032f0004087890 */ /* 0x000fe2000fffe008 */
[----:B------:R-:W-:Y:S01]  /*1ec0*/  UMOV UR46, 0x0 ;  /* 0x00000000002e7882 */ /* 0x000fe20000000000 */
[----:B------:R-:W-:Y:S01]  /*1ed0*/  UMOV UR47, 0x10000000 ;  /* 0x10000000002f7882 */ /* 0x000fe20000000000 */
[----:B------:R-:W-:Y:S01]  /*1ee0*/  UMOV UR44, 0xff0000 ;  /* 0x00ff0000002c7882 */ /* 0x000fe20000000000 */
[----:B------:R-:W-:Y:S01]  /*1ef0*/  UMOV UR25, UR33 ;  /* 0x0000002100197c82 */ /* 0x000fe20008000000 */
[----:B------:R-:W-:Y:S01]  /*1f00*/  UMOV UR28, UR36 ;  /* 0x00000024001c7c82 */ /* 0x000fe20008000000 */
[----:B------:R-:W-:Y:S01]  /*1f10*/  UMOV UR26, UR34 ;  /* 0x00000022001a7c82 */ /* 0x000fe20008000000 */
[----:B------:R-:W-:Y:S01]  /*1f20*/  UMOV UR18, URZ ;  /* 0x000000ff00127c82 */ /* 0x000fe20008000000 */
[----:B------:R-:W-:Y:S01]  /*1f30*/  UMOV UR17, UR33 ;  /* 0x0000002100117c82 */ /* 0x000fe20008000000 */
[----:B------:R-:W-:Y:S01]  /*1f40*/  UMOV UR21, UR36 ;  /* 0x0000002400157c82 */ /* 0x000fe20008000000 */
[----:B------:R1:W-:Y:S01]  /*1f50*/  UTMALDG.3D [UR32], [UR54], desc[UR46] ;  /* 0x00002e20360075b4 */ /* 0x0003e20008011000 */
[----:B------:R-:W-:Y:S01]  /*1f60*/  UMOV UR9, UR33 ;  /* 0x0000002100097c82 */ /* 0x000fe20008000000 */
[----:B------:R-:W-:Y:S01]  /*1f70*/  UMOV UR13, UR36 ;  /* 0x00000024000d7c82 */ /* 0x000fe20008000000 */
[----:B------:R1:W-:Y:S01]  /*1f80*/  UTMALDG.3D.MULTICAST [UR24], [UR52], UR44, desc[UR46] ;  /* 0x00002e18340073b4 */ /* 0x0003e2000801182c */
[----:B------:R1:W-:Y:S01]  /*1f90*/  UTMALDG.4D [UR16], [UR50], desc[UR46] ;  /* 0x00002e10320075b4 */ /* 0x0003e20008019000 */
[----:B------:R1:W-:Y:S01]  /*1fa0*/  UTMALDG.4D.MULTICAST [UR8], [UR48], UR44, desc[UR46] ;  /* 0x00002e08300073b4 */ /* 0x0003e2000801982c */
[----:B------:R-:W-:Y:S01]  /*1fb0*/  NOP ;  /* 0x0000000000007918 */ /* 0x000fe20000000000 */
.L_x_33:
[----:B-1----:R-:W-:Y:S05]  /*1fc0*/  BSYNC.RECONVERGENT B0 ;  /* 0x0000000000007941 */ /* 0x002fea0003800200 */
.L_x_32:
[----:B------:R-:W-:Y:S01]  /*1fd0*/  UIADD3 UR43, UPT, UPT, UR43, 0x1, URZ ;  /* 0x000000012b2b7890 */ /* 0x000fe2000fffe0ff */
[----:B------:R-:W-:Y:S01]  /*1fe0*/  UMOV UR42, UR7 ;  /* 0x00000007002a7c82 */ /* 0x000fe20008000000 */
[----:B------:R-:W-:Y:S02]  /*1ff0*/  UMOV UR45, UR5 ;  /* 0x00000005002d7c82 */ /* 0x000fe40008000000 */
[----:B------:R-:W-:-:S09]  /*2000*/  UISETP.NE.AND UP0, UPT, UR43, UR5, UPT ;  /* 0x000000052b00728c */ /* 0x000fd2000bf05270 */
[----:B------:R-:W-:Y:S05]  /*2010*/  BRA.U UP0, `(.L_x_34) ;  /* 0xfffffff900f47547 */ /* 0x000fea000b83ffff */
.L_x_26:
[----:B------:R-:W-:Y:S01]  /*2020*/  ULEA UR8, UR7, UR4, 0x3 ;  /* 0x0000000407087291 */ /* 0x000fe2000f8e18ff */
[----:B-1----:R-:W-:Y:S01]  /*2030*/  SHF.L.U32 R2, R15, 0x1f, RZ ;  /* 0x0000001f0f027819 */ /* 0x002fe200000006ff */
[----:B------:R-:W-:Y:S01]  /*2040*/  @!P1 SYNCS.ARRIVE.TRANS64.A1T0 RZ, [UR4+0xf8], RZ ;  /* 0x0000f8ffffff99a7 */ /* 0x000fe20008100004 */
[----:B------:R-:W-:-:S06]  /*2050*/  UISETP.GT.AND UP0, UPT, UR31, UR30, UPT ;  /* 0x0000001e1f00728c */ /* 0x000fcc000bf04270 */
[----:B------:R1:W1:Y:S03]  /*2060*/  SYNCS.PHASECHK.TRANS64.TRYWAIT P1, [UR8+0x58], R2 ;  /* 0x00005802ff0075a7 */ /* 0x0002660008021108 */
[----:B------:R-:W-:Y:S05]  /*2070*/  BRA.U !UP0, `(.L_x_35) ;  /* 0x0000000508107547 */ /* 0x000fea000b800000 */
[----:B------:R-:W-:Y:S01]  /*2080*/  UIADD3 UR43, UPT, UPT, UR23, UR45, URZ ;  /* 0x0000002d172b7290 */ /* 0x000fe2000fffe0ff */
[----:B------:R-:W-:-:S11]  /*2090*/  UMOV UR44, UR7 ;  /* 0x00000007002c7c82 */ /* 0x000fd60008000000 */
.L_x_43:
[----:B------:R-:W-:Y:S01]  /*20a0*/  ULEA UR33, UR44, UR4, 0x3 ;  /* 0x000000042c217291 */ /* 0x000fe2000f8e18ff */
[----:B--2---:R-:W-:Y:S01]  /*20b0*/  @!P5 MOV R3, 0x4800 ;  /* 0x000048000003d802 */ /* 0x004fe20000000f00 */
[----:B-1----:R-:W-:Y:S10]  /*20c0*/  @P1 BRA `(.L_x_36) ;  /* 0x00000000000c1947 */ /* 0x002ff40003800000 */
[----:B------:R-:W-:-:S04]  /*20d0*/  SHF.L.U32 R4, R15, 0x1f, RZ ;  /* 0x0000001f0f047819 */ /* 0x000fc800000006ff */
[----:B------:R-:W1:Y:S02]  /*20e0*/  SYNCS.PHASECHK.TRANS64.TRYWAIT P0, [UR33+0x58], R4 ;  /* 0x00005804ff0075a7 */ /* 0x000e640008001121 */
[----:B-1----:R-:W-:Y:S05]  /*20f0*/  @!P0 BRA `(.L_x_37) ;  /* 0x000000c4009c8947 */ /* 0x002fea0003800000 */
.L_x_36:
[----:B------:R2:W-:Y:S01]  /*2100*/  @!P5 SYNCS.ARRIVE.TRANS64 RZ, [UR33], R3 ;  /* 0x00000003ffffd9a7 */ /* 0x0005e20008000021 */
[----:B------:R-:W-:-:S04]  /*2110*/  ULOP3.LUT UR7, UR6, 0x2, URZ, 0xfc, !UPT ;  /* 0x0000000206077892 */ /* 0x000fc8000f8efcff */
[----:B------:R-:W-:-:S09]  /*2120*/  UISETP.NE.AND UP0, UPT, UR7, 0x2, UPT ;  /* 0x000000020700788c */ /* 0x000fd2000bf05270 */
[----:B------:R-:W-:Y:S05]  /*2130*/  BRA.U UP0, `(.L_x_38) ;  /* 0x0000000100047547 */ /* 0x000fea000b800000 */
[----:B------:R-:W-:Y:S05]  /*2140*/  BPT.TRAP 0x1 ;  /* 0x000000040000795c */ /* 0x000fea0000300000 */
.L_x_38:
[----:B------:R-:W-:Y:S04]  /*2150*/  BSSY.RECONVERGENT B0, `(.L_x_39) ;  /* 0x0000003000007945 */ /* 0x000fe80003800200 */
[----:B------:R-:W-:Y:S05]  /*2160*/  @P4 BRA `(.L_x_40) ;  /* 0x0000000000044947 */ /* 0x000fea0003800000 */
[----:B------:R-:W-:Y:S05]  /*2170*/  BPT.TRAP 0x1 ;  /* 0x000000040000795c */ /* 0x000fea0000300000 */
.L_x_40:
[----:B------:R-:W-:Y:S05]  /*2180*/  BSYNC.RECONVERGENT B0 ;  /* 0x0000000000007941 */ /* 0x000fea0003800200 */
.L_x_39:
        /* <DEDUP_REMOVED lines=27> */
[----:B------:R-:W-:Y:S02]  /*2340*/  ULEA.HI UR11, UR14, UR19, URZ, 0x17 ;  /* 0x000000130e0b7291 */ /* 0x000fe4000f8fb8ff */
[----:B------:R-:W-:-:S02]  /*2350*/  UIADD3 UR8, UPT, UPT, UR4, 0x32f00, UR8 ;  /* 0x00032f0004087890 */ /* 0x000fc4000fffe008 */
[----:B------:R-:W-:Y:S01]  /*2360*/  UIADD3.X UR49, UPT, UPT, URZ, UR41, URZ, UP0, !UPT ;  /* 0x00000029ff317290 */ /* 0x000fe200087fe4ff */
        /* <DEDUP_REMOVED lines=16> */
.L_x_42:
[----:B-1----:R-:W-:Y:S05]  /*2470*/  BSYNC.RECONVERGENT B0 ;  /* 0x0000000000007941 */ /* 0x002fea0003800200 */
.L_x_41:
[----:B------:R-:W-:Y:S01]  /*2480*/  UIADD3 UR45, UPT, UPT, UR45, 0x1, URZ ;  /* 0x000000012d2d7890 */ /* 0x000fe2000fffe0ff */
[----:B------:R-:W-:-:S03]  /*2490*/  UMOV UR44, UR7 ;  /* 0x00000007002c7c82 */ /* 0x000fc60008000000 */
[----:B------:R-:W-:-:S09]  /*24a0*/  UISETP.NE.AND UP0, UPT, UR45, UR43, UPT ;  /* 0x0000002b2d00728c */ /* 0x000fd2000bf05270 */
[----:B------:R-:W-:Y:S05]  /*24b0*/  BRA.U UP0, `(.L_x_43) ;  /* 0xfffffff900f87547 */ /* 0x000fea000b83ffff */
.L_x_35:
[C---:B-1----:R-:W-:Y:S01]  /*24c0*/  LEA R2, R14.reuse, UR4, 0x3 ;  /* 0x000000040e027c11 */ /* 0x042fe2000f8e18ff */
[----:B------:R-:W-:Y:S01]  /*24d0*/  NOP ;  /* 0x0000000000007918 */ /* 0x000fe20000000000 */
[----:B--2---:R-:W-:Y:S02]  /*24e0*/  SHF.L.U32 R3, R13, 0x1f, RZ ;  /* 0x0000001f0d037819 */ /* 0x004fe400000006ff */
[----:B------:R-:W-:Y:S02]  /*24f0*/  LEA R4, R14, UR4, 0x4 ;  /* 0x000000040e047c11 */ /* 0x000fe4000f8e20ff */
[----:B------:R-:W1:Y:S02]  /*2500*/  SYNCS.PHASECHK.TRANS64.TRYWAIT P0, [R2+URZ+0x100], R3 ;  /* 0x00010003020075a7 */ /* 0x000e6400080011ff */
[----:B-1----:R-:W-:Y:S05]  /*2510*/  @!P0 BRA `(.L_x_44) ;  /* 0x000000c000ac8947 */ /* 0x002fea0003800000 */
.L_x_203:
[----:B------:R-:W2:Y:S01]  /*2520*/  LDS.128 R4, [R4+0x170] ;  /* 0x0001700004047984 */ /* 0x000ea20000000c00 */
[----:B------:R-:W-:Y:S01]  /*2530*/  ISETP.GE.AND P0, PT, R43, 0x1, PT ;  /* 0x000000012b00780c */ /* 0x000fe20003f06270 */
[----:B-1----:R-:W-:Y:S01]  /*2540*/  VIADD R2, R2, 0x110 ;  /* 0x0000011002027836 */ /* 0x002fe20000000000 */
[----:B------:R-:W-:Y:S01]  /*2550*/  @!PT LDS RZ, [RZ] ;  /* 0x00000000fffff984 */ /* 0x000fe20000000800 */
[----:B------:R-:W-:Y:S01]  /*2560*/  @!PT LDS RZ, [RZ] ;  /* 0x00000000fffff984 */ /* 0x000fe20000000800 */
[----:B------:R-:W-:Y:S01]  /*2570*/  @!PT LDS RZ, [RZ] ;  /* 0x00000000fffff984 */ /* 0x000fe20000000800 */
[----:B------:R-:W-:Y:S01]  /*2580*/  @!PT LDS RZ, [RZ] ;  /* 0x00000000fffff984 */ /* 0x000fe20000000800 */
[----:B------:R1:W-:Y:S06]  /*2590*/  MEMBAR.ALL.CTA ;  /* 0x0000000000007992 */ /* 0x0003ec0000008000 */
[----:B-1----:R-:W1:Y:S01]  /*25a0*/  FENCE.VIEW.ASYNC.S ;  /* 0x00000000000073c6 */ /* 0x002e620000000000 */
[----:B------:R-:W-:-:S04]  /*25b0*/  PRMT R2, RZ, 0x654, R2 ;  /* 0x00000654ff027816 */ /* 0x000fc80000000002 */
[----:B-1----:R1:W-:Y:S01]  /*25c0*/  SYNCS.ARRIVE.TRANS64.RED.A1T0 RZ, [R2+URZ], RZ ;  /* 0x000000ff02ff79a7 */ /* 0x0023e200081004ff */
[----:B--2---:R-:W-:-:S13]  /*25d0*/  LOP3.LUT P2, RZ, R6, 0x1, RZ, 0xc0, !PT ;  /* 0x0000000106ff7812 */ /* 0x004fda000784c0ff */
[----:B------:R-:W-:Y:S01]  /*25e0*/  @P2 SHF.R.U32.HI R3, RZ, 0x10, R5 ;  /* 0x00000010ff032819 */ /* 0x000fe20000011605 */
[----:B------:R-:W-:Y:S01]  /*25f0*/  VOTEU.ANY UP0, P2 ;  /* 0x0000000000ff7886 */ /* 0x000fe20001000100 */
[----:B------:R-:W-:Y:S02]  /*2600*/  @P2 MOV R10, R4 ;  /* 0x00000004000a2202 */ /* 0x000fe40000000f00 */
[----:B------:R-:W-:Y:S02]  /*2610*/  @P2 R2UR.BROADCAST UR8, R3 ;  /* 0x00000000030822ca */ /* 0x000fe400008e0000 */
[----:B------:R-:W-:-:S11]  /*2620*/  @P2 LOP3.LUT R9, R5, 0xffff, RZ, 0xc0, !PT ;  /* 0x0000ffff05092812 */ /* 0x000fd600078ec0ff */
[----:B------:R-:W-:Y:S01]  /*2630*/  @UP0 UMOV UR36, UR8 ;  /* 0x0000000800240c82 */ /* 0x000fe20008000000 */
[----:B-1----:R-:W-:Y:S05]  /*2640*/  @!P0 BRA `(.L_x_45) ;  /* 0x0000000000b88947 */ /* 0x002fea0003800000 */
[----:B------:R-:W4:Y:S01]  /*2650*/  LDC.64 R4, c[0x0][0xf18] ;  /* 0x0003c600ff047b82 */ /* 0x000f220000000a00 */
[----:B------:R-:W-:-:S07]  /*2660*/  ISETP.NE.AND P3, PT, R43, 0x1, PT ;  /* 0x000000012b00780c */ /* 0x000fce0003f65270 */
[----:B------:R-:W3:Y:S08]  /*2670*/  LDC.64 R6, c[0x0][0xf10] ;  /* 0x0003c400ff067b82 */ /* 0x000ef00000000a00 */
[----:B------:R-:W1:Y:S08]  /*2680*/  LDC R16, c[0x0][0xf20] ;  /* 0x0003c800ff107b82 */ /* 0x000e700000000800 */
[----:B------:R-:W2:Y:S01]  /*2690*/  LDC R17, c[0x0][0xf0c] ;  /* 0x0003c300ff117b82 */ /* 0x000ea20000000800 */
[----:B----4-:R-:W-:Y:S01]  /*26a0*/  IMAD.HI.U32 R19, R0, R5, RZ ;  /* 0x0000000500137227 */ /* 0x010fe200078e00ff */
[----:B------:R-:W-:-:S03]  /*26b0*/  ISETP.NE.AND P0, PT, R4, 0x1, PT ;  /* 0x000000010400780c */ /* 0x000fc60003f05270 */
[----:B------:R-:W-:-:S03]  /*26c0*/  IMAD.HI.U32 R5, R9, R5, RZ ;  /* 0x0000000509057227 */ /* 0x000fc600078e00ff */
[----:B------:R-:W4:Y:S01]  /*26d0*/  LDC.64 R2, c[0x0][0xf28] ;  /* 0x0003ca00ff027b82 */ /* 0x000f220000000a00 */
[----:B---3--:R-:W-:-:S04]  /*26e0*/  IMAD.HI.U32 R20, R8, R6, RZ ;  /* 0x0000000608147227 */ /* 0x008fc800078e00ff */
[----:B------:R-:W-:Y:S01]  /*26f0*/  IMAD.HI.U32 R21, R10, R6, RZ ;  /* 0x000000060a157227 */ /* 0x000fe200078e00ff */
[----:B------:R-:W-:Y:S02]  /*2700*/  SHF.R.U32.HI R20, RZ, R7, R20 ;  /* 0x00000007ff147219 */ /* 0x000fe40000011614 */
[-C--:B-1----:R-:W-:Y:S02]  /*2710*/  SHF.R.U32.HI R19, RZ, R16.reuse, R19 ;  /* 0x00000010ff137219 */ /* 0x082fe40000011613 */
[----:B------:R-:W-:Y:S02]  /*2720*/  SHF.R.U32.HI R5, RZ, R16, R5 ;  /* 0x00000010ff057219 */ /* 0x000fe40000011605 */
[----:B------:R-:W-:Y:S02]  /*2730*/  SEL R19, R0, R19, !P0 ;  /* 0x0000001300137207 */ /* 0x000fe40004000000 */
[----:B------:R-:W-:Y:S02]  /*2740*/  SHF.R.U32.HI R21, RZ, R7, R21 ;  /* 0x00000007ff157219 */ /* 0x000fe40000011615 */
[----:B--2---:R-:W-:-:S02]  /*2750*/  ISETP.NE.AND P1, PT, R17, 0x1, PT ;  /* 0x000000011100780c */ /* 0x004fc40003f25270 */
[----:B------:R-:W-:Y:S02]  /*2760*/  SEL R5, R9, R5, !P0 ;  /* 0x0000000509057207 */ /* 0x000fe40004000000 */
[----:B------:R-:W-:Y:S02]  /*2770*/  SEL R20, R8, R20, !P1 ;  /* 0x0000001408147207 */ /* 0x000fe40004800000 */
[----:B------:R-:W-:Y:S01]  /*2780*/  SEL R21, R10, R21, !P1 ;  /* 0x000000150a157207 */ /* 0x000fe20004800000 */
[----:B----4-:R-:W-:-:S04]  /*2790*/  IMAD.HI.U32 R18, R19, R2, RZ ;  /* 0x0000000213127227 */ /* 0x010fc800078e00ff */
[----:B------:R-:W-:Y:S01]  /*27a0*/  IMAD.HI.U32 R6, R20, R2, RZ ;  /* 0x0000000214067227 */ /* 0x000fe200078e00ff */
[----:B------:R-:W-:-:S04]  /*27b0*/  @P3 SHF.R.U32.HI R19, RZ, R3, R18 ;  /* 0x00000003ff133219 */ /* 0x000fc80000011612 */
[----:B------:R-:W-:Y:S01]  /*27c0*/  @P3 SHF.R.U32.HI R20, RZ, R3, R6 ;  /* 0x00000003ff143219 */ /* 0x000fe20000011606 */
[----:B------:R-:W-:-:S04]  /*27d0*/  IMAD R19, R43, R19, RZ ;  /* 0x000000132b137224 */ /* 0x000fc800078e02ff */
[----:B------:R-:W-:Y:S01]  /*27e0*/  IMAD R6, R43, R20, RZ ;  /* 0x000000142b067224 */ /* 0x000fe200078e02ff */
[----:B------:R-:W-:-:S04]  /*27f0*/  ISETP.GE.AND P0, PT, R5, R19, PT ;  /* 0x000000130500720c */ /* 0x000fc80003f06270 */
[----:B------:R-:W-:Y:S01]  /*2800*/  ISETP.GE.OR P0, PT, R21, R6, P0 ;  /* 0x000000061500720c */ /* 0x000fe20000706670 */
[----:B------:R-:W-:-:S05]  /*2810*/  IMAD.HI.U32 R6, R5, R2, RZ ;  /* 0x0000000205067227 */ /* 0x000fca00078e00ff */
[----:B------:R-:W-:-:S04]  /*2820*/  SHF.R.U32.HI R6, RZ, R3, R6 ;  /* 0x00000003ff067219 */ /* 0x000fc80000011606 */
[----:B------:R-:W-:-:S03]  /*2830*/  SEL R6, R5, R6, !P3 ;  /* 0x0000000605067207 */ /* 0x000fc60005800000 */
[----:B------:R-:W-:-:S04]  /*2840*/  @!P0 IMAD.HI.U32 R7, R21, R2, RZ ;  /* 0x0000000215078227 */ /* 0x000fc800078e00ff */
[----:B------:R-:W-:Y:S01]  /*2850*/  IMAD.MOV R2, RZ, RZ, -R6 ;  /* 0x000000ffff027224 */ /* 0x000fe200078e0a06 */
[----:B------:R-:W-:Y:S02]  /*2860*/  @!P0 SHF.R.U32.HI R3, RZ, R3, R7 ;  /* 0x00000003ff038219 */ /* 0x000fe40000011607 */
[----:B------:R-:W-:Y:S01]  /*2870*/  IADD3 R7, PT, PT, -R5, RZ, RZ ;  /* 0x000000ff05077210 */ /* 0x000fe20007ffe1ff */
[----:B------:R-:W-:Y:S01]  /*2880*/  IMAD R2, R43, R2, R5 ;  /* 0x000000022b027224 */ /* 0x000fe200078e0205 */
[----:B------:R-:W-:-:S03]  /*2890*/  @!P0 SEL R3, R21, R3, !P3 ;  /* 0x0000000315038207 */ /* 0x000fc60005800000 */
[----:B------:R-:W-:Y:S02]  /*28a0*/  IMAD R7, R4, R7, R9 ;  /* 0x0000000704077224 */ /* 0x000fe400078e0209 */
[--C-:B------:R-:W-:Y:S02]  /*28b0*/  @!P0 IMAD.IADD R6, R6, 0x1, -R3.reuse ;  /* 0x0000000106068824 */ /* 0x100fe400078e0a03 */
[----:B------:R-:W-:Y:S01]  /*28c0*/  @!P0 IMAD R3, R2, R20, R3 ;  /* 0x0000001402038224 */ /* 0x000fe200078e0203 */
[----:B------:R-:W-:Y:S01]  /*28d0*/  IADD3 R2, PT, PT, -R21, RZ, RZ ;  /* 0x000000ff15027210 */ /* 0x000fe20007ffe1ff */
[----:B------:R-:W-:Y:S02]  /*28e0*/  @!P0 IMAD R5, R43, R6, R21 ;  /* 0x000000062b058224 */ /* 0x000fe400078e0215 */
[----:B------:R-:W-:Y:S02]  /*28f0*/  @!P0 IMAD.MOV.U32 R21, RZ, RZ, R3 ;  /* 0x000000ffff158224 */ /* 0x000fe400078e0003 */
[----:B------:R-:W-:-:S02]  /*2900*/  IMAD R2, R17, R2, R10 ;  /* 0x0000000211027224 */ /* 0x000fc400078e020a */
[----:B------:R-:W-:Y:S02]  /*2910*/  IMAD R9, R5, R4, R7 ;  /* 0x0000000405097224 */ /* 0x000fe400078e0207 */
[----:B------:R-:W-:Y:S02]  /*2920*/  IMAD R10, R21, R17, R2 ;  /* 0x00000011150a7224 */ /* 0x000fe400078e0202 */
.L_x_45:
[----:B------:R-:W1:Y:S02]  /*2930*/  LDCU UR8, c[0x0][0xf30] ;  /* 0x0001e600ff0877ac */ /* 0x000e640008000800 */
[----:B-1----:R-:W-:-:S09]  /*2940*/  UISETP.NE.AND UP0, UPT, UR8, 0x1, UPT ;  /* 0x000000010800788c */ /* 0x002fd2000bf05270 */
[----:B------:R-:W-:Y:S05]  /*2950*/  BRA.U UP0, `(.L_x_46) ;  /* 0x0000000100407547 */ /* 0x000fea000b800000 */
[----:B------:R-:W1:Y:S08]  /*2960*/  LDC.64 R4, c[0x0][0xf10] ;  /* 0x0003c400ff047b82 */ /* 0x000e700000000a00 */
[----:B------:R-:W2:Y:S08]  /*2970*/  LDC.64 R2, c[0x0][0xf18] ;  /* 0x0003c600ff027b82 */ /* 0x000eb00000000a00 */
[----:B------:R-:W3:Y:S08]  /*2980*/  LDC R6, c[0x0][0xf20] ;  /* 0x0003c800ff067b82 */ /* 0x000ef00000000800 */
[----:B------:R-:W4:Y:S01]  /*2990*/  LDC R7, c[0x0][0xf0c] ;  /* 0x0003c300ff077b82 */ /* 0x000f220000000800 */
[----:B-1----:R-:W-:-:S05]  /*29a0*/  IMAD.HI.U32 R4, R10, R4, RZ ;  /* 0x000000040a047227 */ /* 0x002fca00078e00ff */
[----:B------:R-:W-:Y:S01]  /*29b0*/  SHF.R.U32.HI R4, RZ, R5, R4 ;  /* 0x00000005ff047219 */ /* 0x000fe20000011604 */
[----:B--2---:R-:W-:Y:S01]  /*29c0*/  IMAD.HI.U32 R3, R9, R3, RZ ;  /* 0x0000000309037227 */ /* 0x004fe200078e00ff */
[----:B------:R-:W-:-:S04]  /*29d0*/  ISETP.NE.AND P0, PT, R2, 0x1, PT ;  /* 0x000000010200780c */ /* 0x000fc80003f05270 */
[----:B---3--:R-:W-:-:S04]  /*29e0*/  SHF.R.U32.HI R3, RZ, R6, R3 ;  /* 0x00000006ff037219 */ /* 0x008fc80000011603 */
[----:B------:R-:W-:Y:S02]  /*29f0*/  SEL R3, R9, R3, !P0 ;  /* 0x0000000309037207 */ /* 0x000fe40004000000 */
[----:B----4-:R-:W-:-:S04]  /*2a00*/  ISETP.NE.AND P1, PT, R7, 0x1, PT ;  /* 0x000000010700780c */ /* 0x010fc80003f25270 */
[----:B------:R-:W-:-:S05]  /*2a10*/  SEL R4, R10, R4, !P1 ;  /* 0x000000040a047207 */ /* 0x000fca0004800000 */
[----:B------:R-:W-:Y:S02]  /*2a20*/  IMAD.IADD R5, R3, 0x1, -R4 ;  /* 0x0000000103057824 */ /* 0x000fe400078e0a04 */
[----:B------:R-:W-:Y:S02]  /*2a30*/  IMAD.IADD R3, R4, 0x1, -R3 ;  /* 0x0000000104037824 */ /* 0x000fe400078e0a03 */
[----:B------:R-:W-:Y:S02]  /*2a40*/  IMAD R10, R5, R7, R10 ;  /* 0x00000007050a7224 */ /* 0x000fe400078e020a */
[----:B------:R-:W-:-:S07]  /*2a50*/  IMAD R9, R3, R2, R9 ;  /* 0x0000000203097224 */ /* 0x000fce00078e0209 */
.L_x_46:
[----:B------:R-:W-:Y:S01]  /*2a60*/  VIADD R14, R14, 0x1 ;  /* 0x000000010e0e7836 */ /* 0x000fe20000000000 */
[----:B------:R-:W-:Y:S01]  /*2a70*/  PLOP3.LUT P1, PT, PT, PT, PT, 0x80, 0x8 ;  /* 0x000000000008781c */ /* 0x000fe20003f2f070 */
[----:B------:R-:W-:Y:S02]  /*2a80*/  VIADD R2, R10, UR39 ;  /* 0x000000270a027c36 */ /* 0x000fe40008000000 */
[----:B------:R-:W-:Y:S01]  /*2a90*/  VIADD R3, R9, UR38 ;  /* 0x0000002609037c36 */ /* 0x000fe20008000000 */
[----:B------:R-:W-:Y:S02]  /*2aa0*/  ISETP.NE.AND P0, PT, R14, 0x2, PT ;  /* 0x000000020e00780c */ /* 0x000fe40003f05270 */
[----:B------:R-:W-:Y:S02]  /*2ab0*/  R2UR UR20, R2 ;  /* 0x00000000021472ca */ /* 0x000fe400000e0000 */
[----:B------:R-:W-:Y:S02]  /*2ac0*/  SEL R2, RZ, 0x1, P0 ;  /* 0x00000001ff027807 */ /* 0x000fe40000000000 */
[----:B------:R-:W-:-:S02]  /*2ad0*/  R2UR UR12, R3 ;  /* 0x00000000030c72ca */ /* 0x000fc400000e0000 */
[----:B------:R-:W-:Y:S02]  /*2ae0*/  LOP3.LUT R13, R13, R2, RZ, 0x3c, !PT ;  /* 0x000000020d0d7212 */ /* 0x000fe400078e3cff */
[----:B------:R-:W-:Y:S01]  /*2af0*/  SEL R14, R14, RZ, P0 ;  /* 0x000000ff0e0e7207 */ /* 0x000fe20000000000 */
[----:B------:R-:W-:Y:S10]  /*2b00*/  @P2 BRA `(.L_x_47) ;  /* 0xffffffec00c82947 */ /* 0x000ff4000383ffff */
[----:B------:R-:W-:Y:S01]  /*2b10*/  UIADD3 UR4, UPT, UPT, UR4, 0x58, URZ ;  /* 0x0000005804047890 */ /* 0x000fe2000fffe0ff */
[----:B------:R-:W-:-:S03]  /*2b20*/  SHF.L.U32 R2, R15, 0x1f, RZ ;  /* 0x0000001f0f027819 */ /* 0x000fc600000006ff */
[----:B------:R-:W-:-:S09]  /*2b30*/  ULEA UR5, UR7, UR4, 0x3 ;  /* 0x0000000407057291 */ /* 0x000fd2000f8e18ff */
[----:B------:R-:W1:Y:S02]  /*2b40*/  SYNCS.PHASECHK.TRANS64.TRYWAIT P0, [UR5], R2 ;  /* 0x00000002ff0075a7 */ /* 0x000e640008001105 */
[----:B-1----:R-:W-:Y:S05]  /*2b50*/  @!P0 BRA `(.L_x_48) ;  /* 0x000000bc00308947 */ /* 0x002fea0003800000 */
.L_x_205:
[----:B------:R-:W-:-:S04]  /*2b60*/  UIADD3 UR6, UPT, UPT, UR7, 0x1, URZ ;  /* 0x0000000107067890 */ /* 0x000fc8000fffe0ff */
[----:B------:R-:W-:-:S04]  /*2b70*/  UISETP.NE.AND UP0, UPT, UR6, 0xb, UPT ;  /* 0x0000000b0600788c */ /* 0x000fc8000bf05270 */
[----:B------:R-:W-:Y:S02]  /*2b80*/  USEL UR7, URZ, 0x1, UP0 ;  /* 0x00000001ff077887 */ /* 0x000fe40008000000 */
[----:B------:R-:W-:-:S04]  /*2b90*/  USEL UR6, UR6, URZ, UP0 ;  /* 0x000000ff06067287 */ /* 0x000fc80008000000 */
[----:B------:R-:W-:Y:S01]  /*2ba0*/  ULEA UR5, UR6, UR4, 0x3 ;  /* 0x0000000406057291 */ /* 0x000fe2000f8e18ff */
[----:B-1----:R-:W-:-:S04]  /*2bb0*/  LOP3.LUT R2, R15, UR7, RZ, 0x3c, !PT ;  /* 0x000000070f027c12 */ /* 0x002fc8000f8e3cff */
[----:B------:R-:W-:-:S04]  /*2bc0*/  SHF.L.U32 R3, R2, 0x1f, RZ ;  /* 0x0000001f02037819 */ /* 0x000fc800000006ff */
[----:B------:R-:W1:Y:S02]  /*2bd0*/  SYNCS.PHASECHK.TRANS64.TRYWAIT P0, [UR5], R3 ;  /* 0x00000003ff0075a7 */ /* 0x000e640008001105 */
[----:B-1----:R-:W-:Y:S05]  /*2be0*/  @!P0 BRA `(.L_x_49) ;  /* 0x000000bc00248947 */ /* 0x002fea0003800000 */
.L_x_207:
[----:B------:R-:W-:-:S04]  /*2bf0*/  UIADD3 UR6, UPT, UPT, UR6, 0x1, URZ ;  /* 0x0000000106067890 */ /* 0x000fc8000fffe0ff */
[----:B------:R-:W-:-:S04]  /*2c00*/  UISETP.NE.AND UP0, UPT, UR6, 0xb, UPT ;  /* 0x0000000b0600788c */ /* 0x000fc8000bf05270 */
[----:B------:R-:W-:Y:S02]  /*2c10*/  USEL UR7, URZ, 0x1, UP0 ;  /* 0x00000001ff077887 */ /* 0x000fe40008000000 */
[----:B------:R-:W-:-:S04]  /*2c20*/  USEL UR6, UR6, URZ, UP0 ;  /* 0x000000ff06067287 */ /* 0x000fc80008000000 */
[----:B------:R-:W-:Y:S01]  /*2c30*/  ULEA UR5, UR6, UR4, 0x3 ;  /* 0x0000000406057291 */ /* 0x000fe2000f8e18ff */
[----:B------:R-:W-:-:S04]  /*2c40*/  LOP3.LUT R2, R2, UR7, RZ, 0x3c, !PT ;  /* 0x0000000702027c12 */ /* 0x000fc8000f8e3cff */
[----:B-1----:R-:W-:-:S04]  /*2c50*/  SHF.L.U32 R3, R2, 0x1f, RZ ;  /* 0x0000001f02037819 */ /* 0x002fc800000006ff */
[----:B------:R-:W1:Y:S02]  /*2c60*/  SYNCS.PHASECHK.TRANS64.TRYWAIT P0, [UR5], R3 ;  /* 0x00000003ff0075a7 */ /* 0x000e640008001105 */
[----:B-1----:R-:W-:Y:S05]  /*2c70*/  @!P0 BRA `(.L_x_50) ;  /* 0x000000bc00188947 */ /* 0x002fea0003800000 */
.L_x_209:
        /* <DEDUP_REMOVED lines=9> */
.L_x_211:
        /* <DEDUP_REMOVED lines=9> */
.L_x_213:
        /* <DEDUP_REMOVED lines=9> */
.L_x_215:
        /* <DEDUP_REMOVED lines=9> */
.L_x_217:
        /* <DEDUP_REMOVED lines=9> */
.L_x_219:
        /* <DEDUP_REMOVED lines=9> */
.L_x_221:
        /* <DEDUP_REMOVED lines=9> */
.L_x_223:
[----:B------:R-:W-:-:S04]  /*3070*/  UIADD3 UR6, UPT, UPT, UR6, 0x1, URZ ;  /* 0x0000000106067890 */ /* 0x000fc8000fffe0ff */
[----:B------:R-:W-:-:S04]  /*3080*/  UISETP.NE.AND UP0, UPT, UR6, 0xb, UPT ;  /* 0x0000000b0600788c */ /* 0x000fc8000bf05270 */
[----:B------:R-:W-:Y:S02]  /*3090*/  USEL UR5, URZ, 0x1, UP0 ;  /* 0x00000001ff057887 */ /* 0x000fe40008000000 */
[----:B------:R-:W-:-:S04]  /*30a0*/  USEL UR6, UR6, URZ, UP0 ;  /* 0x000000ff06067287 */ /* 0x000fc80008000000 */
[----:B------:R-:W-:Y:S01]  /*30b0*/  ULEA UR6, UR6, UR4, 0x3 ;  /* 0x0000000406067291 */ /* 0x000fe2000f8e18ff */
[----:B------:R-:W-:-:S04]  /*30c0*/  LOP3.LUT R2, R2, UR5, RZ, 0x3c, !PT ;  /* 0x0000000502027c12 */ /* 0x000fc8000f8e3cff */
[----:B------:R-:W-:Y:S01]  /*30d0*/  SHF.L.U32 R2, R2, 0x1f, RZ ;  /* 0x0000001f02027819 */ /* 0x000fe200000006ff */
[----:B-1--4-:R-:W-:-:S07]  /*30e0*/  IMAD.U32 R0, RZ, RZ, UR6 ;  /* 0x00000006ff007e24 */ /* 0x012fce000f8e00ff */
.L_x_58:
[----:B-1----:R1:W2:Y:S02]  /*30f0*/  SYNCS.PHASECHK.TRANS64.TRYWAIT P0, [R0+URZ], R2 ;  /* 0x00000002000075a7 */ /* 0x0022a400080011ff */
[----:B--2---:R-:W-:Y:S05]  /*3100*/  @!P0 NANOSLEEP.SYNCS 0x989680 ;  /* 0x009896800000895d */ /* 0x004fea0003900000 */
[----:B------:R-:W2:Y:S02]  /*3110*/  @!P0 SYNCS.PHASECHK.TRANS64 P0, [R0+URZ], R2 ;  /* 0x00000002000085a7 */ /* 0x000ea400080010ff */
[----:B--2---:R-:W-:Y:S05]  /*3120*/  @P0 EXIT ;  /* 0x000000000000094d */ /* 0x004fea0003800000 */
[----:B------:R-:W-:Y:S05]  /*3130*/  BRA `(.L_x_58) ;  /* 0xfffffffc00ec7947 */ /* 0x000fea000383ffff */
.L_x_23:
[----:B------:R-:W-:-:S04]  /*3140*/  UISETP.NE.AND UP1, UPT, UR37, URZ, UPT ;  /* 0x000000ff2500728c */ /* 0x000fc8000bf25270 */
[----:B------:R-:W-:-:S09]  /*3150*/  UISETP.NE.OR UP1, UPT, UR11, 0x1, UP1 ;  /* 0x000000010b00788c */ /* 0x000fd20008f25670 */
[----:B------:R-:W-:Y:S05]  /*3160*/  BRA.U UP1, `(.L_x_59) ;  /* 0x0000000501487547 */ /* 0x000fea000b800000 */
[----:B------:R-:W-:Y:S01]  /*3170*/  ISETP.GE.U32.AND P2, PT, R2, 0x8, PT ;  /* 0x000000080200780c */ /* 0x000fe20003f46070 */
[----:B------:R-:W-:Y:S01]  /*3180*/  IMAD.MOV.U32 R12, RZ, RZ, 0x1 ;  /* 0x00000001ff0c7424 */ /* 0x000fe200078e00ff */
[----:B------:R-:W-:Y:S02]  /*3190*/  CS2R R10, SRZ ;  /* 0x00000000000a7805 */ /* 0x000fe4000001ff00 */
[----:B------:R-:W-:Y:S01]  /*31a0*/  CS2R R8, SRZ ;  /* 0x0000000000087805 */ /* 0x000fe2000001ff00 */
[----:B------:R-:W-:Y:S01]  /*31b0*/  UMOV UR4, 0x400 ;  /* 0x0000040000047882 */ /* 0x000fe20000000000 */
[----:B------:R-:W-:Y:S01]  /*31c0*/  UMOV UR6, URZ ;  /* 0x000000ff00067c82 */ /* 0x000fe20008000000 */
[----:B------:R-:W-:-:S12]  /*31d0*/  ULEA UR37, UR37, UR4, 0x18 ;  /* 0x0000000425257291 */ /* 0x000fd8000f8ec0ff */
.L_x_63:
[----:B------:R-:W-:Y:S02]  /*31e0*/  LEA R0, R8, UR37, 0x3 ;  /* 0x0000002508007c11 */ /* 0x000fe4000f8e18ff */
[----:B------:R-:W-:-:S03]  /*31f0*/  SHF.L.U32 R4, R9, 0x1f, RZ ;  /* 0x0000001f09047819 */ /* 0x000fc600000006ff */
[----:B------:R-:W-:Y:S01]  /*3200*/  VIADD R5, R0, 0x150 ;  /* 0x0000015000057836 */ /* 0x000fe20000000000 */
[----:B------:R-:W2:Y:S02]  /*3210*/  SYNCS.PHASECHK.TRANS64.TRYWAIT P0, [R0+URZ+0x140], R4 ;  /* 0x00014004000075a7 */ /* 0x000ea400080011ff */
[----:B--2---:R-:W-:Y:S05]  /*3220*/  @!P0 BRA `(.L_x_60) ;  /* 0x000000b8006c8947 */ /* 0x004fea0003800000 */
.L_x_224:
[----:B------:R-:W-:Y:S01]  /*3230*/  ULEA UR5, UR6, UR37, 0x3 ;  /* 0x0000002506057291 */ /* 0x000fe2000f8e18ff */
[----:B--2---:R-:W-:Y:S01]  /*3240*/  PRMT R0, RZ, 0x654, R5 ;  /* 0x00000654ff007816 */ /* 0x004fe20000000005 */
[----:B------:R-:W-:Y:S01]  /*3250*/  @!P2 IMAD.MOV.U32 R4, RZ, RZ, 0x10 ;  /* 0x00000010ff04a424 */ /* 0x000fe200078e00ff */
[----:B------:R-:W-:Y:S01]  /*3260*/  SHF.L.U32 R5, R12, 0x1f, RZ ;  /* 0x0000001f0c057819 */ /* 0x000fe200000006ff */
[----:B------:R-:W-:Y:S01]  /*3270*/  UIADD3 UR4, UPT, UPT, UR5, 0x100, URZ ;  /* 0x0000010005047890 */ /* 0x000fe2000fffe0ff */
[----:B------:R2:W-:Y:S05]  /*3280*/  SYNCS.ARRIVE.TRANS64.RED.A1T0 RZ, [R0+URZ], RZ ;  /* 0x000000ff00ff79a7 */ /* 0x0005ea00081004ff */
[----:B------:R-:W-:Y:S01]  /*3290*/  IMAD.U32 R6, RZ, RZ, UR4 ;  /* 0x00000004ff067e24 */ /* 0x000fe2000f8e00ff */
[----:B------:R-:W3:Y:S04]  /*32a0*/  SYNCS.PHASECHK.TRANS64.TRYWAIT P0, [UR5+0x110], R5 ;  /* 0x00011005ff0075a7 */ /* 0x000ee80008001105 */
[----:B------:R-:W-:Y:S01]  /*32b0*/  PRMT R6, R2, 0x654, R6 ;  /* 0x0000065402067816 */ /* 0x000fe20000000006 */
[----:B--23--:R-:W-:Y:S06]  /*32c0*/  @!P0 BRA `(.L_x_61) ;  /* 0x000000b800588947 */ /* 0x00cfec0003800000 */
.L_x_226:
[----:B------:R-:W-:Y:S01]  /*32d0*/  ULEA UR4, UR6, UR37, 0x4 ;  /* 0x0000002506047291 */ /* 0x000fe2000f8e20ff */
[----:B------:R-:W-:Y:S01]  /*32e0*/  SEL R3, R6, R3, !P2 ;  /* 0x0000000306037207 */ /* 0x000fe20005000000 */
[----:B------:R-:W-:Y:S01]  /*32f0*/  UIADD3 UR5, UPT, UPT, UR5, 0x100, URZ ;  /* 0x0000010005057890 */ /* 0x000fe2000fffe0ff */
[----:B--2---:R-:W-:Y:S01]  /*3300*/  LEA R0, R11, UR37, 0x3 ;  /* 0x000000250b007c11 */ /* 0x004fe2000f8e18ff */
[----:B------:R-:W-:Y:S01]  /*3310*/  UIADD3 UR4, UPT, UPT, UR4, 0x170, URZ ;  /* 0x0000017004047890 */ /* 0x000fe2000fffe0ff */
[----:B------:R2:W-:Y:S01]  /*3320*/  @!P2 SYNCS.ARRIVE.TRANS64.RED RZ, [R3+URZ], R4 ;  /* 0x0000000403ffa9a7 */ /* 0x0005e200080004ff */
[----:B------:R-:W-:Y:S01]  /*3330*/  UIADD3 UR6, UPT, UPT, UR6, 0x1, URZ ;  /* 0x0000000106067890 */ /* 0x000fe2000fffe0ff */
[----:B------:R-:W-:-:S03]  /*3340*/  VIADD R8, R8, 0x1 ;  /* 0x0000000108087836 */ /* 0x000fc60000000000 */
[----:B------:R-:W-:Y:S02]  /*3350*/  UISETP.NE.AND UP0, UPT, UR6, 0x2, UPT ;  /* 0x000000020600788c */ /* 0x000fe4000bf05270 */
[----:B------:R-:W-:Y:S01]  /*3360*/  ISETP.NE.AND P0, PT, R8, 0x2, PT ;  /* 0x000000020800780c */ /* 0x000fe20003f05270 */
[----:B------:R-:W-:Y:S06]  /*3370*/  UGETNEXTWORKID.BROADCAST [UR4], [UR5] ;  /* 0x00000000040073ca */ /* 0x000fec0008000100 */
[----:B------:R-:W-:Y:S02]  /*3380*/  USEL UR4, URZ, 0x1, UP0 ;  /* 0x00000001ff047887 */ /* 0x000fe40008000000 */
[----:B------:R-:W-:-:S04]  /*3390*/  USEL UR6, UR6, URZ, UP0 ;  /* 0x000000ff06067287 */ /* 0x000fc80008000000 */
[----:B------:R-:W-:Y:S02]  /*33a0*/  LOP3.LUT R12, R12, UR4, RZ, 0x3c, !PT ;  /* 0x000000040c0c7c12 */ /* 0x000fe4000f8e3cff */
[----:B--2---:R-:W-:-:S04]  /*33b0*/  SHF.L.U32 R4, R10, 0x1f, RZ ;  /* 0x0000001f0a047819 */ /* 0x004fc800000006ff */
[----:B------:R-:W2:Y:S02]  /*33c0*/  SYNCS.PHASECHK.TRANS64.TRYWAIT P1, [R0+URZ+0x100], R4 ;  /* 0x00010004000075a7 */ /* 0x000ea400080211ff */
[----:B--2---:R-:W-:Y:S05]  /*33d0*/  @!P1 BRA `(.L_x_62) ;  /* 0x000000b8002c9947 */ /* 0x004fea0003800000 */
.L_x_227:
[C---:B--2---:R-:W-:Y:S01]  /*33e0*/  LEA R4, R11.reuse, UR37, 0x4 ;  /* 0x000000250b047c11 */ /* 0x044fe2000f8e20ff */
[----:B------:R-:W-:Y:S01]  /*33f0*/  VIADD R0, R0, 0x110 ;  /* 0x0000011000007836 */ /* 0x000fe20000000000 */
[----:B------:R-:W-:Y:S01]  /*3400*/  SEL R8, R8, RZ, P0 ;  /* 0x000000ff08087207 */ /* 0x000fe20000000000 */
[----:B------:R-:W-:-:S03]  /*3410*/  VIADD R11, R11, 0x1 ;  /* 0x000000010b0b7836 */ /* 0x000fc60000000000 */
[----:B------:R-:W2:Y:S01]  /*3420*/  LDS.128 R4, [R4+0x170] ;  /* 0x0001700004047984 */ /* 0x000ea20000000c00 */
[----:B------:R-:W-:Y:S02]  /*3430*/  PRMT R0, RZ, 0x654, R0 ;  /* 0x00000654ff007816 */ /* 0x000fe40000000000 */
[C---:B------:R-:W-:Y:S01]  /*3440*/  ISETP.NE.AND P1, PT, R11.reuse, 0x2, PT ;  /* 0x000000020b00780c */ /* 0x040fe20003f25270 */
[----:B------:R-:W-:Y:S01]  /*3450*/  @!PT LDS RZ, [RZ] ;  /* 0x00000000fffff984 */ /* 0x000fe20000000800 */
[----:B------:R-:W-:Y:S01]  /*3460*/  @!PT LDS RZ, [RZ] ;  /* 0x00000000fffff984 */ /* 0x000fe20000000800 */
[----:B------:R-:W-:Y:S01]  /*3470*/  @!PT LDS RZ, [RZ] ;  /* 0x00000000fffff984 */ /* 0x000fe20000000800 */
[----:B------:R-:W-:Y:S01]  /*3480*/  @!PT LDS RZ, [RZ] ;  /* 0x00000000fffff984 */ /* 0x000fe20000000800 */
[----:B------:R3:W-:Y:S06]  /*3490*/  MEMBAR.ALL.CTA ;  /* 0x0000000000007992 */ /* 0x0007ec0000008000 */
[----:B---3--:R-:W3:Y:S01]  /*34a0*/  FENCE.VIEW.ASYNC.S ;  /* 0x00000000000073c6 */ /* 0x008ee20000000000 */
[----:B------:R-:W-:Y:S01]  /*34b0*/  SEL R11, R11, RZ, P1 ;  /* 0x000000ff0b0b7207 */ /* 0x000fe20000800000 */
[----:B---3--:R3:W-:Y:S01]  /*34c0*/  SYNCS.ARRIVE.TRANS64.RED.A1T0 RZ, [R0+URZ], RZ ;  /* 0x000000ff00ff79a7 */ /* 0x0087e200081004ff */
[----:B--2---:R-:W-:-:S02]  /*34d0*/  LOP3.LUT P3, RZ, R6, 0x1, RZ, 0xc0, !PT ;  /* 0x0000000106ff7812 */ /* 0x004fc4000786c0ff */
[----:B------:R-:W-:-:S04]  /*34e0*/  SEL R4, RZ, 0x1, P1 ;  /* 0x00000001ff047807 */ /* 0x000fc80000800000 */
[----:B------:R-:W-:Y:S02]  /*34f0*/  LOP3.LUT R10, R10, R4, RZ, 0x3c, !PT ;  /* 0x000000040a0a7212 */ /* 0x000fe400078e3cff */
[----:B---3--:R-:W-:-:S04]  /*3500*/  SEL R0, RZ, 0x1, P0 ;  /* 0x00000001ff007807 */ /* 0x008fc80000000000 */
[----:B------:R-:W-:Y:S01]  /*3510*/  LOP3.LUT R9, R9, R0, RZ, 0x3c, !PT ;  /* 0x0000000009097212 */ /* 0x000fe200078e3cff */
[----:B------:R-:W-:Y:S06]  /*3520*/  @P3 BRA `(.L_x_63) ;  /* 0xfffffffc002c3947 */ /* 0x000fec000383ffff */
[----:B------:R-:W-:Y:S01]  /*3530*/  ULEA UR5, UR6, UR37, 0x3 ;  /* 0x0000002506057291 */ /* 0x000fe2000f8e18ff */
[----:B------:R-:W-:-:S08]  /*3540*/  SHF.L.U32 R2, R12, 0x1f, RZ ;  /* 0x0000001f0c027819 */ /* 0x000fd000000006ff */
[----:B------:R-:W2:Y:S02]  /*3550*/  SYNCS.PHASECHK.TRANS64 P0, [UR5+0x110], R2 ;  /* 0x00011002ff0075a7 */ /* 0x000ea40008001005 */
[----:B--2---:R-:W-:Y:S05]  /*3560*/  @P0 BRA `(.L_x_64) ;  /* 0x0000000000080947 */ /* 0x004fea0003800000 */
[----:B------:R-:W2:Y:S02]  /*3570*/  SYNCS.PHASECHK.TRANS64.TRYWAIT P0, [UR5+0x110], R2 ;  /* 0x00011002ff0075a7 */ /* 0x000ea40008001105 */
[----:B--2---:R-:W-:Y:S05]  /*3580*/  @!P0 BRA `(.L_x_65) ;  /* 0x000000b400d48947 */ /* 0x004fea0003800000 */
.L_x_64:
[----:B------:R-:W-:-:S04]  /*3590*/  UIADD3 UR4, UPT, UPT, UR6, 0x1, URZ ;  /* 0x0000000106047890 */ /* 0x000fc8000fffe0ff */
[----:B------:R-:W-:-:S04]  /*35a0*/  UISETP.NE.AND UP0, UPT, UR4, 0x2, UPT ;  /* 0x000000020400788c */ /* 0x000fc8000bf05270 */
[----:B------:R-:W-:Y:S02]  /*35b0*/  USEL UR7, URZ, 0x1, UP0 ;  /* 0x00000001ff077887 */ /* 0x000fe40008000000 */
[----:B------:R-:W-:-:S04]  /*35c0*/  USEL UR4, UR4, URZ, UP0 ;  /* 0x000000ff04047287 */ /* 0x000fc80008000000 */
[----:B------:R-:W-:Y:S01]  /*35d0*/  ULEA UR4, UR4, UR37, 0x3 ;  /* 0x0000002504047291 */ /* 0x000fe2000f8e18ff */
[----:B--2---:R-:W-:-:S04]  /*35e0*/  LOP3.LUT R2, R12, UR7, RZ, 0x3c, !PT ;  /* 0x000000070c027c12 */ /* 0x004fc8000f8e3cff */
[----:B------:R-:W-:-:S04]  /*35f0*/  SHF.L.U32 R0, R2, 0x1f, RZ ;  /* 0x0000001f02007819 */ /* 0x000fc800000006ff */
[----:B------:R-:W2:Y:S02]  /*3600*/  SYNCS.PHASECHK.TRANS64 P0, [UR4+0x110], R0 ;  /* 0x00011000ff0075a7 */ /* 0x000ea40008001004 */
[----:B-12---:R-:W-:Y:S05]  /*3610*/  @P0 EXIT ;  /* 0x000000000000094d */ /* 0x006fea0003800000 */
[----:B------:R-:W-:Y:S02]  /*3620*/  SHF.L.U32 R2, R2, 0x1f, RZ ;  /* 0x0000001f02027819 */ /* 0x000fe400000006ff */
[----:B------:R-:W-:-:S07]  /*3630*/  MOV R0, UR4 ;  /* 0x0000000400007c02 */ /* 0x000fce0008000f00 */
.L_x_66:
[----:B-1----:R1:W2:Y:S02]  /*3640*/  SYNCS.PHASECHK.TRANS64.TRYWAIT P0, [R0+URZ+0x110], R2 ;  /* 0x00011002000075a7 */ /* 0x0022a400080011ff */
[----:B--2---:R-:W-:Y:S05]  /*3650*/  @!P0 NANOSLEEP.SYNCS 0x989680 ;  /* 0x009896800000895d */ /* 0x004fea0003900000 */
[----:B------:R-:W2:Y:S02]  /*3660*/  @!P0 SYNCS.PHASECHK.TRANS64 P0, [R0+URZ+0x110], R2 ;  /* 0x00011002000085a7 */ /* 0x000ea400080010ff */
[----:B--2---:R-:W-:Y:S05]  /*3670*/  @P0 EXIT ;  /* 0x000000000000094d */ /* 0x004fea0003800000 */
[----:B------:R-:W-:Y:S05]  /*3680*/  BRA `(.L_x_66) ;  /* 0xfffffffc00ec7947 */ /* 0x000fea000383ffff */
.L_x_59:
[----:B------:R-:W-:Y:S05]  /*3690*/  BRA.U UP3, `(.L_x_67) ;  /* 0x0000000d03d07547 */ /* 0x000fea000b800000 */
[----:B------:R-:W-:Y:S01]  /*36a0*/  UMOV UR4, 0x40 ;  /* 0x0000004000047882 */ /* 0x000fe20000000000 */
[----:B------:R-:W-:Y:S01]  /*36b0*/  NOP ;  /* 0x0000000000007918 */ /* 0x000fe20000000000 */
[----:B------:R-:W-:Y:S01]  /*36c0*/  ULEA UR4, UR37, UR4, 0x18 ;  /* 0x0000000425047291 */ /* 0x000fe2000f8ec0ff */
[----:B------:R-:W-:Y:S02]  /*36d0*/  UMOV UR5, 0x400 ;  /* 0x0000040000057882 */ /* 0x000fe40000000000 */
[----:B------:R-:W-:-:S06]  /*36e0*/  ULEA UR37, UR37, UR5, 0x18 ;  /* 0x0000000525257291 */ /* 0x000fcc000f8ec0ff */
[----:B------:R-:W2:Y:S02]  /*36f0*/  LDS.U8 R2, [UR4+0x1c] ;  /* 0x00001c04ff027984 */ /* 0x000ea40008000000 */
[----:B--2---:R-:W-:-:S13]  /*3700*/  ISETP.NE.AND P0, PT, R2, RZ, PT ;  /* 0x000000ff0200720c */ /* 0x004fda0003f05270 */
[----:B------:R-:W-:Y:S05]  /*3710*/  @P0 BRA `(.L_x_68) ;  /* 0x0000000000580947 */ /* 0x000fea0003800000 */
[----:B------:R-:W-:-:S13]  /*3720*/  ELECT P0, URZ, PT ;  /* 0x0000000000ff782f */ /* 0x000fda0003800000 */
[----:B------:R-:W-:Y:S05]  /*3730*/  @!P0 BRA `(.L_x_69) ;  /* 0x0000000000608947 */ /* 0x000fea0003800000 */
[----:B------:R-:W-:Y:S01]  /*3740*/  UMOV UR5, 0x10 ;  /* 0x0000001000057882 */ /* 0x000fe20000000000 */
[----:B------:R-:W-:Y:S01]  /*3750*/  HFMA2 R2, -RZ, RZ, 0, 5.9604644775390625e-08 ;  /* 0x00000001ff027431 */ /* 0x000fe200000001ff */
[----:B------:R-:W-:-:S03]  /*3760*/  MOV R3, 0xffff ;  /* 0x0000ffff00037802 */ /* 0x000fc60000000f00 */
[----:B------:R-:W-:Y:S04]  /*3770*/  DEPBAR.LE SB2, 0x36 ;  /* 0x0000ad800000791a */ /* 0x000fe80000000000 */
[----:B------:R-:W2:Y:S02]  /*3780*/  UTCATOMSWS.FIND_AND_SET.ALIGN UP0, UR5, UR5 ;  /* 0x00000005000575e3 */ /* 0x000ea40008000800 */
[----:B--2---:R-:W-:Y:S01]  /*3790*/  MOV R4, UR5 ;  /* 0x0000000500047c02 */ /* 0x004fe20008000f00 */
[----:B------:R-:W-:Y:S06]  /*37a0*/  BRA.U UP0, `(.L_x_70) ;  /* 0x0000000100187547 */ /* 0x000fec000b800000 */
.L_x_71:
[----:B------:R-:W-:Y:S05]  /*37b0*/  NANOSLEEP 0x64 ;  /* 0x000000640000795d */ /* 0x000fea0003800000 */
[----:B------:R-:W-:-:S05]  /*37c0*/  UMOV UR5, 0x10 ;  /* 0x0000001000057882 */ /* 0x000fca0000000000 */
[----:B------:R-:W-:Y:S04]  /*37d0*/  DEPBAR.LE SB2, 0x36 ;  /* 0x0000ad800000791a */ /* 0x000fe80000000000 */
[----:B------:R-:W2:Y:S02]  /*37e0*/  UTCATOMSWS.FIND_AND_SET.ALIGN UP0, UR5, UR5 ;  /* 0x00000005000575e3 */ /* 0x000ea40008000800 */
[----:B--2---:R-:W-:Y:S01]  /*37f0*/  MOV R4, UR5 ;  /* 0x0000000500047c02 */ /* 0x004fe20008000f00 */
[----:B------:R-:W-:Y:S05]  /*3800*/  BRA.U !UP0, `(.L_x_71) ;  /* 0xfffffffd08e87547 */ /* 0x000fea000b83ffff */
.L_x_70:
[-C--:B------:R-:W-:Y:S02]  /*3810*/  SHF.L.U32 R3, R3, R4.reuse, RZ ;  /* 0x0000000403037219 */ /* 0x080fe400000006ff */
[----:B------:R-:W-:Y:S01]  /*3820*/  SHF.L.U32 R2, R2, R4, RZ ;  /* 0x0000000402027219 */ /* 0x000fe200000006ff */
[----:B------:R-:W-:Y:S02]  /*3830*/  IMAD.SHL.U32 R4, R4, 0x20, RZ ;  /* 0x0000002004047824 */ /* 0x000fe400078e00ff */
[----:B------:R2:W-:Y:S04]  /*3840*/  ATOMS.OR RZ, [UR4+0x14], R3 ;  /* 0x00001403ffff798c */ /* 0x0005e8000b000004 */
[----:B------:R2:W-:Y:S04]  /*3850*/  ATOMS.OR RZ, [UR4+0x18], R2 ;  /* 0x00001802ffff798c */ /* 0x0005e8000b000004 */
[----:B------:R2:W-:Y:S01]  /*3860*/  STS [UR37+0x190], R4 ;  /* 0x00019004ff007988 */ /* 0x0005e20008000825 */
[----:B------:R-:W-:Y:S05]  /*3870*/  BRA `(.L_x_69) ;  /* 0x0000000000107947 */ /* 0x000fea0003800000 */
.L_x_68:
[----:B------:R-:W-:-:S05]  /*3880*/  MOV R2, 0xffffffff ;  /* 0xffffffff00027802 */ /* 0x000fca0000000f00 */
[----:B------:R2:W-:Y:S02]  /*3890*/  STS [UR37+0x190], R2 ;  /* 0x00019002ff007988 */ /* 0x0005e40008000825 */
[----:B--2---:R-:W-:Y:S02]  /*38a0*/  MOV R2, 0x38c0 ;  /* 0x000038c000027802 */ /* 0x004fe40000000f00 */
[----:B-1---5:R-:W-:Y:S05]  /*38b0*/  CALL.REL.NOINC `($__internal_1_$__cuda_sm10x_tcgen05_guardrail_trap_phase_invalid_during_alloc) ;  /* 0x000000bc00a07944 */ /* 0x022fea0003c00000 */
.L_x_69:
[----:B------:R-:W-:Y:S05]  /*38c0*/  WARPSYNC.ALL ;  /* 0x0000000000007948 */ /* 0x000fea0003800000 */
[----:B------:R-:W3:Y:S01]  /*38d0*/  S2UR UR9, SR_CgaCtaId ;  /* 0x00000000000979c3 */ /* 0x000ee20000008800 */
[----:B------:R-:W-:Y:S01]  /*38e0*/  UMOV UR4, 0x400 ;  /* 0x0000040000047882 */ /* 0x000fe20000000000 */
[----:B------:R-:W-:-:S06]  /*38f0*/  NOP ;  /* 0x0000000000007918 */ /* 0x000fcc0000000000 */
[----:B------:R-:W-:Y:S06]  /*3900*/  BAR.ARV 0x6, 0xa0 ;  /* 0x0182800000007b1d */ /* 0x000fec0000002000 */
[----:B------:R-:W4:Y:S01]  /*3910*/  LDCU UR10, c[0x0][0x38c] ;  /* 0x00007180ff0a77ac */ /* 0x000f220008000800 */
[----:B------:R-:W-:Y:S01]  /*3920*/  LOP3.LUT R0, R0, 0xffff, RZ, 0xc0, !PT ;  /* 0x0000ffff00007812 */ /* 0x000fe200078ec0ff */
[----:B------:R-:W-:Y:S01]  /*3930*/  IMAD.MOV.U32 R11, RZ, RZ, 0x1 ;  /* 0x00000001ff0b7424 */ /* 0x000fe200078e00ff */
[----:B------:R-:W-:Y:S01]  /*3940*/  CS2R R8, SRZ ;  /* 0x0000000000087805 */ /* 0x000fe2000001ff00 */
[----:B------:R-:W-:Y:S01]  /*3950*/  IMAD.MOV.U32 R10, RZ, RZ, RZ ;  /* 0x000000ffff0a7224 */ /* 0x000fe200078e00ff */
[----:B------:R-:W-:Y:S01]  /*3960*/  R2UR UR13, R0 ;  /* 0x00000000000d72ca */ /* 0x000fe200000e0000 */
[----:B------:R-:W-:Y:S01]  /*3970*/  UMOV UR24, URZ ;  /* 0x000000ff00187c82 */ /* 0x000fe20008000000 */
[----:B------:R-:W-:Y:S01]  /*3980*/  UMOV UR23, URZ ;  /* 0x000000ff00177c82 */ /* 0x000fe20008000000 */
[----:B---3--:R-:W-:Y:S01]  /*3990*/  ULEA UR9, UR9, UR4, 0x18 ;  /* 0x0000000409097291 */ /* 0x008fe2000f8ec0ff */
[----:B------:R-:W3:Y:S03]  /*39a0*/  LDCU UR4, c[0x0][0x38c] ;  /* 0x00007180ff0477ac */ /* 0x000ee60008000800 */
[----:B------:R-:W-:-:S02]  /*39b0*/  UIADD3 UR15, UPT, UPT, UR9, 0x4300, URZ ;  /* 0x00004300090f7890 */ /* 0x000fc4000fffe0ff */
[----:B------:R-:W-:-:S03]  /*39c0*/  UIADD3 UR16, UPT, UPT, UR9, 0x1a300, URZ ;  /* 0x0001a30009107890 */ /* 0x000fc6000fffe0ff */
[----:B--2---:R-:W2:Y:S01]  /*39d0*/  LDS R2, [UR9+0x190] ;  /* 0x00019009ff027984 */ /* 0x004ea20008000800 */
[----:B------:R-:W-:Y:S02]  /*39e0*/  UIADD3 UR17, UPT, UPT, UR9, 0x30300, URZ ;  /* 0x0003030009117890 */ /* 0x000fe4000fffe0ff */
[----:B------:R-:W-:Y:S02]  /*39f0*/  UIADD3 UR18, UPT, UPT, UR9, 0x32f00, URZ ;  /* 0x00032f0009127890 */ /* 0x000fe4000fffe0ff */
[----:B------:R-:W-:Y:S02]  /*3a00*/  USHF.R.U32.HI UR15, URZ, 0x4, UR15 ;  /* 0x00000004ff0f7899 */ /* 0x000fe4000801160f */
[----:B------:R-:W-:Y:S02]  /*3a10*/  USHF.R.U32.HI UR16, URZ, 0x4, UR16 ;  /* 0x00000004ff107899 */ /* 0x000fe40008011610 */
[----:B------:R-:W-:Y:S02]  /*3a20*/  USHF.R.U32.HI UR17, URZ, 0x4, UR17 ;  /* 0x00000004ff117899 */ /* 0x000fe40008011611 */
[----:B---3--:R-:W-:-:S02]  /*3a30*/  UIADD3 UR4, UPT, UPT, UR4, 0x7f, URZ ;  /* 0x0000007f04047890 */ /* 0x008fc4000fffe0ff */
[----:B------:R-:W-:Y:S02]  /*3a40*/  USHF.R.U32.HI UR18, URZ, 0x4, UR18 ;  /* 0x00000004ff127899 */ /* 0x000fe40008011612 */
[----:B------:R-:W-:Y:S02]  /*3a50*/  USHF.R.S32.HI UR8, URZ, 0x1f, UR4 ;  /* 0x0000001fff087899 */ /* 0x000fe40008011404 */
[----:B------:R-:W-:Y:S02]  /*3a60*/  ULOP3.LUT UR15, UR15, 0x3fff, URZ, 0xc0, !UPT ;  /* 0x00003fff0f0f7892 */ /* 0x000fe4000f8ec0ff */
[----:B------:R-:W-:Y:S02]  /*3a70*/  ULEA.HI UR8, UR8, UR4, URZ, 0x7 ;  /* 0x0000000408087291 */ /* 0x000fe4000f8f38ff */
[----:B------:R-:W-:Y:S02]  /*3a80*/  ULOP3.LUT UR16, UR16, 0x3fff, URZ, 0xc0, !UPT ;  /* 0x00003fff10107892 */ /* 0x000fe4000f8ec0ff */
[----:B------:R-:W-:-:S02]  /*3a90*/  USHF.R.S32.HI UR8, URZ, 0x7, UR8 ;  /* 0x00000007ff087899 */ /* 0x000fc40008011408 */
[----:B------:R-:W-:Y:S02]  /*3aa0*/  ULOP3.LUT UR17, UR17, 0x3fff, URZ, 0xc0, !UPT ;  /* 0x00003fff11117892 */ /* 0x000fe4000f8ec0ff */
[----:B------:R-:W-:Y:S02]  /*3ab0*/  UISETP.LT.AND UP0, UPT, UR8, 0x1, UPT ;  /* 0x000000010800788c */ /* 0x000fe4000bf01270 */
[----:B------:R-:W-:Y:S02]  /*3ac0*/  ULOP3.LUT UR18, UR18, 0x3fff, URZ, 0xc0, !UPT ;  /* 0x00003fff12127892 */ /* 0x000fe4000f8ec0ff */
[----:B------:R-:W-:Y:S02]  /*3ad0*/  USEL UR14, UR8, 0x1, !UP0 ;  /* 0x00000001080e7887 */ /* 0x000fe4000c000000 */
[----:B------:R-:W-:Y:S02]  /*3ae0*/  ULOP3.LUT UR15, UR15, 0x10000, URZ, 0xfc, !UPT ;  /* 0x000100000f0f7892 */ /* 0x000fe4000f8efcff */
[----:B------:R-:W-:-:S02]  /*3af0*/  ULOP3.LUT UR16, UR16, 0x10000, URZ, 0xfc, !UPT ;  /* 0x0001000010107892 */ /* 0x000fc4000f8efcff */
[----:B------:R-:W-:Y:S02]  /*3b00*/  ULOP3.LUT UR17, UR17, 0x10000, URZ, 0xfc, !UPT ;  /* 0x0001000011117892 */ /* 0x000fe4000f8efcff */
[----:B------:R-:W-:Y:S01]  /*3b10*/  ULOP3.LUT UR18, UR18, 0x10000, URZ, 0xfc, !UPT ;  /* 0x0001000012127892 */ /* 0x000fe2000f8efcff */
[----:B--2---:R-:W-:Y:S01]  /*3b20*/  R2UR UR25, R2 ;  /* 0x00000000021972ca */ /* 0x004fe200000e0000 */
[----:B------:R-:W-:Y:S02]  /*3b30*/  UIADD3 UR14, UPT, UPT, -UR14, URZ, URZ ;  /* 0x000000ff0e0e7290 */ /* 0x000fe4000fffe1ff */
[----:B----4-:R-:W-:-:S10]  /*3b40*/  UISETP.GE.AND UP3, UPT, UR10, 0x1, UPT ;  /* 0x000000010a00788c */ /* 0x010fd4000bf66270 */
[----:B------:R-:W-:Y:S02]  /*3b50*/  UIADD3 UR7, UPT, UPT, UR25, 0x108, URZ ;  /* 0x0000010819077890 */ /* 0x000fe4000fffe0ff */
[----:B------:R-:W-:Y:S02]  /*3b60*/  UIADD3 UR5, UPT, UPT, UR25, 0x10c, URZ ;  /* 0x0000010c19057890 */ /* 0x000fe4000fffe0ff */
[----:B------:R-:W-:Y:S02]  /*3b70*/  UIADD3 UR6, UPT, UPT, UR25, 0x100, URZ ;  /* 0x0000010019067890 */ /* 0x000fe4000fffe0ff */
[----:B------:R-:W-:Y:S02]  /*3b80*/  UIADD3 UR4, UPT, UPT, UR25, 0x104, URZ ;  /* 0x0000010419047890 */ /* 0x000fe4000fffe0ff */
[----:B------:R-:W-:Y:S02]  /*3b90*/  USHF.R.U32.HI UR28, URZ, 0x1a, UR7 ;  /* 0x0000001aff1c7899 */ /* 0x000fe40008011607 */
[----:B------:R-:W-:-:S02]  /*3ba0*/  USHF.R.U32.HI UR26, URZ, 0x1a, UR5 ;  /* 0x0000001aff1a7899 */ /* 0x000fc40008011605 */
[----:B------:R-:W-:Y:S02]  /*3bb0*/  USHF.R.U32.HI UR29, URZ, 0x11, UR6 ;  /* 0x00000011ff1d7899 */ /* 0x000fe40008011606 */
[----:B------:R-:W-:Y:S02]  /*3bc0*/  USHF.R.U32.HI UR27, URZ, 0x11, UR4 ;  /* 0x00000011ff1b7899 */ /* 0x000fe40008011604 */
[----:B------:R-:W-:Y:S02]  /*3bd0*/  ULOP3.LUT UR28, UR28, 0x30, URZ, 0xc0, !UPT ;  /* 0x000000301c1c7892 */ /* 0x000fe4000f8ec0ff */
[----:B------:R-:W-:Y:S02]  /*3be0*/  ULOP3.LUT UR26, UR26, 0x30, URZ, 0xc0, !UPT ;  /* 0x000000301a1a7892 */ /* 0x000fe4000f8ec0ff */
[----:B------:R-:W-:Y:S02]  /*3bf0*/  ULOP3.LUT UR29, UR29, 0x6000, URZ, 0xc0, !UPT ;  /* 0x000060001d1d7892 */ /* 0x000fe4000f8ec0ff */
[----:B------:R-:W-:-:S02]  /*3c00*/  ULOP3.LUT UR27, UR27, 0x6000, URZ, 0xc0, !UPT ;  /* 0x000060001b1b7892 */ /* 0x000fc4000f8ec0ff */
[----:B------:R-:W-:Y:S02]  /*3c10*/  ULOP3.LUT UR28, UR28, 0x480, URZ, 0xfc, !UPT ;  /* 0x000004801c1c7892 */ /* 0x000fe4000f8efcff */
[----:B------:R-:W-:Y:S02]  /*3c20*/  ULOP3.LUT UR26, UR26, 0x480, URZ, 0xfc, !UPT ;  /* 0x000004801a1a7892 */ /* 0x000fe4000f8efcff */
[----:B------:R-:W-:Y:S02]  /*3c30*/  ULOP3.LUT UR29, UR29, 0x820, URZ, 0xfc, !UPT ;  /* 0x000008201d1d7892 */ /* 0x000fe4000f8efcff */
[----:B------:R-:W-:Y:S02]  /*3c40*/  ULOP3.LUT UR27, UR27, 0x820, URZ, 0xfc, !UPT ;  /* 0x000008201b1b7892 */ /* 0x000fe4000f8efcff */
[----:B------:R-:W-:Y:S02]  /*3c50*/  UPRMT UR29, UR28, 0x5410, UR29 ;  /* 0x000054101c1d7896 */ /* 0x000fe4000800001d */
[----:B------:R-:W-:Y:S01]  /*3c60*/  UPRMT UR27, UR26, 0x5410, UR27 ;  /* 0x000054101a1b7896 */ /* 0x000fe2000800001b */
[----:B------:R-:W-:-:S02]  /*3c70*/  UMOV UR28, URZ ;  /* 0x000000ff001c7c82 */ /* 0x000fc40008000000 */
[----:B------:R-:W-:-:S09]  /*3c80*/  UMOV UR26, URZ ;  /* 0x000000ff001a7c82 */ /* 0x000fd20008000000 */
.L_x_78:
[----:B------:R-:W-:Y:S02]  /*3c90*/  LEA R0, R10, UR9, 0x3 ;  /* 0x000000090a007c11 */ /* 0x000fe4000f8e18ff */
[----:B------:R-:W-:Y:S02]  /*3ca0*/  SHF.L.U32 R2, R9, 0x1f, RZ ;  /* 0x0000001f09027819 */ /* 0x000fe400000006ff */
[----:B------:R-:W-:Y:S01]  /*3cb0*/  PLOP3.LUT P0, PT, PT, PT, UP3, 0x80, 0x8 ;  /* 0x000000000008781c */ /* 0x000fe20003f0f038 */
[----:B------:R-:W-:Y:S01]  /*3cc0*/  VIADD R3, R0, 0x110 ;  /* 0x0000011000037836 */ /* 0x000fe20000000000 */
[----:B--2---:R-:W2:Y:S02]  /*3cd0*/  SYNCS.PHASECHK.TRANS64.TRYWAIT P1, [R0+URZ+0x100], R2 ;  /* 0x00010002000075a7 */ /* 0x004ea400080211ff */
[----:B--2-4-:R-:W-:Y:S09]  /*3ce0*/  @!P1 BRA `(.L_x_72) ;  /* 0x000000b000149947 */ /* 0x014ff20003800000 */
.L_x_229:
[----:B------:R-:W-:Y:S01]  /*3cf0*/  LEA R4, R10, UR9, 0x4 ;  /* 0x000000090a047c11 */ /* 0x000fe2000f8e20ff */
[----:B------:R-:W-:Y:S01]  /*3d00*/  @UP3 ULEA UR10, UR23, UR9, 0x3 ;  /* 0x00000009170a3291 */ /* 0x000fe2000f8e18ff */
[----:B------:R-:W-:Y:S01]  /*3d10*/  PLOP3.LUT P2, PT, PT, PT, PT, 0x80, 0x8 ;  /* 0x000000000008781c */ /* 0x000fe20003f4f070 */
[----:B------:R-:W-:Y:S01]  /*3d20*/  ULEA UR11, UR24, UR9, 0x3 ;  /* 0x00000009180b7291 */ /* 0x000fe2000f8e18ff */
[----:B------:R-:W-:Y:S01]  /*3d30*/  PRMT R3, RZ, 0x654, R3 ;  /* 0x00000654ff037816 */ /* 0x000fe20000000003 */
[----:B------:R-:W-:Y:S01]  /*3d40*/  ULEA UR12, UR24, UR25, 0x7 ;  /* 0x00000019180c7291 */ /* 0x000fe2000f8e38ff */
[----:B------:R-:W3:Y:S01]  /*3d50*/  LDS.128 R4, [R4+0x170] ;  /* 0x0001700004047984 */ /* 0x000ee20000000c00 */
[----:B--2---:R-:W-:Y:S02]  /*3d60*/  @P0 SHF.L.U32 R2, R8, 0x1f, RZ ;  /* 0x0000001f08020819 */ /* 0x004fe400000006ff */
[----:B------:R-:W-:Y:S01]  /*3d70*/  SHF.L.U32 R0, R11, 0x1f, RZ ;  /* 0x0000001f0b007819 */ /* 0x000fe200000006ff */
[----:B------:R-:W-:Y:S01]  /*3d80*/  @!PT LDS RZ, [RZ] ;  /* 0x00000000fffff984 */ /* 0x000fe20000000800 */
[----:B------:R-:W-:Y:S01]  /*3d90*/  @!PT LDS RZ, [RZ] ;  /* 0x00000000fffff984 */ /* 0x000fe20000000800 */
[----:B------:R-:W-:Y:S01]  /*3da0*/  @!PT LDS RZ, [RZ] ;  /* 0x00000000fffff984 */ /* 0x000fe20000000800 */
[----:B------:R-:W-:Y:S01]  /*3db0*/  @!PT LDS RZ, [RZ] ;  /* 0x00000000fffff984 */ /* 0x000fe20000000800 */
[----:B------:R2:W-:Y:S06]  /*3dc0*/  MEMBAR.ALL.CTA ;  /* 0x0000000000007992 */ /* 0x0005ec0000008000 */
[----:B--2---:R-:W2:Y:S02]  /*3dd0*/  FENCE.VIEW.ASYNC.S ;  /* 0x00000000000073c6 */ /* 0x004ea40000000000 */
[----:B--2---:R2:W-:Y:S01]  /*3de0*/  SYNCS.ARRIVE.TRANS64.RED.A1T0 RZ, [R3+URZ], RZ ;  /* 0x000000ff03ff79a7 */ /* 0x0045e200081004ff */
[----:B------:R2:W4:Y:S01]  /*3df0*/  @P0 SYNCS.PHASECHK.TRANS64.TRYWAIT P2, [UR10], R2 ;  /* 0x00000002ff0005a7 */ /* 0x000522000804110a */
[----:B---3--:R-:W-:Y:S01]  /*3e00*/  LOP3.LUT P1, RZ, R6, 0x1, RZ, 0xc0, !PT ;  /* 0x0000000106ff7812 */ /* 0x008fe2000782c0ff */
[----:B------:R-:W3:Y:S02]  /*3e10*/  SYNCS.PHASECHK.TRANS64.TRYWAIT P0, [UR11+0x130], R0 ;  /* 0x00013000ff0075a7 */ /* 0x000ee4000800110b */
[----:B--234-:R-:W-:Y:S10]  /*3e20*/  @!P0 BRA `(.L_x_73) ;  /* 0x000000ac00d88947 */ /* 0x01cff40003800000 */
.L_x_231:
[----:B------:R-:W-:Y:S01]  /*3e30*/  IADD3 R10, PT, PT, R10, 0x1, RZ ;  /* 0x000000010a0a7810 */ /* 0x000fe20007ffe0ff */
[----:B------:R-:W-:Y:S06]  /*3e40*/  BRA.U !UP3, `(.L_x_74) ;  /* 0x000000010bcc7547 */ /* 0x000fec000b800000 */
[----:B------:R-:W-:Y:S01]  /*3e50*/  UMOV UR22, URZ ;  /* 0x000000ff00167c82 */ /* 0x000fe20008000000 */
[----:B------:R-:W-:Y:S01]  /*3e60*/  UMOV UR21, UR14 ;  /* 0x0000000e00157c82 */ /* 0x000fe20008000000 */
[----:B------:R-:W-:Y:S01]  /*3e70*/  UMOV UR20, UR8 ;  /* 0x0000000800147c82 */ /* 0x000fe20008000000 */
[----:B------:R-:W-:-:S05]  /*3e80*/  UMOV UR19, UR23 ;  /* 0x0000001700137c82 */ /* 0x000fca0008000000 */
.L_x_77:
[----:B------:R-:W-:Y:S02]  /*3e90*/  UIADD3 UR21, UPT, UPT, UR21, 0x1, URZ ;  /* 0x0000000115157890 */ /* 0x000fe4000fffe0ff */
[----:B---3--:R-:W-:Y:S02]  /*3ea0*/  ULEA UR10, UR19, UR9, 0x3 ;  /* 0x00000009130a7291 */ /* 0x008fe4000f8e18ff */
[----:B------:R-:W-:Y:S01]  /*3eb0*/  UISETP.NE.AND UP0, UPT, UR21, URZ, UPT ;  /* 0x000000ff1500728c */ /* 0x000fe2000bf05270 */
[----:B----4-:R-:W-:Y:S10]  /*3ec0*/  @P2 BRA `(.L_x_75) ;  /* 0x00000000000c2947 */ /* 0x010ff40003800000 */
[----:B--2---:R-:W-:Y:S04]  /*3ed0*/  SHF.L.U32 R2, R8, 0x1f, RZ ;  /* 0x0000001f08027819 */ /* 0x004fe800000006ff */
[----:B------:R-:W2:Y:S02]  /*3ee0*/  SYNCS.PHASECHK.TRANS64.TRYWAIT P0, [UR10], R2 ;  /* 0x00000002ff0075a7 */ /* 0x000ea4000800110a */
[----:B--2---:R-:W-:Y:S05]  /*3ef0*/  @!P0 BRA `(.L_x_76) ;  /* 0x000000ac00bc8947 */ /* 0x004fea0003800000 */
.L_x_75:
[----:B------:R-:W-:Y:S01]  /*3f00*/  UISETP.NE.AND UP1, UPT, UR20, 0x1, UPT ;  /* 0x000000011400788c */ /* 0x000fe2000bf25270 */
[----:B------:R-:W-:Y:S01]  /*3f10*/  PLOP3.LUT P2, PT, PT, PT, PT, 0x80, 0x8 ;  /* 0x000000000008781c */ /* 0x000fe20003f4f070 */
[----:B------:R-:W-:Y:S02]  /*3f20*/  UIADD3 UR23, UPT, UPT, UR19, 0x1, URZ ;  /* 0x0000000113177890 */ /* 0x000fe4000fffe0ff */
[----:B------:R-:W-:Y:S02]  /*3f30*/  ULEA UR34, UR19, UR17, 0x6 ;  /* 0x0000001113227291 */ /* 0x000fe4000f8e30ff */
[----:B------:R-:W-:Y:S01]  /*3f40*/  UISETP.NE.AND UP2, UPT, UR23, 0xb, UPT ;  /* 0x0000000b1700788c */ /* 0x000fe2000bf45270 */
[----:B------:R-:W-:Y:S01]  /*3f50*/  PLOP3.LUT P0, PT, PT, PT, UP1, 0x80, 0x8 ;  /* 0x000000000008781c */ /* 0x000fe20003f0f018 */
[----:B------:R-:W-:Y:S02]  /*3f60*/  ULEA UR32, UR19, UR18, 0x6 ;  /* 0x0000001213207291 */ /* 0x000fe4000f8e30ff */
[----:B------:R-:W-:Y:S02]  /*3f70*/  USEL UR31, URZ, 0x1, UP2 ;  /* 0x00000001ff1f7887 */ /* 0x000fe40009000000 */
[----:B------:R-:W-:Y:S02]  /*3f80*/  USEL UR23, UR23, URZ, UP2 ;  /* 0x000000ff17177287 */ /* 0x000fe40009000000 */
[----:B-1----:R-:W-:Y:S02]  /*3f90*/  ULEA UR36, UR19, UR15, 0x9 ;  /* 0x0000000f13247291 */ /* 0x002fe4000f8e48ff */
[----:B------:R-:W-:Y:S01]  /*3fa0*/  @UP1 ULEA UR30, UR23, UR9, 0x3 ;  /* 0x00000009171e1291 */ /* 0x000fe2000f8e18ff */
[----:B------:R-:W-:Y:S01]  /*3fb0*/  LOP3.LUT R8, R8, UR31, RZ, 0x3c, !PT ;  /* 0x0000001f08087c12 */ /* 0x000fe2000f8e3cff */
[----:B------:R-:W-:Y:S02]  /*3fc0*/  UIADD3 UR44, UPT, UPT, UR34, 0x20, URZ ;  /* 0x00000020222c7890 */ /* 0x000fe4000fffe0ff */
[----:B------:R-:W-:Y:S01]  /*3fd0*/  UISETP.NE.U32.AND UP1, UPT, UR22, URZ, UPT ;  /* 0x000000ff1600728c */ /* 0x000fe2000bf25070 */
[----:B--2---:R-:W-:Y:S01]  /*3fe0*/  @P0 SHF.L.U32 R0, R8, 0x1f, RZ ;  /* 0x0000001f08000819 */ /* 0x004fe200000006ff */
[----:B------:R-:W-:Y:S02]  /*3ff0*/  UIADD3 UR42, UPT, UPT, UR32, 0x20, URZ ;  /* 0x00000020202a7890 */ /* 0x000fe4000fffe0ff */
[----:B------:R-:W-:Y:S01]  /*4000*/  UIADD3 UR38, UPT, UPT, UR36, 0x2, URZ ;  /* 0x0000000224267890 */ /* 0x000fe2000fffe0ff */
[----:B------:R3:W4:Y:S01]  /*4010*/  @P0 SYNCS.PHASECHK.TRANS64.TRYWAIT P2, [UR30], R0 ;  /* 0x00000000ff0005a7 */ /* 0x000722000804111e */
[----:B------:R-:W-:Y:S02]  /*4020*/  ULEA UR30, UR19, UR16, 0x9 ;  /* 0x00000010131e7291 */ /* 0x000fe4000f8e48ff */
[----:B------:R-:W-:Y:S02]  /*4030*/  UIADD3 UR10, UPT, UPT, UR10, 0x58, URZ ;  /* 0x000000580a0a7890 */ /* 0x000fe4000fffe0ff */
[----:B------:R-:W-:Y:S02]  /*4040*/  UIADD3 UR40, UPT, UPT, UR30, 0x2, URZ ;  /* 0x000000021e287890 */ /* 0x000fe4000fffe0ff */
[----:B------:R-:W-:Y:S01]  /*4050*/  UIADD3 UR20, UPT, UPT, UR20, -0x1, URZ ;  /* 0xffffffff14147890 */ /* 0x000fe2000fffe0ff */
[----:B------:R-:W-:Y:S01]  /*4060*/  UMOV UR35, 0x4008 ;  /* 0x0000400800237882 */ /* 0x000fe20000000000 */
[----:B------:R-:W-:Y:S01]  /*4070*/  UMOV UR45, 0x4008 ;  /* 0x00004008002d7882 */ /* 0x000fe20000000000 */
[----:B------:R3:W-:Y:S01]  /*4080*/  UTCCP.T.S.4x32dp128bit tmem[UR25+0x100], gdesc[UR34] ;  /* 0x00010022190079e7 */ /* 0x0007e20009100000 */
[----:B------:R3:W-:Y:S01]  /*4090*/  UTCCP.T.S.4x32dp128bit tmem[UR25+0x104], gdesc[UR44] ;  /* 0x0001042c190079e7 */ /* 0x0007e20009100000 */
[----:B------:R-:W-:Y:S01]  /*40a0*/  UMOV UR33, 0x4008 ;  /* 0x0000400800217882 */ /* 0x000fe20000000000 */
[----:B------:R-:W-:Y:S01]  /*40b0*/  UMOV UR43, 0x4008 ;  /* 0x00004008002b7882 */ /* 0x000fe20000000000 */
[----:B------:R3:W-:Y:S01]  /*40c0*/  UTCCP.T.S.4x32dp128bit tmem[UR25+0x108], gdesc[UR32] ;  /* 0x00010820190079e7 */ /* 0x0007e20009100000 */
[----:B------:R3:W-:Y:S01]  /*40d0*/  UTCCP.T.S.4x32dp128bit tmem[UR25+0x10c], gdesc[UR42] ;  /* 0x00010c2a190079e7 */ /* 0x0007e20009100000 */
[----:B------:R-:W-:Y:S01]  /*40e0*/  UMOV UR31, 0x80004020 ;  /* 0x80004020001f7882 */ /* 0x000fe20000000000 */
[----:B------:R-:W-:Y:S01]  /*40f0*/  UMOV UR37, 0x80004020 ;  /* 0x8000402000257882 */ /* 0x000fe20000000000 */
[----:B------:R-:W-:Y:S01]  /*4100*/  UMOV UR41, 0x80004020 ;  /* 0x8000402000297882 */ /* 0x000fe20000000000 */
[----:B------:R3:W-:Y:S01]  /*4110*/  UTCOMMA.4X gdesc[UR36], gdesc[UR30], tmem[UR12], tmem[UR28], idesc[UR29], tmem[UR6], UP1 ;  /* 0x80061c1e240075ea */ /* 0x0007e2000880000c */
[----:B------:R-:W-:Y:S01]  /*4120*/  UMOV UR39, 0x80004020 ;  /* 0x8000402000277882 */ /* 0x000fe20000000000 */
[----:B------:R-:W-:Y:S01]  /*4130*/  UMOV UR22, 0x1 ;  /* 0x0000000100167882 */ /* 0x000fe20000000000 */
[----:B------:R3:W-:Y:S01]  /*4140*/  UTCOMMA.4X gdesc[UR38], gdesc[UR40], tmem[UR12], tmem[UR26], idesc[UR27], tmem[UR4], UPT ;  /* 0x80041a28260075ea */ /* 0x0007e2000b80000c */
[----:B------:R3:W-:Y:S01]  /*4150*/  UTCBAR.MULTICAST [UR10], URZ, UR13 ;  /* 0x000000ff0a0073e9 */ /* 0x0007e2000800080d */
[----:B------:R-:W-:Y:S01]  /*4160*/  UMOV UR19, UR23 ;  /* 0x0000001700137c82 */ /* 0x000fe20008000000 */
[----:B------:R-:W-:Y:S05]  /*4170*/  BRA.U UP0, `(.L_x_77) ;  /* 0xfffffffd00447547 */ /* 0x000fea000b83ffff */
.L_x_74:
[----:B------:R-:W-:Y:S01]  /*4180*/  UIADD3 UR24, UPT, UPT, UR24, 0x1, URZ ;  /* 0x0000000118187890 */ /* 0x000fe2000fffe0ff */
[C---:B------:R-:W-:Y:S01]  /*4190*/  ISETP.NE.AND P0, PT, R10.reuse, 0x2, PT ;  /* 0x000000020a00780c */ /* 0x040fe20003f05270 */
[----:B------:R-:W-:Y:S02]  /*41a0*/  UIADD3 UR11, UPT, UPT, UR11, 0x120, URZ ;  /* 0x000001200b0b7890 */ /* 0x000fe4000fffe0ff */
[----:B------:R-:W-:Y:S01]  /*41b0*/  UISETP.NE.AND UP0, UPT, UR24, 0x2, UPT ;  /* 0x000000021800788c */ /* 0x000fe2000bf05270 */
[----:B--23--:R-:W-:Y:S02]  /*41c0*/  SEL R0, RZ, 0x1, P0 ;  /* 0x00000001ff007807 */ /* 0x00cfe40000000000 */
[----:B------:R-:W-:Y:S01]  /*41d0*/  SEL R10, R10, RZ, P0 ;  /* 0x000000ff0a0a7207 */ /* 0x000fe20000000000 */
[----:B------:R-:W-:Y:S01]  /*41e0*/  USEL UR10, URZ, 0x1, UP0 ;  /* 0x00000001ff0a7887 */ /* 0x000fe20008000000 */
[----:B------:R-:W-:Y:S01]  /*41f0*/  LOP3.LUT R9, R9, R0, RZ, 0x3c, !PT ;  /* 0x0000000009097212 */ /* 0x000fe200078e3cff */
[----:B------:R-:W-:Y:S01]  /*4200*/  USEL UR24, UR24, URZ, UP0 ;  /* 0x000000ff18187287 */ /* 0x000fe20008000000 */
[----:B------:R2:W-:Y:S03]  /*4210*/  UTCBAR [UR11], URZ ;  /* 0x000000ff0b0073e9 */ /* 0x0005e600080000ff */
[----:B------:R-:W-:Y:S01]  /*4220*/  LOP3.LUT R11, R11, UR10, RZ, 0x3c, !PT ;  /* 0x0000000a0b0b7c12 */ /* 0x000fe2000f8e3cff */
[----:B------:R-:W-:Y:S07]  /*4230*/  @P1 BRA `(.L_x_78) ;  /* 0xfffffff800941947 */ /* 0x000fee000383ffff */
[----:B------:R-:W3:Y:S01]  /*4240*/  S2UR UR4, SR_CgaCtaId ;  /* 0x00000000000479c3 */ /* 0x000ee20000008800 */
[----:B------:R-:W-:Y:S01]  /*4250*/  ELECT P0, URZ, PT ;  /* 0x0000000000ff782f */ /* 0x000fe20003800000 */
[----:B------:R-:W-:Y:S01]  /*4260*/  IMAD.MOV.U32 R0, RZ, RZ, 0x1 ;  /* 0x00000001ff007424 */ /* 0x000fe200078e00ff */
[----:B------:R-:W-:Y:S01]  /*4270*/  UIADD3 UR9, UPT, UPT, UR9, 0x130, URZ ;  /* 0x0000013009097890 */ /* 0x000fe2000fffe0ff */
[----:B------:R-:W-:Y:S01]  /*4280*/  SHF.L.U32 R2, R11, 0x1f, RZ ;  /* 0x0000001f0b027819 */ /* 0x000fe200000006ff */
[----:B------:R-:W-:-:S03]  /*4290*/  UMOV UR5, 0x40 ;  /* 0x0000004000057882 */ /* 0x000fc60000000000 */
[----:B------:R-:W-:Y:S01]  /*42a0*/  UVIRTCOUNT.DEALLOC.SMPOOL 0x80 ;  /* 0x000000800000784c */ /* 0x000fe20000000000 */
[----:B---3--:R-:W-:Y:S02]  /*42b0*/  ULEA UR4, UR4, UR5, 0x18 ;  /* 0x0000000504047291 */ /* 0x008fe4000f8ec0ff */
[----:B------:R-:W-:-:S07]  /*42c0*/  ULEA UR5, UR24, UR9, 0x3 ;  /* 0x0000000918057291 */ /* 0x000fce000f8e18ff */
[----:B------:R3:W-:Y:S02]  /*42d0*/  @P0 STS.U8 [UR4+0x1c], R0 ;  /* 0x00001c00ff000988 */ /* 0x0007e40008000004 */
[----:B------:R-:W1:Y:S02]  /*42e0*/  SYNCS.PHASECHK.TRANS64.TRYWAIT P0, [UR5], R2 ;  /* 0x00000002ff0075a7 */ /* 0x000e640008001105 */
[----:B-1-3--:R-:W-:Y:S05]  /*42f0*/  @!P0 BRA `(.L_x_79) ;  /* 0x000000a800d48947 */ /* 0x00afea0003800000 */
.L_x_234:
        /* <DEDUP_REMOVED lines=9> */
.L_x_236:
[----:B------:R-:W-:Y:S01]  /*4390*/  NOP ;  /* 0x0000000000007918 */ /* 0x000fe20000000000 */
[----:B-1----:R-:W1:Y:S01]  /*43a0*/  LDS R0, [UR4+0x14] ;  /* 0x00001404ff007984 */ /* 0x002e620008000800 */
[----:B------:R-:W-:Y:S01]  /*43b0*/  ULOP3.LUT UR6, UR25, 0xffff, URZ, 0xc0, !UPT ;  /* 0x0000ffff19067892 */ /* 0x000fe2000f8ec0ff */
[----:B------:R-:W-:Y:S01]  /*43c0*/  UMOV UR8, 0xffff ;  /* 0x0000ffff00087882 */ /* 0x000fe20000000000 */
[----:B------:R-:W-:Y:S02]  /*43d0*/  UMOV UR5, 0x1 ;  /* 0x0000000100057882 */ /* 0x000fe40000000000 */
[----:B------:R-:W-:-:S04]  /*43e0*/  USHF.R.U32.HI UR6, URZ, 0x5, UR6 ;  /* 0x00000005ff067899 */ /* 0x000fc80008011606 */
[----:B------:R-:W-:Y:S02]  /*43f0*/  USHF.L.U32 UR8, UR8, UR6, URZ ;  /* 0x0000000608087299 */ /* 0x000fe400080006ff */
[----:B------:R-:W-:-:S04]  /*4400*/  USHF.L.U32 UR5, UR5, UR6, URZ ;  /* 0x0000000605057299 */ /* 0x000fc800080006ff */
[----:B-1----:R-:W-:-:S04]  /*4410*/  LOP3.LUT R0, R0, UR8, RZ, 0xc0, !PT ;  /* 0x0000000800007c12 */ /* 0x002fc8000f8ec0ff */
[----:B------:R-:W-:-:S13]  /*4420*/  ISETP.NE.AND P0, PT, R0, UR8, PT ;  /* 0x0000000800007c0c */ /* 0x000fda000bf05270 */
[----:B------:R-:W-:Y:S05]  /*4430*/  @P0 BRA `(.L_x_81) ;  /* 0x0000000000580947 */ /* 0x000fea0003800000 */
[----:B------:R-:W1:Y:S02]  /*4440*/  LDS R0, [UR4+0x18] ;  /* 0x00001804ff007984 */ /* 0x000e640008000800 */
[----:B-1----:R-:W-:-:S04]  /*4450*/  LOP3.LUT R0, R0, UR5, RZ, 0xc0, !PT ;  /* 0x0000000500007c12 */ /* 0x002fc8000f8ec0ff */
[----:B------:R-:W-:-:S13]  /*4460*/  ISETP.NE.AND P0, PT, R0, UR5, PT ;  /* 0x0000000500007c0c */ /* 0x000fda000bf05270 */
[----:B------:R-:W-:Y:S05]  /*4470*/  @P0 BRA `(.L_x_82) ;  /* 0x00000000003c0947 */ /* 0x000fea0003800000 */
[----:B------:R-:W1:Y:S01]  /*4480*/  S2R R2, SR_LANEID ;  /* 0x0000000000027919 */ /* 0x000e620000000000 */
[----:B------:R-:W-:Y:S01]  /*4490*/  ULOP3.LUT UR8, URZ, UR8, URZ, 0x33, !UPT ;  /* 0x00000008ff087292 */ /* 0x000fe2000f8e33ff */
[----:B------:R-:W-:Y:S02]  /*44a0*/  VOTEU.ANY UR7, UPT, PT ;  /* 0x0000000000077886 */ /* 0x000fe400038e0100 */
[----:B------:R-:W-:-:S03]  /*44b0*/  UFLO.U32 UR7, UR7 ;  /* 0x00000007000772bd */ /* 0x000fc600080e0000 */
[----:B------:R-:W-:-:S04]  /*44c0*/  IMAD.U32 R0, RZ, RZ, UR8 ;  /* 0x00000008ff007e24 */ /* 0x000fc8000f8e00ff */
[----:B------:R3:W2:Y:S02]  /*44d0*/  REDUX UR6, R0 ;  /* 0x00000000000673c4 */ /* 0x0006a40000000000 */
[----:B------:R1:W-:Y:S02]  /*44e0*/  UTCATOMSWS.AND URZ, UR8 ;  /* 0x0000000800ff79e3 */ /* 0x0003e40008000000 */
[----:B-1----:R-:W-:Y:S02]  /*44f0*/  ISETP.EQ.U32.AND P0, PT, R2, UR7, PT ;  /* 0x0000000702007c0c */ /* 0x002fe4000bf02070 */
[----:B---3--:R-:W-:Y:S02]  /*4500*/  LOP3.LUT R0, RZ, UR5, RZ, 0x33, !PT ;  /* 0x00000005ff007c12 */ /* 0x008fe4000f8e33ff */
[----:B--2---:R-:W-:Y:S02]  /*4510*/  MOV R2, UR6 ;  /* 0x0000000600027c02 */ /* 0x004fe40008000f00 */
[----:B------:R-:W1:Y:S07]  /*4520*/  REDUX UR5, R0 ;  /* 0x00000000000573c4 */ /* 0x000e6e0000000000 */
[----:B------:R2:W-:Y:S01]  /*4530*/  @P0 ATOMS.AND RZ, [UR4+0x14], R2 ;  /* 0x00001402ffff098c */ /* 0x0005e2000a800004 */
[----:B-1----:R-:W-:-:S05]  /*4540*/  IMAD.U32 R0, RZ, RZ, UR5 ;  /* 0x00000005ff007e24 */ /* 0x002fca000f8e00ff */
[----:B------:R2:W-:Y:S01]  /*4550*/  @P0 ATOMS.AND RZ, [UR4+0x18], R0 ;  /* 0x00001800ffff098c */ /* 0x0005e2000a800004 */
[----:B------:R-:W-:Y:S05]  /*4560*/  BRA `(.L_x_83) ;  /* 0x0000000000147947 */ /* 0x000fea0003800000 */
.L_x_82:
[----:B------:R-:W-:Y:S02]  /*4570*/  MOV R2, 0x4590 ;  /* 0x0000459000027802 */ /* 0x000fe40000000f00 */
[----:B--2-45:R-:W-:Y:S05]  /*4580*/  CALL.REL.NOINC `($__internal_0_$__cuda_sm10x_tcgen05_guardrail_trap_col_being_dealloced_not_returned_by_alloc) ;  /* 0x000000b000607944 */ /* 0x034fea0003c00000 */
[----:B------:R-:W-:Y:S05]  /*4590*/  BRA `(.L_x_83) ;  /* 0x0000000000087947 */ /* 0x000fea0003800000 */
.L_x_81:
[----:B------:R-:W-:Y:S02]  /*45a0*/  MOV R2, 0x45c0 ;  /* 0x000045c000027802 */ /* 0x000fe40000000f00 */
[----:B--2-45:R-:W-:Y:S05]  /*45b0*/  CALL.REL.NOINC `($__internal_2_$__cuda_sm10x_tcgen05_guardrail_trap_unallocated_columns_being_dealloced) ;  /* 0x000000b0006c7944 */ /* 0x034fea0003c00000 */
.L_x_83:
[----:B------:R-:W-:Y:S01]  /*45c0*/  NOP ;  /* 0x0000000000007918 */ /* 0x000fe20000000000 */
[----:B------:R-:W-:Y:S05]  /*45d0*/  EXIT ;  /* 0x000000000000794d */ /* 0x000fea0003800000 */
.L_x_67:
[----:B------:R-:W-:-:S09]  /*45e0*/  UISETP.NE.OR UP6, UPT, UR11, 0x3, !UP6 ;  /* 0x000000030b00788c */ /* 0x000fd2000f7c5670 */
[----:B------:R-:W-:Y:S05]  /*45f0*/  BRA.U UP6, `(.L_x_84) ;  /* 0x0000001906447547 */ /* 0x000fea000b800000 */
[----:B------:R-:W2:Y:S01]  /*4600*/  LDCU.64 UR6, c[0x0][0xc88] ;  /* 0x00019100ff0677ac */ /* 0x000ea20008000a00 */
[----:B------:R-:W3:Y:S01]  /*4610*/  LDC R0, c[0x0][0xf30] ;  /* 0x0003cc00ff007b82 */ /* 0x000ee20000000800 */
[----:B------:R-:W-:Y:S01]  /*4620*/  CS2R R26, SRZ ;  /* 0x00000000001a7805 */ /* 0x000fe2000001ff00 */
[----:B------:R-:W-:Y:S01]  /*4630*/  IMAD.MOV.U32 R23, RZ, RZ, 0x1000 ;  /* 0x00001000ff177424 */ /* 0x000fe200078e00ff */
[----:B------:R-:W4:Y:S01]  /*4640*/  LDCU.64 UR4, c[0x0][0xc90] ;  /* 0x00019200ff0477ac */ /* 0x000f220008000a00 */
[----:B------:R-:W-:-:S04]  /*4650*/  UPLOP3.LUT UP2, UPT, UPT, UPT, UPT, 0x40, 0x4 ;  /* 0x000000000004789c */ /* 0x000fc80003f4e870 */
[----:B------:R-:W1:Y:S08]  /*4660*/  LDC R22, c[0x0][0x370] ;  /* 0x0000dc00ff167b82 */ /* 0x000e700000000800 */
[----:B------:R-:W1:Y:S01]  /*4670*/  LDC R3, c[0x0][0xf0c] ;  /* 0x0003c300ff037b82 */ /* 0x000e620000000800 */
[----:B--2---:R-:W-:-:S03]  /*4680*/  UISETP.NE.U32.AND UP1, UPT, UR6, URZ, UPT ;  /* 0x000000ff0600728c */ /* 0x004fc6000bf25070 */
[----:B------:R-:W-:Y:S01]  /*4690*/  UMOV UR6, 0x400 ;  /* 0x0000040000067882 */ /* 0x000fe20000000000 */
[----:B------:R-:W-:Y:S02]  /*46a0*/  UISETP.NE.AND.EX UP1, UPT, UR7, URZ, UPT, UP1 ;  /* 0x000000ff0700728c */ /* 0x000fe4000bf25310 */
[----:B------:R-:W-:Y:S01]  /*46b0*/  USEL UR7, URZ, 0x1, UP4 ;  /* 0x00000001ff077887 */ /* 0x000fe2000a000000 */
[----:B------:R-:W2:Y:S01]  /*46c0*/  LDC R20, c[0x0][0xf20] ;  /* 0x0003c800ff147b82 */ /* 0x000ea20000000800 */
[----:B------:R-:W-:Y:S01]  /*46d0*/  ULEA UR6, UR37, UR6, 0x18 ;  /* 0x0000000625067291 */ /* 0x000fe2000f8ec0ff */
[----:B---3--:R-:W-:Y:S01]  /*46e0*/  ISETP.NE.AND P1, PT, R0, 0x1, PT ;  /* 0x000000010000780c */ /* 0x008fe20003f25270 */
[----:B----4-:R-:W-:Y:S02]  /*46f0*/  UISETP.NE.U32.AND UP4, UPT, UR4, URZ, UPT ;  /* 0x000000ff0400728c */ /* 0x010fe4000bf85070 */
[----:B------:R-:W-:Y:S02]  /*4700*/  UIADD3 UR57, UPT, UPT, UR6, 0xb0, URZ ;  /* 0x000000b006397890 */ /* 0x000fe4000fffe0ff */
[----:B------:R-:W-:Y:S01]  /*4710*/  UIADD3 UR49, UPT, UPT, UR6, 0xb8, URZ ;  /* 0x000000b806317890 */ /* 0x000fe2000fffe0ff */
[----:B------:R-:W3:Y:S01]  /*4720*/  LDC.64 R28, c[0x0][0x348] ;  /* 0x0000d200ff1c7b82 */ /* 0x000ee20000000a00 */
[----:B------:R-:W-:-:S02]  /*4730*/  UIADD3 UR41, UPT, UPT, UR6, 0xc0, URZ ;  /* 0x000000c006297890 */ /* 0x000fc4000fffe0ff */
[----:B------:R-:W-:Y:S02]  /*4740*/  UIADD3 UR25, UPT, UPT, UR6, 0xc8, URZ ;  /* 0x000000c806197890 */ /* 0x000fe4000fffe0ff */
[----:B------:R-:W-:-:S03]  /*4750*/  UISETP.NE.AND.EX UP4, UPT, UR5, URZ, UPT, UP4 ;  /* 0x000000ff0500728c */ /* 0x000fc6000bf85340 */
[----:B------:R-:W4:Y:S08]  /*4760*/  LDC.64 R14, c[0x0][0xf10] ;  /* 0x0003c400ff0e7b82 */ /* 0x000f300000000a00 */
[----:B------:R-:W1:Y:S08]  /*4770*/  LDC.64 R6, c[0x0][0xf18] ;  /* 0x0003c600ff067b82 */ /* 0x000e700000000a00 */
[----:B------:R-:W1:Y:S08]  /*4780*/  LDC.64 R4, c[0x0][0xf28] ;  /* 0x0003ca00ff047b82 */ /* 0x000e700000000a00 */
[----:B--2---:R-:W1:Y:S02]  /*4790*/  LDC R21, c[0x0][0x374] ;  /* 0x0000dd00ff157b82 */ /* 0x004e640000000800 */
.L_x_99:
[C---:B------:R-:W-:Y:S02]  /*47a0*/  LEA R0, R27.reuse, UR6, 0x3 ;  /* 0x000000061b007c11 */ /* 0x040fe4000f8e18ff */
[----:B------:R-:W-:Y:S02]  /*47b0*/  SHF.L.U32 R2, R26, 0x1f, RZ ;  /* 0x0000001f1a027819 */ /* 0x000fe400000006ff */
[----:B------:R-:W-:Y:S02]  /*47c0*/  LEA R16, R27, UR6, 0x4 ;  /* 0x000000061b107c11 */ /* 0x000fe4000f8e20ff */
[----:B--2---:R-:W2:Y:S02]  /*47d0*/  SYNCS.PHASECHK.TRANS64.TRYWAIT P0, [R0+URZ+0x100], R2 ;  /* 0x00010002000075a7 */ /* 0x004ea400080011ff */
[----:B--2---:R-:W-:Y:S05]  /*47e0*/  @!P0 BRA `(.L_x_85) ;  /* 0x000000a400c88947 */ /* 0x004fea0003800000 */
.L_x_237:
[----:B------:R-:W-:Y:S01]  /*47f0*/  ISETP.GE.AND P0, PT, R43, 0x1, PT ;  /* 0x000000012b00780c */ /* 0x000fe20003f06270 */
[----:B------:R-:W1:Y:S01]  /*4800*/  LDS.128 R16, [R16+0x170] ;  /* 0x0001700010107984 */ /* 0x000e620000000c00 */
[----:B------:R-:W-:Y:S01]  /*4810*/  ISETP.NE.U32.AND P4, PT, RZ, UR4, PT ;  /* 0x00000004ff007c0c */ /* 0x000fe2000bf85070 */
[----:B--2---:R-:W-:Y:S01]  /*4820*/  VIADD R0, R0, 0x110 ;  /* 0x0000011000007836 */ /* 0x004fe20000000000 */
[----:B------:R-:W-:Y:S01]  /*4830*/  USHF.L.U32 UR58, UR12, 0x7, URZ ;  /* 0x000000070c3a7899 */ /* 0x000fe200080006ff */
[----:B------:R-:W-:Y:S01]  /*4840*/  IMAD.MOV.U32 R24, RZ, RZ, 0x1 ;  /* 0x00000001ff187424 */ /* 0x000fe200078e00ff */
[----:B------:R-:W-:Y:S01]  /*4850*/  ISETP.NE.AND.EX P4, PT, RZ, UR5, PT, P4 ;  /* 0x00000005ff007c0c */ /* 0x000fe2000bf85340 */
[----:B------:R-:W-:Y:S01]  /*4860*/  USHF.L.U32 UR59, UR20, 0x7, URZ ;  /* 0x00000007143b7899 */ /* 0x000fe200080006ff */
[----:B------:R-:W-:Y:S01]  /*4870*/  PRMT R0, RZ, 0x654, R0 ;  /* 0x00000654ff007816 */ /* 0x000fe20000000000 */
[----:B------:R-:W-:Y:S01]  /*4880*/  @!PT LDS RZ, [RZ] ;  /* 0x00000000fffff984 */ /* 0x000fe20000000800 */
[----:B------:R-:W-:Y:S01]  /*4890*/  @!PT LDS RZ, [RZ] ;  /* 0x00000000fffff984 */ /* 0x000fe20000000800 */
[----:B------:R-:W-:Y:S01]  /*48a0*/  @!PT LDS RZ, [RZ] ;  /* 0x00000000fffff984 */ /* 0x000fe20000000800 */
[----:B------:R-:W-:Y:S01]  /*48b0*/  @!PT LDS RZ, [RZ] ;  /* 0x00000000fffff984 */ /* 0x000fe20000000800 */
[----:B------:R2:W-:Y:S06]  /*48c0*/  MEMBAR.ALL.CTA ;  /* 0x0000000000007992 */ /* 0x0005ec0000008000 */
[----:B--2---:R-:W2:Y:S01]  /*48d0*/  FENCE.VIEW.ASYNC.S ;  /* 0x00000000000073c6 */ /* 0x004ea20000000000 */
[----:B------:R-:W-:Y:S01]  /*48e0*/  SHF.L.U32 R24, R24, 0x1f, RZ ;  /* 0x0000001f18187819 */ /* 0x000fe200000006ff */
[----:B--2---:R2:W-:Y:S01]  /*48f0*/  SYNCS.ARRIVE.TRANS64.RED.A1T0 RZ, [R0+URZ], RZ ;  /* 0x000000ff00ff79a7 */ /* 0x0045e200081004ff */
[----:B-1----:R-:W-:Y:S11]  /*4900*/  LOP3.LUT P3, RZ, R18, 0x1, RZ, 0xc0, !PT ;  /* 0x0000000112ff7812 */ /* 0x002ff6000786c0ff */
[----:B------:R-:W-:Y:S02]  /*4910*/  @!UPT UIADD3 URZ, UPT, UPT, URZ, URZ, URZ ;  /* 0x000000fffffff290 */ /* 0x000fe4000fffe0ff */
[----:B------:R-:W-:Y:S02]  /*4920*/  @P3 MOV R11, R16 ;  /* 0x00000010000b3202 */ /* 0x000fe40000000f00 */
[----:B------:R-:W-:Y:S01]  /*4930*/  @P3 LOP3.LUT R10, R17, 0xffff, RZ, 0xc0, !PT ;  /* 0x0000ffff110a3812 */ /* 0x000fe200078ec0ff */
[----:B--2---:R-:W-:Y:S06]  /*4940*/  @!P0 BRA `(.L_x_86) ;  /* 0x0000000000a48947 */ /* 0x004fec0003800000 */
[-C--:B------:R-:W-:Y:S01]  /*4950*/  IMAD.HI.U32 R0, R21, R7.reuse, RZ ;  /* 0x0000000715007227 */ /* 0x080fe200078e00ff */
[----:B------:R-:W-:Y:S02]  /*4960*/  ISETP.NE.AND P0, PT, R6, 0x1, PT ;  /* 0x000000010600780c */ /* 0x000fe40003f05270 */
[----:B------:R-:W-:Y:S01]  /*4970*/  ISETP.NE.AND P2, PT, R43, 0x1, PT ;  /* 0x000000012b00780c */ /* 0x000fe20003f45270 */
[----:B----4-:R-:W-:Y:S01]  /*4980*/  IMAD.HI.U32 R9, R22, R14, RZ ;  /* 0x0000000e16097227 */ /* 0x010fe200078e00ff */
[----:B------:R-:W-:Y:S02]  /*4990*/  SHF.R.U32.HI R0, RZ, R20, R0 ;  /* 0x00000014ff007219 */ /* 0x000fe40000011600 */
[----:B------:R-:W-:Y:S01]  /*49a0*/  ISETP.NE.AND P5, PT, R3, 0x1, PT ;  /* 0x000000010300780c */ /* 0x000fe20003fa5270 */
[----:B------:R-:W-:Y:S01]  /*49b0*/  IMAD.HI.U32 R13, R10, R7, RZ ;  /* 0x000000070a0d7227 */ /* 0x000fe200078e00ff */
[----:B------:R-:W-:Y:S02]  /*49c0*/  SHF.R.U32.HI R9, RZ, R15, R9 ;  /* 0x0000000fff097219 */ /* 0x000fe40000011609 */
[----:B------:R-:W-:Y:S01]  /*49d0*/  SEL R0, R21, R0, !P0 ;  /* 0x0000000015007207 */ /* 0x000fe20004000000 */
[----:B------:R-:W-:Y:S01]  /*49e0*/  IMAD.HI.U32 R12, R11, R14, RZ ;  /* 0x0000000e0b0c7227 */ /* 0x000fe200078e00ff */
[----:B------:R-:W-:Y:S03]  /*49f0*/  SEL R9, R22, R9, !P5 ;  /* 0x0000000916097207 */ /* 0x000fe60006800000 */
[-C--:B------:R-:W-:Y:S01]  /*4a00*/  IMAD.HI.U32 R8, R0, R4.reuse, RZ ;  /* 0x0000000400087227 */ /* 0x080fe200078e00ff */
[----:B------:R-:W-:Y:S03]  /*4a10*/  SHF.R.U32.HI R12, RZ, R15, R12 ;  /* 0x0000000fff0c7219 */ /* 0x000fe6000001160c */
[----:B------:R-:W-:Y:S01]  /*4a20*/  IMAD.HI.U32 R2, R9, R4, RZ ;  /* 0x0000000409027227 */ /* 0x000fe200078e00ff */
[-C--:B------:R-:W-:Y:S02]  /*4a30*/  @P2 SHF.R.U32.HI R0, RZ, R5.reuse, R8 ;  /* 0x00000005ff002219 */ /* 0x080fe40000011608 */
[----:B------:R-:W-:Y:S02]  /*4a40*/  SHF.R.U32.HI R8, RZ, R20, R13 ;  /* 0x00000014ff087219 */ /* 0x000fe4000001160d */
[----:B------:R-:W-:Y:S01]  /*4a50*/  @P2 SHF.R.U32.HI R9, RZ, R5, R2 ;  /* 0x00000005ff092219 */ /* 0x000fe20000011602 */
[----:B------:R-:W-:Y:S01]  /*4a60*/  IMAD R0, R43, R0, RZ ;  /* 0x000000002b007224 */ /* 0x000fe200078e02ff */
[----:B------:R-:W-:Y:S02]  /*4a70*/  SEL R8, R10, R8, !P0 ;  /* 0x000000080a087207 */ /* 0x000fe40004000000 */
[----:B------:R-:W-:Y:S01]  /*4a80*/  SEL R2, R11, R12, !P5 ;  /* 0x0000000c0b027207 */ /* 0x000fe20006800000 */
[C---:B------:R-:W-:Y:S01]  /*4a90*/  IMAD R12, R43.reuse, R9, RZ ;  /* 0x000000092b0c7224 */ /* 0x040fe200078e02ff */
[C---:B------:R-:W-:Y:S01]  /*4aa0*/  ISETP.GE.AND P0, PT, R8.reuse, R0, PT ;  /* 0x000000000800720c */ /* 0x040fe20003f06270 */
[----:B------:R-:W-:Y:S03]  /*4ab0*/  IMAD.HI.U32 R0, R8, R4, RZ ;  /* 0x0000000408007227 */ /* 0x000fe600078e00ff */
[----:B------:R-:W-:Y:S02]  /*4ac0*/  ISETP.GE.OR P0, PT, R2, R12, P0 ;  /* 0x0000000c0200720c */ /* 0x000fe40000706670 */
[-C--:B------:R-:W-:Y:S04]  /*4ad0*/  SHF.R.U32.HI R0, RZ, R5.reuse, R0 ;  /* 0x00000005ff007219 */ /* 0x080fe80000011600 */
[----:B------:R-:W-:Y:S05]  /*4ae0*/  SEL R13, R8, R0, !P2 ;  /* 0x00000000080d7207 */ /* 0x000fea0005000000 */
[----:B------:R-:W-:Y:S02]  /*4af0*/  IMAD.MOV R12, RZ, RZ, -R13 ;  /* 0x000000ffff0c7224 */ /* 0x000fe400078e0a0d */
[C---:B------:R-:W-:Y:S04]  /*4b00*/  @!P0 IMAD.HI.U32 R0, R2.reuse, R4, RZ ;  /* 0x0000000402008227 */ /* 0x040fe800078e00ff */
[----:B------:R-:W-:Y:S01]  /*4b10*/  IMAD R12, R43, R12, R8 ;  /* 0x0000000c2b0c7224 */ /* 0x000fe200078e0208 */
[----:B------:R-:W-:Y:S04]  /*4b20*/  @!P0 SHF.R.U32.HI R0, RZ, R5, R0 ;  /* 0x00000005ff008219 */ /* 0x000fe80000011600 */
[----:B------:R-:W-:Y:S04]  /*4b30*/  @!P0 SEL R0, R2, R0, !P2 ;  /* 0x0000000002008207 */ /* 0x000fe80005000000 */
[----:B------:R-:W-:Y:S01]  /*4b40*/  @!P0 IADD3 R13, PT, PT, R13, -R0, RZ ;  /* 0x800000000d0d8210 */ /* 0x000fe20007ffe0ff */
[----:B------:R-:W-:Y:S01]  /*4b50*/  @!P0 IMAD R0, R9, R12, R0 ;  /* 0x0000000c09008224 */ /* 0x000fe200078e0200 */
[----:B------:R-:W-:Y:S01]  /*4b60*/  IADD3 R9, PT, PT, -R8, RZ, RZ ;  /* 0x000000ff08097210 */ /* 0x000fe20007ffe1ff */
[--C-:B------:R-:W-:Y:S02]  /*4b70*/  IMAD.MOV R12, RZ, RZ, -R2.reuse ;  /* 0x000000ffff0c7224 */ /* 0x100fe400078e0a02 */
[----:B------:R-:W-:Y:S02]  /*4b80*/  @!P0 IMAD R8, R13, R43, R2 ;  /* 0x0000002b0d088224 */ /* 0x000fe400078e0202 */
[----:B------:R-:W-:Y:S02]  /*4b90*/  @!P0 IMAD.MOV.U32 R2, RZ, RZ, R0 ;  /* 0x000000ffff028224 */ /* 0x000fe400078e0000 */
[----:B------:R-:W-:Y:S02]  /*4ba0*/  IMAD R11, R3, R12, R11 ;  /* 0x0000000c030b7224 */ /* 0x000fe400078e020b */
[----:B------:R-:W-:Y:S02]  /*4bb0*/  IMAD R10, R6, R9, R10 ;  /* 0x00000009060a7224 */ /* 0x000fe400078e020a */
[----:B------:R-:W-:Y:S02]  /*4bc0*/  IMAD R11, R2, R3, R11 ;  /* 0x00000003020b7224 */ /* 0x000fe400078e020b */
[----:B------:R-:W-:Y:S02]  /*4bd0*/  IMAD R10, R8, R6, R10 ;  /* 0x00000006080a7224 */ /* 0x000fe400078e020a */
.L_x_86:
[----:B------:R-:W-:Y:S05]  /*4be0*/  BRA.U UP2, `(.L_x_87) ;  /* 0x0000000102107547 */ /* 0x000fea000b800000 */
[----:B------:R-:W-:Y:S04]  /*4bf0*/  MOV R2, UR7 ;  /* 0x0000000700027c02 */ /* 0x000fe80008000f00 */
[----:B------:R-:W-:Y:S04]  /*4c00*/  SHF.L.U32 R2, R2, 0x1f, RZ ;  /* 0x0000001f02027819 */ /* 0x000fe800000006ff */
[----:B------:R-:W1:Y:S02]  /*4c10*/  SYNCS.PHASECHK.TRANS64.TRYWAIT P0, [UR6+0xf8], R2 ;  /* 0x0000f802ff0075a7 */ /* 0x000e640008001106 */
[----:B-1----:R-:W-:Y:S05]  /*4c20*/  @!P0 BRA `(.L_x_88) ;  /* 0x000000a000cc8947 */ /* 0x002fea0003800000 */
.L_x_87:
[----:B------:R-:W-:Y:S05]  /*4c30*/  BRA.U !UP4, `(.L_x_89) ;  /* 0x000000010c347547 */ /* 0x000fea000b800000 */
[----:B------:R-:W-:Y:S01]  /*4c40*/  UPLOP3.LUT UP0, UPT, UPT, UPT, UP1, 0x80, 0x8 ;  /* 0x000000000008789c */ /* 0x000fe20003f0f010 */
[----:B-1----:R-:W-:Y:S02]  /*4c50*/  HFMA2 R0, -RZ, RZ, 0, 5.9604644775390625e-08 ;  /* 0x00000001ff007431 */ /* 0x002fe400000001ff */
[----:B------:R-:W-:Y:S03]  /*4c60*/  IMAD.MOV.U32 R86, RZ, RZ, 0x1 ;  /* 0x00000001ff567424 */ /* 0x000fe600078e00ff */
[----:B------:R-:W-:Y:S05]  /*4c70*/  PLOP3.LUT P0, PT, PT, PT, UP0, 0x80, 0x8 ;  /* 0x000000000008781c */ /* 0x000fea0003f0f008 */
[----:B------:R-:W1:Y:S01]  /*4c80*/  @UP0 LDCU.64 UR10, c[0x0][0xc88] ;  /* 0x00019100ff0a07ac */ /* 0x000e620008000a00 */
[----:B------:R-:W-:Y:S07]  /*4c90*/  @UP0 UIMAD UR8, UR36, UR4, URZ ;  /* 0x00000004240802a4 */ /* 0x000fee000f8e02ff */
[----:B------:R-:W-:Y:S01]  /*4ca0*/  @!P0 PRMT R86, R0, 0x7610, R86 ;  /* 0x0000761000568816 */ /* 0x000fe20000000056 */
[----:B-1----:R-:W-:Y:S03]  /*4cb0*/  @UP0 UIMAD.WIDE UR10, UR8, 0x4, UR10 ;  /* 0x00000004080a08a5 */ /* 0x002fe6000f8e020a */
[----:B------:R-:W1:Y:S03]  /*4cc0*/  @!UP0 LDCU UR8, c[0x0][0xc80] ;  /* 0x00019000ff0887ac */ /* 0x000e660008000800 */
[----:B------:R-:W-:Y:S01]  /*4cd0*/  IMAD.U32 R8, RZ, RZ, UR10 ;  /* 0x0000000aff087e24 */ /* 0x000fe2000f8e00ff */
[----:B------:R-:W-:Y:S05]  /*4ce0*/  MOV R9, UR11 ;  /* 0x0000000b00097c02 */ /* 0x000fea0008000f00 */
[----:B-----5:R2:W5:Y:S02]  /*4cf0*/  @P0 LDG.E R53, desc[UR46][R8.64] ;  /* 0x0000002e08350981 */ /* 0x020564000c1e1900 */
[----:B-12---:R-:W-:Y:S07]  /*4d00*/  @!P0 IMAD.U32 R53, RZ, RZ, UR8 ;  /* 0x00000008ff358e24 */ /* 0x006fee000f8e00ff */
.L_x_89:
[----:B-----5:R-:W-:Y:S01]  /*4d10*/  @!P4 FSETP.EQ.AND P0, PT, R53, RZ, PT ;  /* 0x000000ff3500c20b */ /* 0x020fe20003f02000 */
[----:B------:R-:W-:Y:S01]  /*4d20*/  @!UPT UIADD3 URZ, UPT, UPT, URZ, URZ, URZ ;  /* 0x000000fffffff290 */ /* 0x000fe2000fffe0ff */
[----:B------:R-:W-:Y:S11]  /*4d30*/  @!P4 BRA `(.L_x_90) ;  /* 0x000000000014c947 */ /* 0x000ff60003800000 */
[----:B------:R-:W-:Y:S02]  /*4d40*/  LOP3.LUT P2, RZ, R86, 0xff, RZ, 0xc0, !PT ;  /* 0x000000ff56ff7812 */ /* 0x000fe4000784c0ff */
[----:B------:R-:W-:Y:S04]  /*4d50*/  PLOP3.LUT P0, PT, PT, PT, UP0, 0x80, 0x8 ;  /* 0x000000000008781c */ /* 0x000fe80003f0f008 */
[----:B------:R-:W-:Y:S07]  /*4d60*/  PLOP3.LUT P0, PT, P0, PT, PT, 0x8, 0x80 ;  /* 0x000000000080781c */ /* 0x000fee000070e170 */
[----:B------:R-:W-:Y:S11]  /*4d70*/  @P2 FSETP.EQ.AND P0, PT, R53, RZ, PT ;  /* 0x000000ff3500220b */ /* 0x000ff60003f02000 */
[----:B------:R-:W-:Y:S02]  /*4d80*/  @!UPT UIADD3 URZ, UPT, UPT, URZ, URZ, URZ ;  /* 0x000000fffffff290 */ /* 0x000fe4000fffe0ff */
.L_x_90:
[----:B------:R-:W2:Y:S01]  /*4d90*/  SYNCS.PHASECHK.TRANS64.TRYWAIT P2, [UR6+0xd0], R24 ;  /* 0x0000d018ff0075a7 */ /* 0x000ea20008041106 */
[----:B------:R-:W-:Y:S04]  /*4da0*/  ELECT P4, URZ, PT ;  /* 0x0000000000ff782f */ /* 0x000fe80003880000 */
[----:B------:R-:W-:Y:S11]  /*4db0*/  PLOP3.LUT P4, PT, P0, P4, PT, 0xf2, 0x2f ;  /* 0x00000000002f781c */ /* 0x000ff60000789e72 */
[----:B------:R-:W-:Y:S02]  /*4dc0*/  @!UPT UIADD3 URZ, UPT, UPT, URZ, URZ, URZ ;  /* 0x000000fffffff290 */ /* 0x000fe4000fffe0ff */
[----:B---3--:R-:W-:Y:S05]  /*4dd0*/  @!P4 IADD3 R8, P0, PT, R28, 0x980, RZ ;  /* 0x000009801c08c810 */ /* 0x008fea0007f1e0ff */
[----:B-1----:R-:W-:Y:S01]  /*4de0*/  @!P4 IMAD.X R2, RZ, RZ, R29, P0 ;  /* 0x000000ffff02c224 */ /* 0x002fe200000e061d */
[----:B--2---:R-:W-:Y:S07]  /*4df0*/  @!P2 BRA `(.L_x_91) ;  /* 0x000000a00070a947 */ /* 0x004fee0003800000 */
.L_x_240:
[----:B------:R-:W-:Y:S01]  /*4e00*/  @!P4 R2UR UR9, R8 ;  /* 0x000000000809c2ca */ /* 0x000fe200000e0000 */
[----:B------:R-:W-:Y:S01]  /*4e10*/  VOTEU.ALL UP2, P4 ;  /* 0x0000000000ff7886 */ /* 0x000fe20002040000 */
[----:B------:R-:W-:Y:S01]  /*4e20*/  @!P4 R2UR UR8, R2 ;  /* 0x000000000208c2ca */ /* 0x000fe200000e0000 */
[----:B------:R-:W-:Y:S01]  /*4e30*/  VOTEU.ALL UP3, P4 ;  /* 0x0000000000ff7886 */ /* 0x000fe20002060000 */
[----:B------:R-:W-:Y:S01]  /*4e40*/  UMOV UR14, 0x0 ;  /* 0x00000000000e7882 */ /* 0x000fe20000000000 */
[----:B------:R-:W-:Y:S01]  /*4e50*/  UMOV UR15, 0x10000000 ;  /* 0x10000000000f7882 */ /* 0x000fe20000000000 */
[----:B------:R-:W-:Y:S01]  /*4e60*/  @!UP2 UIADD3 UR56, UPT, UPT, UR6, 0x200, URZ ;  /* 0x000002000638a890 */ /* 0x000fe2000fffe0ff */
[----:B-1----:R-:W-:Y:S01]  /*4e70*/  @!P4 IMAD.MOV.U32 R0, RZ, RZ, 0x1000 ;  /* 0x00001000ff00c424 */ /* 0x002fe200078e00ff */
[----:B------:R-:W-:Y:S01]  /*4e80*/  UMOV UR60, UR36 ;  /* 0x00000024003c7c82 */ /* 0x000fe20008000000 */
[----:B------:R-:W-:Y:S01]  /*4e90*/  @!UP2 UIADD3 UR10, UPT, UPT, UR58, 0x40, URZ ;  /* 0x000000403a0aa890 */ /* 0x000fe2000fffe0ff */
[----:B------:R-:W-:Y:S01]  /*4ea0*/  UMOV UR11, UR59 ;  /* 0x0000003b000b7c82 */ /* 0x000fe20008000000 */
[----:B------:R-:W-:Y:S02]  /*4eb0*/  UMOV UR12, UR36 ;  /* 0x00000024000c7c82 */ /* 0x000fe40008000000 */
[----:B------:R-:W-:Y:S01]  /*4ec0*/  IMAD.U32 R8, RZ, RZ, UR9 ;  /* 0x00000009ff087e24 */ /* 0x000fe2000f8e00ff */
[----:B------:R-:W-:Y:S01]  /*4ed0*/  UMOV UR9, UR57 ;  /* 0x0000003900097c82 */ /* 0x000fe20008000000 */
[----:B------:R-:W-:Y:S01]  /*4ee0*/  IMAD.U32 R9, RZ, RZ, UR8 ;  /* 0x00000008ff097e24 */ /* 0x000fe2000f8e00ff */
[----:B------:R-:W-:Y:S02]  /*4ef0*/  @!UP2 UIADD3 UR8, UPT, UPT, UR6, 0xa00, URZ ;  /* 0x00000a000608a890 */ /* 0x000fe4000fffe0ff */
[----:B------:R-:W-:Y:S01]  /*4f00*/  @!P4 R2UR UR16, R8 ;  /* 0x000000000810c2ca */ /* 0x000fe200000e0000 */
[----:B------:R-:W-:Y:S01]  /*4f10*/  VOTEU.ALL UP2, P4 ;  /* 0x0000000000ff7886 */ /* 0x000fe20002040000 */
[----:B------:R-:W-:Y:S01]  /*4f20*/  @!P4 R2UR UR17, R9 ;  /* 0x000000000911c2ca */ /* 0x000fe200000e0000 */
[----:B------:R-:W-:Y:S01]  /*4f30*/  UPRMT UR21, UR37, 0x654, UR57 ;  /* 0x0000065425157896 */ /* 0x000fe20008000039 */
[----:B------:R-:W-:Y:S05]  /*4f40*/  @!P4 IADD3 R8, P0, PT, R28, 0x980, RZ ;  /* 0x000009801c08c810 */ /* 0x000fea0007f1e0ff */
[----:B------:R-:W-:Y:S06]  /*4f50*/  @!P4 IMAD.X R2, RZ, RZ, R29, P0 ;  /* 0x000000ffff02c224 */ /* 0x000fec00000e061d */
[----:B------:R1:W-:Y:S01]  /*4f60*/  @!UP3 UTMALDG.3D [UR56], [UR16], desc[UR14] ;  /* 0x00000e381000b5b4 */ /* 0x0003e20008011000 */
[----:B------:R1:W-:Y:S01]  /*4f70*/  @!UP2 UTMALDG.3D [UR8], [UR16], desc[UR14] ;  /* 0x00000e081000a5b4 */ /* 0x0003e20008011000 */
[----:B------:R1:W-:Y:S01]  /*4f80*/  @!P4 SYNCS.ARRIVE.TRANS64.RED.A0TR RZ, [UR6+0xb0], R0 ;  /* 0x0000b000ffffc9a7 */ /* 0x0003e20008300406 */
[----:B------:R-:W-:Y:S01]  /*4f90*/  SYNCS.ARRIVE.TRANS64.RED.A1T0 RZ, [UR21], RZ ;  /* 0x000000ffffff79a7 */ /* 0x000fe20008100415 */
[----:B------:R-:W2:Y:S02]  /*4fa0*/  SYNCS.PHASECHK.TRANS64.TRYWAIT P2, [UR6+0xd8], R24 ;  /* 0x0000d818ff0075a7 */ /* 0x000ea40008041106 */
[----:B-12---:R-:W-:Y:S05]  /*4fb0*/  @!P2 BRA `(.L_x_92) ;  /* 0x000000a00018a947 */ /* 0x006fea0003800000 */
.L_x_242:
        /* <DEDUP_REMOVED lines=8> */
[----:B------:R-:W-:Y:S01]  /*5040*/  @!UP2 UIADD3 UR48, UPT, UPT, UR6, 0x1200, URZ ;  /* 0x000012000630a890 */ /* 0x000fe2000fffe0ff */
[----:B------:R-:W-:Y:S01]  /*5050*/  UMOV UR50, UR58 ;  /* 0x0000003a00327c82 */ /* 0x000fe20008000000 */
[----:B------:R-:W-:Y:S01]  /*5060*/  UMOV UR52, UR36 ;  /* 0x0000002400347c82 */ /* 0x000fe20008000000 */
[----:B------:R-:W-:Y:S02]  /*5070*/  @!UP2 UIADD3 UR10, UPT, UPT, UR58, 0x40, URZ ;  /* 0x000000403a0aa890 */ /* 0x000fe4000fffe0ff */
[----:B------:R-:W-:Y:S01]  /*5080*/  IMAD.U32 R8, RZ, RZ, UR9 ;  /* 0x00000009ff087e24 */ /* 0x000fe2000f8e00ff */
[----:B------:R-:W-:Y:S01]  /*5090*/  UMOV UR9, UR49 ;  /* 0x0000003100097c82 */ /* 0x000fe20008000000 */
[----:B------:R-:W-:Y:S01]  /*50a0*/  IMAD.U32 R9, RZ, RZ, UR8 ;  /* 0x00000008ff097e24 */ /* 0x000fe2000f8e00ff */
[----:B------:R-:W-:Y:S02]  /*50b0*/  @!UP2 UIADD3 UR8, UPT, UPT, UR6, 0x1a00, URZ ;  /* 0x00001a000608a890 */ /* 0x000fe4000fffe0ff */
[----:B------:R-:W-:Y:S01]  /*50c0*/  @!P4 R2UR UR18, R8 ;  /* 0x000000000812c2ca */ /* 0x000fe200000e0000 */
[----:B------:R-:W-:Y:S01]  /*50d0*/  VOTEU.ALL UP2, P4 ;  /* 0x0000000000ff7886 */ /* 0x000fe20002040000 */
[----:B------:R-:W-:Y:S01]  /*50e0*/  @!P4 R2UR UR19, R9 ;  /* 0x000000000913c2ca */ /* 0x000fe200000e0000 */
[----:B------:R-:W-:Y:S01]  /*50f0*/  UMOV UR12, UR36 ;  /* 0x00000024000c7c82 */ /* 0x000fe20008000000 */
[----:B------:R-:W-:Y:S01]  /*5100*/  UMOV UR11, UR51 ;  /* 0x00000033000b7c82 */ /* 0x000fe20008000000 */
[----:B------:R-:W-:Y:S01]  /*5110*/  UPRMT UR15, UR37, 0x654, UR49 ;  /* 0x00000654250f7896 */ /* 0x000fe20008000031 */
[----:B------:R-:W-:Y:S05]  /*5120*/  @!P4 IADD3 R8, P0, PT, R28, 0x980, RZ ;  /* 0x000009801c08c810 */ /* 0x000fea0007f1e0ff */
[----:B------:R-:W-:Y:S04]  /*5130*/  @!P4 IMAD.X R2, RZ, RZ, R29, P0 ;  /* 0x000000ffff02c224 */ /* 0x000fe800000e061d */
[----:B------:R1:W-:Y:S01]  /*5140*/  @!UP3 UTMALDG.3D [UR48], [UR18], desc[UR16] ;  /* 0x000010301200b5b4 */ /* 0x0003e20008011000 */
[----:B------:R1:W-:Y:S01]  /*5150*/  @!UP2 UTMALDG.3D [UR8], [UR18], desc[UR16] ;  /* 0x000010081200a5b4 */ /* 0x0003e20008011000 */
[----:B------:R1:W-:Y:S01]  /*5160*/  @!P4 SYNCS.ARRIVE.TRANS64.RED.A0TR RZ, [UR6+0xb8], R0 ;  /* 0x0000b800ffffc9a7 */ /* 0x0003e20008300406 */
[----:B------:R-:W-:Y:S01]  /*5170*/  SYNCS.ARRIVE.TRANS64.RED.A1T0 RZ, [UR15], RZ ;  /* 0x000000ffffff79a7 */ /* 0x000fe2000810040f */
[----:B------:R-:W2:Y:S02]  /*5180*/  SYNCS.PHASECHK.TRANS64.TRYWAIT P2, [UR6+0xe0], R24 ;  /* 0x0000e018ff0075a7 */ /* 0x000ea40008041106 */
[----:B-12---:R-:W-:Y:S05]  /*5190*/  @!P2 BRA `(.L_x_93) ;  /* 0x0000009c00b8a947 */ /* 0x006fea0003800000 */
.L_x_244:
[----:B------:R-:W-:Y:S01]  /*51a0*/  @!P4 R2UR UR9, R8 ;  /* 0x000000000809c2ca */ /* 0x000fe200000e0000 */
[----:B------:R-:W-:Y:S01]  /*51b0*/  VOTEU.ALL UP2, P4 ;  /* 0x0000000000ff7886 */ /* 0x000fe20002040000 */
[----:B------:R-:W-:Y:S01]  /*51c0*/  @!P4 R2UR UR8, R2 ;  /* 0x000000000208c2ca */ /* 0x000fe200000e0000 */
[----:B------:R-:W-:Y:S01]  /*51d0*/  UIADD3 UR42, UPT, UPT, UR58, 0x10, URZ ;  /* 0x000000103a2a7890 */ /* 0x000fe2000fffe0ff */
[----:B-1----:R-:W-:Y:S01]  /*51e0*/  @!P4 IMAD.MOV.U32 R0, RZ, RZ, 0x1000 ;  /* 0x00001000ff00c424 */ /* 0x002fe200078e00ff */
[----:B------:R-:W-:Y:S01]  /*51f0*/  VOTEU.ALL UP3, P4 ;  /* 0x0000000000ff7886 */ /* 0x000fe20002060000 */
[----:B------:R-:W-:Y:S01]  /*5200*/  @!UP2 UIADD3 UR40, UPT, UPT, UR6, 0x2200, URZ ;  /* 0x000022000628a890 */ /* 0x000fe2000fffe0ff */
[----:B------:R-:W-:Y:S01]  /*5210*/  UMOV UR16, 0x0 ;  /* 0x0000000000107882 */ /* 0x000fe20000000000 */
[----:B------:R-:W-:Y:S01]  /*5220*/  UMOV UR17, 0x10000000 ;  /* 0x1000000000117882 */ /* 0x000fe20000000000 */
        /* <DEDUP_REMOVED lines=21> */
.L_x_246:
        /* <DEDUP_REMOVED lines=9> */
[----:B------:R-:W-:Y:S01]  /*5410*/  SHF.L.U32 R30, RZ, 0x1f, RZ ;  /* 0x0000001fff1e7819 */ /* 0x000fe200000006ff */
[----:B------:R-:W-:Y:S01]  /*5420*/  UMOV UR26, UR42 ;  /* 0x0000002a001a7c82 */ /* 0x000fe20008000000 */
[----:B------:R-:W-:Y:S01]  /*5430*/  UMOV UR28, UR36 ;  /* 0x00000024001c7c82 */ /* 0x000fe20008000000 */
[----:B------:R-:W-:Y:S01]  /*5440*/  @!UP2 UIADD3 UR10, UPT, UPT, UR58, 0x50, URZ ;  /* 0x000000503a0aa890 */ /* 0x000fe2000fffe0ff */
        /* <DEDUP_REMOVED lines=18> */
.L_x_248:
        /* <DEDUP_REMOVED lines=11> */
[----:B------:R-:W-:Y:S02]  /*5620*/  UMOV UR20, UR36 ;  /* 0x0000002400147c82 */ /* 0x000fe40008000000 */
[----:B------:R-:W-:Y:S01]  /*5630*/  IMAD.U32 R8, RZ, RZ, UR9 ;  /* 0x00000009ff087e24 */ /* 0x000fe2000f8e00ff */
[----:B------:R-:W-:Y:S01]  /*5640*/  @!UP2 UIADD3 UR10, UPT, UPT, UR58, 0x60, URZ ;  /* 0x000000603a0aa890 */ /* 0x000fe2000fffe0ff */
[----:B------:R-:W-:Y:S01]  /*5650*/  IMAD.U32 R9, RZ, RZ, UR8 ;  /* 0x00000008ff097e24 */ /* 0x000fe2000f8e00ff */
[----:B------:R-:W-:Y:S02]  /*5660*/  @!UP2 UIADD3 UR8, UPT, UPT, UR6, 0xa00, URZ ;  /* 0x00000a000608a890 */ /* 0x000fe4000fffe0ff */
[----:B------:R-:W-:Y:S01]  /*5670*/  @!P4 R2UR UR26, R8 ;  /* 0x00000000081ac2ca */ /* 0x000fe200000e0000 */
[----:B------:R-:W-:Y:S01]  /*5680*/  VOTEU.ALL UP2, P4 ;  /* 0x0000000000ff7886 */ /* 0x000fe20002040000 */
[----:B------:R-:W-:Y:S01]  /*5690*/  @!P4 R2UR UR27, R9 ;  /* 0x00000000091bc2ca */ /* 0x000fe200000e0000 */
[----:B------:R-:W-:Y:S01]  /*56a0*/  UMOV UR9, UR57 ;  /* 0x0000003900097c82 */ /* 0x000fe20008000000 */
[----:B------:R-:W-:Y:S01]  /*56b0*/  UMOV UR11, UR59 ;  /* 0x0000003b000b7c82 */ /* 0x000fe20008000000 */
[----:B------:R-:W-:Y:S01]  /*56c0*/  UMOV UR12, UR36 ;  /* 0x00000024000c7c82 */ /* 0x000fe20008000000 */
        /* <DEDUP_REMOVED lines=8> */
.L_x_250:
        /* <DEDUP_REMOVED lines=21> */
[----:B------:R-:W-:Y:S05]  /*58a0*/  @!P4 IADD3 R8, P0, PT, R28, 0x980, RZ ;  /* 0x000009801c08c810 */ /* 0x000fea0007f1e0ff */
[----:B------:R-:W-:Y:S05]  /*58b0*/  @!P4 IMAD.X R2, RZ, RZ, R29, P0 ;  /* 0x000000ffff02c224 */ /* 0x000fea00000e061d */
[----:B------:R1:W-:Y:S01]  /*58c0*/  @!UP3 UTMALDG.3D [UR16], [UR26], desc[UR22] ;  /* 0x000016101a00b5b4 */ /* 0x0003e20008011000 */
[----:B------:R1:W-:Y:S01]  /*58d0*/  @!UP2 UTMALDG.3D [UR8], [UR26], desc[UR22] ;  /* 0x000016081a00a5b4 */ /* 0x0003e20008011000 */
[----:B------:R1:W-:Y:S01]  /*58e0*/  @!P4 SYNCS.ARRIVE.TRANS64.RED.A0TR RZ, [UR6+0xb8], R0 ;  /* 0x0000b800ffffc9a7 */ /* 0x0003e20008300406 */
[----:B------:R-:W-:Y:S01]  /*58f0*/  SYNCS.ARRIVE.TRANS64.RED.A1T0 RZ, [UR15], RZ ;  /* 0x000000ffffff79a7 */ /* 0x000fe2000810040f */
[----:B------:R-:W2:Y:S02]  /*5900*/  SYNCS.PHASECHK.TRANS64.TRYWAIT P2, [UR6+0xe0], R30 ;  /* 0x0000e01eff0075a7 */ /* 0x000ea40008041106 */
[----:B-12---:R-:W-:Y:S05]  /*5910*/  @!P2 BRA `(.L_x_97) ;  /* 0x000000980038a947 */ /* 0x006fea0003800000 */
.L_x_252:
[----:B------:R-:W2:Y:S01]  /*5920*/  LDC.64 R12, c[0x0][0xf18] ;  /* 0x0003c600ff0c7b82 */ /* 0x000ea20000000a00 */
[----:B------:R-:W-:Y:S01]  /*5930*/  @!P4 R2UR UR8, R2 ;  /* 0x000000000208c2ca */ /* 0x000fe200000e0000 */
[----:B------:R-:W-:Y:S01]  /*5940*/  VOTEU.ALL UP2, P4 ;  /* 0x0000000000ff7886 */ /* 0x000fe20002040000 */
[----:B------:R-:W-:Y:S01]  /*5950*/  @!P4 R2UR UR9, R8 ;  /* 0x000000000809c2ca */ /* 0x000fe200000e0000 */
[----:B------:R-:W-:Y:S01]  /*5960*/  UIADD3 UR34, UPT, UPT, UR58, 0x30, URZ ;  /* 0x000000303a227890 */ /* 0x000fe2000fffe0ff */
[----:B-1----:R-:W-:Y:S03]  /*5970*/  @!P4 IMAD.MOV.U32 R0, RZ, RZ, 0x1000 ;  /* 0x00001000ff00c424 */ /* 0x002fe600078e00ff */
[----:B------:R-:W1:Y:S01]  /*5980*/  @!P1 LDC R2, c[0x0][0xf0c] ;  /* 0x0003c300ff029b82 */ /* 0x000e620000000800 */
[----:B------:R-:W-:Y:S01]  /*5990*/  @!UP2 UIADD3 UR32, UPT, UPT, UR6, 0x2200, URZ ;  /* 0x000022000620a890 */ /* 0x000fe2000fffe0ff */
[----:B------:R-:W-:Y:S01]  /*59a0*/  @P3 SHF.R.U32.HI R25, RZ, 0x10, R17 ;  /* 0x00000010ff193819 */ /* 0x000fe20000011611 */
[----:B------:R-:W-:Y:S01]  /*59b0*/  VOTEU.ALL UP3, P4 ;  /* 0x0000000000ff7886 */ /* 0x000fe20002060000 */
[----:B------:R-:W-:Y:S01]  /*59c0*/  UMOV UR16, 0x0 ;  /* 0x0000000000107882 */ /* 0x000fe20000000000 */
[----:B------:R-:W-:Y:S01]  /*59d0*/  UMOV UR17, 0x10000000 ;  /* 0x1000000000117882 */ /* 0x000fe20000000000 */
[----:B------:R-:W-:Y:S01]  /*59e0*/  UMOV UR33, UR41 ;  /* 0x0000002900217c82 */ /* 0x000fe20008000000 */
[----:B------:R-:W-:Y:S01]  /*59f0*/  UMOV UR35, UR59 ;  /* 0x0000003b00237c82 */ /* 0x000fe20008000000 */
[----:B------:R-:W-:Y:S01]  /*5a00*/  IMAD.U32 R9, RZ, RZ, UR8 ;  /* 0x00000008ff097e24 */ /* 0x000fe2000f8e00ff */
[----:B------:R-:W-:Y:S01]  /*5a10*/  @!UP2 UIADD3 UR10, UPT, UPT, UR58, 0x70, URZ ;  /* 0x000000703a0aa890 */ /* 0x000fe2000fffe0ff */
[----:B------:R-:W-:Y:S01]  /*5a20*/  IMAD.U32 R8, RZ, RZ, UR9 ;  /* 0x00000009ff087e24 */ /* 0x000fe2000f8e00ff */
[----:B------:R-:W-:Y:S01]  /*5a30*/  @!UP2 UIADD3 UR8, UPT, UPT, UR6, 0x2a00, URZ ;  /* 0x00002a000608a890 */ /* 0x000fe2000fffe0ff */
[----:B------:R-:W-:Y:S01]  /*5a40*/  VIADD R27, R27, 0x1 ;  /* 0x000000011b1b7836 */ /* 0x000fe20000000000 */
[----:B------:R-:W-:Y:S01]  /*5a50*/  @!P4 R2UR UR19, R9 ;  /* 0x000000000913c2ca */ /* 0x000fe200000e0000 */
[----:B------:R-:W-:Y:S01]  /*5a60*/  VOTEU.ALL UP2, P4 ;  /* 0x0000000000ff7886 */ /* 0x000fe20002040000 */
[----:B------:R-:W-:Y:S01]  /*5a70*/  @!P4 R2UR UR18, R8 ;  /* 0x000000000812c2ca */ /* 0x000fe200000e0000 */
[----:B------:R-:W-:Y:S01]  /*5a80*/  UMOV UR9, UR41 ;  /* 0x0000002900097c82 */ /* 0x000fe20008000000 */
[----:B------:R-:W3:Y:S01]  /*5a90*/  LDC.64 R8, c[0x0][0xf10] ;  /* 0x0003c400ff087b82 */ /* 0x000ee20000000a00 */
[----:B------:R-:W-:Y:S01]  /*5aa0*/  UMOV UR11, UR59 ;  /* 0x0000003b000b7c82 */ /* 0x000fe20008000000 */
[----:B------:R-:W-:Y:S09]  /*5ab0*/  UMOV UR12, UR36 ;  /* 0x00000024000c7c82 */ /* 0x000ff20008000000 */
[----:B------:R1:W-:Y:S01]  /*5ac0*/  @!UP3 UTMALDG.3D [UR32], [UR18], desc[UR16] ;  /* 0x000010201200b5b4 */ /* 0x0003e20008011000 */
[----:B------:R1:W-:Y:S01]  /*5ad0*/  @!UP2 UTMALDG.3D [UR8], [UR18], desc[UR16] ;  /* 0x000010081200a5b4 */ /* 0x0003e20008011000 */
[----:B------:R5:W-:Y:S01]  /*5ae0*/  @!P4 SYNCS.ARRIVE.TRANS64.RED.A0TR RZ, [UR6+0xc0], R0 ;  /* 0x0000c000ffffc9a7 */ /* 0x000be20008300406 */
[C---:B---3--:R-:W-:Y:S01]  /*5af0*/  @!P1 IMAD.HI.U32 R8, R11.reuse, R8, RZ ;  /* 0x000000080b089227 */ /* 0x048fe200078e00ff */
[----:B--2---:R-:W-:Y:S02]  /*5b00*/  @!P1 ISETP.NE.AND P0, PT, R12, 0x1, PT ;  /* 0x000000010c00980c */ /* 0x004fe40003f05270 */
[----:B-1----:R-:W-:Y:S01]  /*5b10*/  @!P1 ISETP.NE.AND P2, PT, R2, 0x1, PT ;  /* 0x000000010200980c */ /* 0x002fe20003f45270 */
[C---:B------:R-:W-:Y:S01]  /*5b20*/  @!P1 IMAD.HI.U32 R13, R10.reuse, R13, RZ ;  /* 0x0000000d0a0d9227 */ /* 0x040fe200078e00ff */
[----:B------:R-:W-:Y:S04]  /*5b30*/  @!P1 SHF.R.U32.HI R8, RZ, R9, R8 ;  /* 0x00000009ff089219 */ /* 0x000fe80000011608 */
[----:B------:R-:W-:Y:S01]  /*5b40*/  @!P1 SEL R8, R11, R8, !P2 ;  /* 0x000000080b089207 */ /* 0x000fe20005000000 */
[----:B------:R-:W-:Y:S01]  /*5b50*/  SYNCS.ARRIVE.TRANS64.RED.A1T0 RZ, [UR14], RZ ;  /* 0x000000ffffff79a7 */ /* 0x000fe2000810040e */
[----:B------:R-:W1:Y:S01]  /*5b60*/  SYNCS.PHASECHK.TRANS64.TRYWAIT P5, [UR6+0xe8], R30 ;  /* 0x0000e81eff0075a7 */ /* 0x000e6200080a1106 */
[----:B-----5:R-:W2:Y:S02]  /*5b70*/  @!P1 LDC R0, c[0x0][0xf20] ;  /* 0x0003c800ff009b82 */ /* 0x020ea40000000800 */
[----:B--2---:R-:W-:Y:S04]  /*5b80*/  @!P1 SHF.R.U32.HI R0, RZ, R0, R13 ;  /* 0x00000000ff009219 */ /* 0x004fe8000001160d */
[----:B------:R-:W-:Y:S05]  /*5b90*/  @!P1 SEL R9, R10, R0, !P0 ;  /* 0x000000000a099207 */ /* 0x000fea0004000000 */
[----:B------:R-:W-:Y:S02]  /*5ba0*/  @!P1 IMAD.IADD R0, R9, 0x1, -R8 ;  /* 0x0000000109009824 */ /* 0x000fe400078e0a08 */
[----:B------:R-:W-:Y:S02]  /*5bb0*/  @!P1 IMAD.IADD R8, R8, 0x1, -R9 ;  /* 0x0000000108089824 */ /* 0x000fe400078e0a09 */
[----:B------:R-:W-:Y:S02]  /*5bc0*/  @!P1 IMAD R11, R0, R2, R11 ;  /* 0x00000002000b9224 */ /* 0x000fe400078e020b */
[----:B------:R-:W-:Y:S01]  /*5bd0*/  @!P1 IMAD R10, R8, R12, R10 ;  /* 0x0000000c080a9224 */ /* 0x000fe200078e020a */
[----:B-1----:R-:W-:Y:S06]  /*5be0*/  @!P5 BRA `(.L_x_98) ;  /* 0x00000094009cd947 */ /* 0x002fec0003800000 */
.L_x_254:
[----:B------:R-:W-:Y:S01]  /*5bf0*/  @!P4 IADD3 R2, P0, PT, R28, 0x980, RZ ;  /* 0x000009801c02c810 */ /* 0x000fe20007f1e0ff */
[----:B------:R-:W-:Y:S01]  /*5c00*/  VOTEU.ALL UP2, P4 ;  /* 0x0000000000ff7886 */ /* 0x000fe20002040000 */
[----:B------:R-:W-:Y:S01]  /*5c10*/  VOTEU.ALL UP3, P4 ;  /* 0x0000000000ff7886 */ /* 0x000fe20002060000 */
[----:B------:R-:W-:Y:S01]  /*5c20*/  UMOV UR33, UR25 ;  /* 0x0000001900217c82 */ /* 0x000fe20008000000 */
[----:B------:R-:W-:Y:S01]  /*5c30*/  @!P4 R2UR UR9, R2 ;  /* 0x000000000209c2ca */ /* 0x000fe200000e0000 */
[----:B-1----:R-:W-:Y:S01]  /*5c40*/  @!P4 IMAD.X R0, RZ, RZ, R29, P0 ;  /* 0x000000ffff00c224 */ /* 0x002fe200000e061d */
[----:B------:R-:W-:Y:S01]  /*5c50*/  @!UP2 UIADD3 UR35, UPT, UPT, UR59, 0x40, URZ ;  /* 0x000000403b23a890 */ /* 0x000fe2000fffe0ff */
[----:B------:R-:W-:Y:S01]  /*5c60*/  VIADD R2, R10, UR38 ;  /* 0x000000260a027c36 */ /* 0x000fe20008000000 */
[----:B------:R-:W-:Y:S01]  /*5c70*/  @!UP2 UIADD3 UR32, UPT, UPT, UR6, 0x3200, URZ ;  /* 0x000032000620a890 */ /* 0x000fe2000fffe0ff */
[----:B------:R-:W-:Y:S01]  /*5c80*/  ISETP.NE.AND P0, PT, R27, 0x2, PT ;  /* 0x000000021b00780c */ /* 0x000fe20003f05270 */
[----:B------:R-:W-:Y:S01]  /*5c90*/  @!UP2 UIADD3 UR26, UPT, UPT, UR58, 0x70, URZ ;  /* 0x000000703a1aa890 */ /* 0x000fe2000fffe0ff */
[----:B------:R-:W-:Y:S01]  /*5ca0*/  @!P4 R2UR UR8, R0 ;  /* 0x000000000008c2ca */ /* 0x000fe200000e0000 */
[----:B------:R-:W-:Y:S01]  /*5cb0*/  @!UP2 UIADD3 UR24, UPT, UPT, UR6, 0x3a00, URZ ;  /* 0x00003a000618a890 */ /* 0x000fe2000fffe0ff */
[----:B------:R-:W-:Y:S01]  /*5cc0*/  VIADD R0, R11, UR39 ;  /* 0x000000270b007c36 */ /* 0x000fe20008000000 */
[----:B------:R-:W-:Y:S01]  /*5cd0*/  VOTEU.ALL UP2, P4 ;  /* 0x0000000000ff7886 */ /* 0x000fe20002040000 */
[----:B------:R-:W-:Y:S01]  /*5ce0*/  UMOV UR28, UR36 ;  /* 0x00000024001c7c82 */ /* 0x000fe20008000000 */
[----:B------:R-:W-:Y:S01]  /*5cf0*/  UMOV UR27, UR35 ;  /* 0x00000023001b7c82 */ /* 0x000fe20008000000 */
[----:B------:R-:W-:Y:S01]  /*5d00*/  IMAD.U32 R8, RZ, RZ, UR9 ;  /* 0x00000009ff087e24 */ /* 0x000fe2000f8e00ff */
[----:B------:R-:W-:Y:S01]  /*5d10*/  UMOV UR9, 0x10000000 ;  /* 0x1000000000097882 */ /* 0x000fe20000000000 */
[----:B------:R-:W-:Y:S02]  /*5d20*/  R2UR UR12, R2 ;  /* 0x00000000020c72ca */ /* 0x000fe400000e0000 */
[----:B------:R-:W-:Y:S02]  /*5d30*/  R2UR UR20, R0 ;  /* 0x00000000001472ca */ /* 0x000fe400000e0000 */
[----:B------:R-:W-:Y:S01]  /*5d40*/  @!P4 R2UR UR10, R8 ;  /* 0x00000000080ac2ca */ /* 0x000fe200000e0000 */
[----:B------:R-:W-:Y:S01]  /*5d50*/  IMAD.U32 R9, RZ, RZ, UR8 ;  /* 0x00000008ff097e24 */ /* 0x000fe2000f8e00ff */
[----:B------:R-:W-:Y:S01]  /*5d60*/  UMOV UR8, 0x0 ;  /* 0x0000000000087882 */ /* 0x000fe20000000000 */
[----:B------:R-:W-:Y:S02]  /*5d70*/  SEL R0, RZ, 0x1, P0 ;  /* 0x00000001ff007807 */ /* 0x000fe40000000000 */
[----:B------:R-:W-:Y:S02]  /*5d80*/  SEL R27, R27, RZ, P0 ;  /* 0x000000ff1b1b7207 */ /* 0x000fe40000000000 */
[----:B------:R-:W-:Y:S02]  /*5d90*/  @!P4 R2UR UR11, R9 ;  /* 0x00000000090bc2ca */ /* 0x000fe400000e0000 */
[----:B------:R-:W-:Y:S11]  /*5da0*/  LOP3.LUT R26, R26, R0, RZ, 0x3c, !PT ;  /* 0x000000001a1a7212 */ /* 0x000ff600078e3cff */
[----:B------:R1:W-:Y:S01]  /*5db0*/  @!UP3 UTMALDG.3D [UR32], [UR10], desc[UR8] ;  /* 0x000008200a00b5b4 */ /* 0x0003e20008011000 */
[----:B------:R2:W-:Y:S01]  /*5dc0*/  @!UP2 UTMALDG.3D [UR24], [UR10], desc[UR8] ;  /* 0x000008180a00a5b4 */ /* 0x0005e20008011000 */
[----:B------:R2:W-:Y:S01]  /*5dd0*/  @!P4 SYNCS.ARRIVE.TRANS64.RED.A0TR RZ, [UR6+0xc8], R23 ;  /* 0x0000c817ffffc9a7 */ /* 0x0005e20008300406 */
[----:B------:R-:W-:Y:S01]  /*5de0*/  UPLOP3.LUT UP2, UPT, UPT, UPT, UPT, 0x80, 0x8 ;  /* 0x000000000008789c */ /* 0x000fe20003f4f070 */
[----:B------:R-:W-:Y:S01]  /*5df0*/  SYNCS.ARRIVE.TRANS64.RED.A1T0 RZ, [UR13], RZ ;  /* 0x000000ffffff79a7 */ /* 0x000fe2000810040d */
[----:B-1----:R-:W-:Y:S01]  /*5e00*/  @P3 R2UR UR36, R25 ;  /* 0x00000000192432ca */ /* 0x002fe200000e0000 */
[----:B------:R-:W-:Y:S03]  /*5e10*/  @!UPT UIADD3 URZ, UPT, UPT, URZ, URZ, URZ ;  /* 0x000000fffffff290 */ /* 0x000fe6000fffe0ff */
[----:B------:R-:W-:Y:S11]  /*5e20*/  @P3 BRA `(.L_x_99) ;  /* 0xffffffe8005c3947 */ /* 0x000ff6000383ffff */
[----:B------:R-:W1:Y:S02]  /*5e30*/  SYNCS.PHASECHK.TRANS64.TRYWAIT P0, [UR6+0xd0], R24 ;  /* 0x0000d018ff0075a7 */ /* 0x000e640008001106 */
[----:B-1----:R-:W-:Y:S05]  /*5e40*/  @!P0 BRA `(.L_x_100) ;  /* 0x00000094001c8947 */ /* 0x002fea0003800000 */
.L_x_256:
[----:B------:R-:W3:Y:S02]  /*5e50*/  SYNCS.PHASECHK.TRANS64.TRYWAIT P0, [UR6+0xd8], R24 ;  /* 0x0000d818ff0075a7 */ /* 0x000ee40008001106 */
[----:B---3--:R-:W-:Y:S05]  /*5e60*/  @!P0 BRA `(.L_x_101) ;  /* 0x00000094002c8947 */ /* 0x008fea0003800000 */
.L_x_258:
[----:B------:R-:W3:Y:S01]  /*5e70*/  SYNCS.PHASECHK.TRANS64.TRYWAIT P0, [UR6+0xe0], R24 ;  /* 0x0000e018ff0075a7 */ /* 0x000ee20008001106 */
[----:B-1----:R-:W-:Y:S01]  /*5e80*/  HFMA2 R0, -RZ, RZ, 0, 5.9604644775390625e-08 ;  /* 0x00000001ff007431 */ /* 0x002fe200000001ff */
[----:B---3--:R-:W-:Y:S06]  /*5e90*/  @!P0 BRA `(.L_x_102) ;  /* 0x0000009400388947 */ /* 0x008fec0003800000 */
.L_x_260:
[----:B-1----:R-:W-:Y:S02]  /*5ea0*/  MOV R2, UR6 ;  /* 0x0000000600027c02 */ /* 0x002fe40008000f00 */
[----:B------:R-:W-:-:S07]  /*5eb0*/  SHF.L.U32 R0, R0, 0x1f, RZ ;  /* 0x0000001f00007819 */ /* 0x000fce00000006ff */
.L_x_103:
[----:B-1----:R1:W3:Y:S02]  /*5ec0*/  SYNCS.PHASECHK.TRANS64.TRYWAIT P0, [R2+URZ+0xe8], R0 ;  /* 0x0000e800020075a7 */ /* 0x0022e400080011ff */
[----:B---3--:R-:W-:Y:S05]  /*5ed0*/  @!P0 NANOSLEEP.SYNCS 0x989680 ;  /* 0x009896800000895d */ /* 0x008fea0003900000 */
[----:B------:R-:W3:Y:S02]  /*5ee0*/  @!P0 SYNCS.PHASECHK.TRANS64 P0, [R2+URZ+0xe8], R0 ;  /* 0x0000e800020085a7 */ /* 0x000ee400080010ff */
[----:B--23--:R-:W-:Y:S05]  /*5ef0*/  @P0 EXIT ;  /* 0x000000000000094d */ /* 0x00cfea0003800000 */
[----:B------:R-:W-:Y:S05]  /*5f00*/  BRA `(.L_x_103) ;  /* 0xfffffffc00ec7947 */ /* 0x000fea000383ffff */
.L_x_84:
[----:B------:R-:W-:-:S06]  /*5f10*/  UISETP.GE.AND UP1, UPT, UR11, 0x4, UPT ;  /* 0x000000040b00788c */ /* 0x000fcc000bf26270 */
[----:B------:R-:W-:-:S13]  /*5f20*/  PLOP3.LUT P0, PT, PT, PT, UP1, 0x80, 0x8 ;  /* 0x000000000008781c */ /* 0x000fda0003f0f018 */
[----:B-1----:R-:W-:Y:S05]  /*5f30*/  @!P0 EXIT ;  /* 0x000000000000894d */ /* 0x002fea0003800000 */
[----:B------:R-:W-:Y:S01]  /*5f40*/  BAR.SYNC.DEFER_BLOCKING 0x6, 0xa0 ;  /* 0x0182800000007b1d */ /* 0x000fe20000010000 */
[----:B------:R-:W-:Y:S01]  /*5f50*/  IMAD.SHL.U32 R97, R3, 0x10, RZ ;  /* 0x0000001003617824 */ /* 0x000fe200078e00ff */
[----:B------:R-:W-:Y:S01]  /*5f60*/  LOP3.LUT R98, R99, 0x3, RZ, 0xc0, !PT ;  /* 0x0000000363627812 */ /* 0x000fe200078ec0ff */
[C---:B------:R-:W-:Y:S01]  /*5f70*/  IMAD.SHL.U32 R96, R3.reuse, 0x2, RZ ;  /* 0x0000000203607824 */ /* 0x040fe200078e00ff */
[----:B------:R-:W-:Y:S01]  /*5f80*/  CS2R R92, SRZ ;  /* 0x00000000005c7805 */ /* 0x000fe2000001ff00 */
[----:B------:R-:W-:Y:S01]  /*5f90*/  IMAD.U32 R3, R3, 0x10000, RZ ;  /* 0x0001000003037824 */ /* 0x000fe200078e00ff */
[----:B------:R-:W-:Y:S02]  /*5fa0*/  UMOV UR51, 0x400 ;  /* 0x0000040000337882 */ /* 0x000fe40000000000 */
[----:B------:R-:W1:Y:S01]  /*5fb0*/  LDC R90, c[0x0][0x370] ;  /* 0x0000dc00ff5a7b82 */ /* 0x000e620000000800 */
[----:B------:R-:W-:Y:S01]  /*5fc0*/  ULEA UR51, UR37, UR51, 0x18 ;  /* 0x0000003325337291 */ /* 0x000fe2000f8ec0ff */
[C---:B------:R-:W-:Y:S01]  /*5fd0*/  LOP3.LUT R0, R97.reuse, 0x40, RZ, 0xc0, !PT ;  /* 0x0000004061007812 */ /* 0x040fe200078ec0ff */
[----:B------:R-:W-:Y:S01]  /*5fe0*/  IMAD.MOV.U32 R94, RZ, RZ, RZ ;  /* 0x000000ffff5e7224 */ /* 0x000fe200078e00ff */
[----:B------:R-:W-:Y:S01]  /*5ff0*/  LOP3.LUT R2, R97, 0x1b0, RZ, 0xc0, !PT ;  /* 0x000001b061027812 */ /* 0x000fe200078ec0ff */
[----:B------:R-:W-:Y:S01]  /*6000*/  UIADD3 UR4, UPT, UPT, UR51, 0x200, URZ ;  /* 0x0000020033047890 */ /* 0x000fe2000fffe0ff */
[----:B------:R-:W-:Y:S01]  /*6010*/  LOP3.LUT R96, R0, 0x8, R96, 0xf8, !PT ;  /* 0x0000000800607812 */ /* 0x000fe200078ef860 */
[----:B------:R-:W-:Y:S01]  /*6020*/  IMAD.SHL.U32 R0, R99, 0x200, RZ ;  /* 0x0000020063007824 */ /* 0x000fe200078e00ff */
[----:B------:R-:W2:Y:S01]  /*6030*/  LDC R49, c[0x0][0xf0c] ;  /* 0x0003c300ff317b82 */ /* 0x000ea20000000800 */
[----:B------:R-:W-:Y:S01]  /*6040*/  LOP3.LUT R3, R3, 0x200000, RZ, 0xc0, !PT ;  /* 0x0020000003037812 */ /* 0x000fe200078ec0ff */
[----:B------:R-:W-:Y:S01]  /*6050*/  IMAD.MOV.U32 R102, RZ, RZ, RZ ;  /* 0x000000ffff667224 */ /* 0x000fe200078e00ff */
[----:B------:R-:W-:Y:S01]  /*6060*/  LOP3.LUT P0, RZ, R97, 0x40, RZ, 0xc0, !PT ;  /* 0x0000004061ff7812 */ /* 0x000fe2000780c0ff */
[----:B------:R-:W-:Y:S01]  /*6070*/  IMAD.U32 R88, RZ, RZ, UR4 ;  /* 0x00000004ff587e24 */ /* 0x000fe2000f8e00ff */
[----:B------:R-:W-:Y:S01]  /*6080*/  LOP3.LUT R0, R2, 0x200, R0, 0xf8, !PT ;  /* 0x0000020002007812 */ /* 0x000fe200078ef800 */
[----:B------:R-:W3:Y:S02]  /*6090*/  LDCU.64 UR58, c[0x0][0x348] ;  /* 0x00006900ff3a77ac */ /* 0x000ee40008000a00 */
[----:B------:R-:W4:Y:S01]  /*60a0*/  LDC R87, c[0x0][0xf20] ;  /* 0x0003c800ff577b82 */ /* 0x000f220000000800 */
[----:B------:R-:W3:Y:S01]  /*60b0*/  LDS R95, [UR51+0x190] ;  /* 0x00019033ff5f7984 */ /* 0x000ee20008000800 */
[----:B------:R-:W-:Y:S01]  /*60c0*/  LOP3.LUT R96, R0, R96, RZ, 0xfc, !PT ;  /* 0x0000006000607212 */ /* 0x000fe200078efcff */
[----:B------:R-:W1:Y:S01]  /*60d0*/  LDCU.64 UR44, c[0x0][0xc88] ;  /* 0x00019100ff2c77ac */ /* 0x000e620008000a00 */
[----:B------:R-:W-:Y:S01]  /*60e0*/  P2R R0, PR, RZ, 0x1 ;  /* 0x00000001ff007803 */ /* 0x000fe20000000000 */
[----:B------:R-:W1:Y:S03]  /*60f0*/  LDCU.64 UR48, c[0x0][0xc90] ;  /* 0x00019200ff3077ac */ /* 0x000e660008000a00 */
[----:B------:R-:W1:Y:S01]  /*6100*/  LDC R48, c[0x0][0xf30] ;  /* 0x0003cc00ff307b82 */ /* 0x000e620000000800 */
[----:B------:R-:W-:Y:S01]  /*6110*/  UMOV UR56, URZ ;  /* 0x000000ff00387c82 */ /* 0x000fe20008000000 */
[----:B------:R-:W-:-:S06]  /*6120*/  UMOV UR57, URZ ;  /* 0x000000ff00397c82 */ /* 0x000fcc0008000000 */
[----:B------:R-:W1:Y:S08]  /*6130*/  LDC.64 R84, c[0x0][0xf10] ;  /* 0x0003c400ff547b82 */ /* 0x000e700000000a00 */
[----:B------:R-:W1:Y:S08]  /*6140*/  LDC.64 R46, c[0x0][0xf18] ;  /* 0x0003c600ff2e7b82 */ /* 0x000e700000000a00 */
[----:B------:R-:W1:Y:S08]  /*6150*/  LDC.64 R44, c[0x0][0xf28] ;  /* 0x0003ca00ff2c7b82 */ /* 0x000e700000000a00 */
[----:B------:R-:W1:Y:S01]  /*6160*/  LDC.64 R82, c[0x0][0xcb0] ;  /* 0x00032c00ff527b82 */ /* 0x000e620000000a00 */
[----:B---3--:R-:W-:-:S07]  /*6170*/  IMAD.IADD R95, R95, 0x1, R3 ;  /* 0x000000015f5f7824 */ /* 0x008fce00078e0203 */
[----:B------:R-:W3:Y:S08]  /*6180*/  LDC.64 R80, c[0x0][0xca8] ;  /* 0x00032a00ff507b82 */ /* 0x000ef00000000a00 */
[----:B--2-4-:R-:W1:Y:S02]  /*6190*/  LDC R89, c[0x0][0x374] ;  /* 0x0000dd00ff597b82 */ /* 0x014e640000000800 */
.L_x_195:
[----:B------:R-:W-:Y:S02]  /*61a0*/  LEA R0, R102, UR51, 0x3 ;  /* 0x0000003366007c11 */ /* 0x000fe4000f8e18ff */
[----:B------:R-:W-:Y:S02]  /*61b0*/  SHF.L.U32 R2, R92, 0x1f, RZ ;  /* 0x0000001f5c027819 */ /* 0x000fe400000006ff */
[----:B------:R-:W-:Y:S02]  /*61c0*/  LEA R16, R102, UR51, 0x4 ;  /* 0x0000003366107c11 */ /* 0x000fe4000f8e20ff */
[----:B------:R-:W2:Y:S02]  /*61d0*/  SYNCS.PHASECHK.TRANS64.TRYWAIT P0, [R0+URZ+0x100], R2 ;  /* 0x00010002000075a7 */ /* 0x000ea400080011ff */
[----:B-12---:R-:W-:Y:S05]  /*61e0*/  @!P0 BRA `(.L_x_104) ;  /* 0x00000090007c8947 */ /* 0x006fea0003800000 */
.L_x_261:
[----:B------:R-:W4:Y:S01]  /*61f0*/  LDC.64 R10, c[0x0][0xf10] ;  /* 0x0003c400ff0a7b82 */ /* 0x000f220000000a00 */
[----:B------:R-:W3:Y:S01]  /*6200*/  LDS.128 R16, [R16+0x170] ;  /* 0x0001700010107984 */ /* 0x000ee20000000c00 */
[----:B-1----:R-:W-:Y:S01]  /*6210*/  ISETP.NE.AND P1, PT, R48, 0x1, PT ;  /* 0x000000013000780c */ /* 0x002fe20003f25270 */
[----:B--2---:R-:W-:Y:S01]  /*6220*/  VIADD R0, R0, 0x110 ;  /* 0x0000011000007836 */ /* 0x004fe20000000000 */
[----:B------:R-:W-:Y:S04]  /*6230*/  ISETP.GE.AND P0, PT, R43, 0x1, PT ;  /* 0x000000012b00780c */ /* 0x000fe80003f06270 */
[----:B------:R-:W1:Y:S01]  /*6240*/  LDC.64 R8, c[0x0][0xf18] ;  /* 0x0003c600ff087b82 */ /* 0x000e620000000a00 */
[----:B------:R-:W-:Y:S01]  /*6250*/  PRMT R0, RZ, 0x654, R0 ;  /* 0x00000654ff007816 */ /* 0x000fe20000000000 */
[----:B------:R-:W-:Y:S01]  /*6260*/  @!PT LDS RZ, [RZ] ;  /* 0x00000000fffff984 */ /* 0x000fe20000000800 */
[----:B------:R-:W-:Y:S01]  /*6270*/  @!PT LDS RZ, [RZ] ;  /* 0x00000000fffff984 */ /* 0x000fe20000000800 */
[----:B------:R-:W-:Y:S01]  /*6280*/  @!PT LDS RZ, [RZ] ;  /* 0x00000000fffff984 */ /* 0x000fe20000000800 */
[----:B------:R-:W-:Y:S01]  /*6290*/  @!PT LDS RZ, [RZ] ;  /* 0x00000000fffff984 */ /* 0x000fe20000000800 */
[----:B------:R2:W-:Y:S06]  /*62a0*/  MEMBAR.ALL.CTA ;  /* 0x0000000000007992 */ /* 0x0005ec0000008000 */
[----:B--2---:R-:W2:Y:S01]  /*62b0*/  FENCE.VIEW.ASYNC.S ;  /* 0x00000000000073c6 */ /* 0x004ea20000000000 */
[----:B------:R-:W1:Y:S08]  /*62c0*/  @!P1 LDC R12, c[0x0][0xf20] ;  /* 0x0003c800ff0c9b82 */ /* 0x000e700000000800 */
[----:B------:R-:W1:Y:S01]  /*62d0*/  @!P1 LDC R7, c[0x0][0xf0c] ;  /* 0x0003c300ff079b82 */ /* 0x000e620000000800 */
[----:B--2---:R2:W-:Y:S01]  /*62e0*/  SYNCS.ARRIVE.TRANS64.RED.A1T0 RZ, [R0+URZ], RZ ;  /* 0x000000ff00ff79a7 */ /* 0x0045e200081004ff */
[----:B---3--:R-:W-:Y:S04]  /*62f0*/  LOP3.LUT P4, RZ, R18, 0x1, RZ, 0xc0, !PT ;  /* 0x0000000112ff7812 */ /* 0x008fe8000788c0ff */
[----:B------:R-:W-:Y:S09]  /*6300*/  P2R R100, PR, RZ, 0x10 ;  /* 0x00000010ff647803 */ /* 0x000ff20000000000 */
[----:B------:R-:W-:Y:S02]  /*6310*/  @P4 MOV R51, R16 ;  /* 0x0000001000334202 */ /* 0x000fe40000000f00 */
[----:B------:R-:W-:Y:S01]  /*6320*/  @P4 LOP3.LUT R50, R17, 0xffff, RZ, 0xc0, !PT ;  /* 0x0000ffff11324812 */ /* 0x000fe200078ec0ff */
[----:B--2-4-:R-:W-:Y:S06]  /*6330*/  @!P0 BRA `(.L_x_105) ;  /* 0x0000000000a48947 */ /* 0x014fec0003800000 */
[----:B------:R-:W-:Y:S01]  /*6340*/  IMAD.HI.U32 R0, R89, R47, RZ ;  /* 0x0000002f59007227 */ /* 0x000fe200078e00ff */
[----:B------:R-:W-:Y:S02]  /*6350*/  ISETP.NE.AND P0, PT, R46, 0x1, PT ;  /* 0x000000012e00780c */ /* 0x000fe40003f05270 */
[----:B------:R-:W-:Y:S01]  /*6360*/  ISETP.NE.AND P2, PT, R43, 0x1, PT ;  /* 0x000000012b00780c */ /* 0x000fe20003f45270 */
[----:B------:R-:W-:Y:S01]  /*6370*/  IMAD.HI.U32 R4, R90, R84, RZ ;  /* 0x000000545a047227 */ /* 0x000fe200078e00ff */
[----:B------:R-:W-:Y:S02]  /*6380*/  SHF.R.U32.HI R0, RZ, R87, R0 ;  /* 0x00000057ff007219 */ /* 0x000fe40000011600 */
[----:B------:R-:W-:Y:S01]  /*6390*/  ISETP.NE.AND P3, PT, R49, 0x1, PT ;  /* 0x000000013100780c */ /* 0x000fe20003f65270 */
[----:B------:R-:W-:Y:S01]  /*63a0*/  IMAD.HI.U32 R6, R50, R47, RZ ;  /* 0x0000002f32067227 */ /* 0x000fe200078e00ff */
[-C--:B------:R-:W-:Y:S02]  /*63b0*/  SHF.R.U32.HI R4, RZ, R85.reuse, R4 ;  /* 0x00000055ff047219 */ /* 0x080fe40000011604 */
[----:B------:R-:W-:Y:S01]  /*63c0*/  SEL R0, R89, R0, !P0 ;  /* 0x0000000059007207 */ /* 0x000fe20004000000 */
[----:B------:R-:W-:Y:S01]  /*63d0*/  IMAD.HI.U32 R5, R51, R84, RZ ;  /* 0x0000005433057227 */ /* 0x000fe200078e00ff */
[----:B------:R-:W-:Y:S03]  /*63e0*/  SEL R4, R90, R4, !P3 ;  /* 0x000000045a047207 */ /* 0x000fe60005800000 */
[-C--:B------:R-:W-:Y:S01]  /*63f0*/  IMAD.HI.U32 R3, R0, R44.reuse, RZ ;  /* 0x0000002c00037227 */ /* 0x080fe200078e00ff */
[----:B------:R-:W-:Y:S03]  /*6400*/  SHF.R.U32.HI R5, RZ, R85, R5 ;  /* 0x00000055ff057219 */ /* 0x000fe60000011605 */
[----:B------:R-:W-:Y:S01]  /*6410*/  IMAD.HI.U32 R2, R4, R44, RZ ;  /* 0x0000002c04027227 */ /* 0x000fe200078e00ff */
[----:B------:R-:W-:Y:S02]  /*6420*/  @P2 SHF.R.U32.HI R0, RZ, R45, R3 ;  /* 0x0000002dff002219 */ /* 0x000fe40000011603 */
[----:B------:R-:W-:Y:S02]  /*6430*/  SHF.R.U32.HI R3, RZ, R87, R6 ;  /* 0x00000057ff037219 */ /* 0x000fe40000011606 */
[----:B------:R-:W-:Y:S01]  /*6440*/  @P2 SHF.R.U32.HI R4, RZ, R45, R2 ;  /* 0x0000002dff042219 */ /* 0x000fe20000011602 */
[----:B------:R-:W-:Y:S01]  /*6450*/  IMAD R0, R43, R0, RZ ;  /* 0x000000002b007224 */ /* 0x000fe200078e02ff */
[----:B------:R-:W-:Y:S02]  /*6460*/  SEL R3, R50, R3, !P0 ;  /* 0x0000000332037207 */ /* 0x000fe40004000000 */
[----:B------:R-:W-:Y:S01]  /*6470*/  SEL R2, R51, R5, !P3 ;  /* 0x0000000533027207 */ /* 0x000fe20005800000 */
[----:B------:R-:W-:Y:S01]  /*6480*/  IMAD R5, R43, R4, RZ ;  /* 0x000000042b057224 */ /* 0x000fe200078e02ff */
[C---:B------:R-:W-:Y:S01]  /*6490*/  ISETP.GE.AND P0, PT, R3.reuse, R0, PT ;  /* 0x000000000300720c */ /* 0x040fe20003f06270 */
[C---:B------:R-:W-:Y:S03]  /*64a0*/  IMAD.HI.U32 R0, R3.reuse, R44, RZ ;  /* 0x0000002c03007227 */ /* 0x040fe600078e00ff */
[C---:B------:R-:W-:Y:S02]  /*64b0*/  ISETP.GE.OR P0, PT, R2.reuse, R5, P0 ;  /* 0x000000050200720c */ /* 0x040fe40000706670 */
[----:B------:R-:W-:Y:S04]  /*64c0*/  SHF.R.U32.HI R0, RZ, R45, R0 ;  /* 0x0000002dff007219 */ /* 0x000fe80000011600 */
        /* <DEDUP_REMOVED lines=15> */
[----:B------:R-:W-:Y:S07]  /*65c0*/  IMAD R50, R3, R46, R50 ;  /* 0x0000002e03327224 */ /* 0x000fee00078e0232 */
.L_x_105:
[----:B-1----:R-:W-:Y:S01]  /*65d0*/  @!P1 IMAD.HI.U32 R2, R50, R9, RZ ;  /* 0x0000000932029227 */ /* 0x002fe200078e00ff */
[----:B------:R-:W-:Y:S01]  /*65e0*/  @!P1 ISETP.NE.AND P0, PT, R8, 0x1, PT ;  /* 0x000000010800980c */ /* 0x000fe20003f05270 */
[----:B------:R-:W-:Y:S01]  /*65f0*/  USHF.L.U32 UR42, UR20, 0x7, URZ ;  /* 0x00000007142a7899 */ /* 0x000fe200080006ff */
[----:B------:R-:W-:Y:S01]  /*6600*/  @!P1 ISETP.NE.AND P2, PT, R7, 0x1, PT ;  /* 0x000000010700980c */ /* 0x000fe20003f45270 */
[C---:B------:R-:W-:Y:S01]  /*6610*/  @!P1 IMAD.HI.U32 R0, R51.reuse, R10, RZ ;  /* 0x0000000a33009227 */ /* 0x040fe200078e00ff */
[----:B------:R-:W-:Y:S01]  /*6620*/  @!P1 SHF.R.U32.HI R2, RZ, R12, R2 ;  /* 0x0000000cff029219 */ /* 0x000fe20000011602 */
[----:B------:R-:W-:Y:S01]  /*6630*/  USHF.L.U32 UR41, UR12, 0x7, URZ ;  /* 0x000000070c297899 */ /* 0x000fe200080006ff */
[----:B------:R-:W-:Y:S01]  /*6640*/  @P4 SHF.R.U32.HI R91, RZ, 0x10, R17 ;  /* 0x00000010ff5b4819 */ /* 0x000fe20000011611 */
[----:B------:R-:W-:Y:S01]  /*6650*/  VIADD R102, R102, 0x1 ;  /* 0x0000000166667836 */ /* 0x000fe20000000000 */
[----:B------:R-:W-:Y:S01]  /*6660*/  @!P1 SEL R2, R50, R2, !P0 ;  /* 0x0000000232029207 */ /* 0x000fe20004000000 */
[----:B------:R-:W-:Y:S01]  /*6670*/  BSSY.RECONVERGENT B6, `(.L_x_106) ;  /* 0x0000028000067945 */ /* 0x000fe20003800200 */
[----:B------:R-:W-:Y:S02]  /*6680*/  @!P1 SHF.R.U32.HI R0, RZ, R11, R0 ;  /* 0x0000000bff009219 */ /* 0x000fe40000011600 */
[----:B------:R-:W-:Y:S02]  /*6690*/  LOP3.LUT P0, RZ, R88, 0x90, RZ, 0xc0, !PT ;  /* 0x0000009058ff7812 */ /* 0x000fe4000780c0ff */
[----:B------:R-:W-:Y:S05]  /*66a0*/  @!P1 SEL R3, R51, R0, !P2 ;  /* 0x0000000033039207 */ /* 0x000fea0005000000 */
[----:B------:R-:W-:Y:S02]  /*66b0*/  @!P1 IMAD.IADD R0, R2, 0x1, -R3 ;  /* 0x0000000102009824 */ /* 0x000fe400078e0a03 */
[----:B------:R-:W-:Y:S02]  /*66c0*/  @!P1 IMAD.IADD R2, R3, 0x1, -R2 ;  /* 0x0000000103029824 */ /* 0x000fe400078e0a02 */
[----:B------:R-:W-:Y:S02]  /*66d0*/  @!P1 IMAD R51, R0, R7, R51 ;  /* 0x0000000700339224 */ /* 0x000fe400078e0233 */
[----:B------:R-:W-:Y:S01]  /*66e0*/  @!P1 IMAD R50, R2, R8, R50 ;  /* 0x0000000802329224 */ /* 0x000fe200078e0232 */
[----:B------:R-:W-:Y:S06]  /*66f0*/  @!P0 BRA `(.L_x_107) ;  /* 0x00000000007c8947 */ /* 0x000fec0003800000 */
[----:B------:R-:W1:Y:S01]  /*6700*/  LDCU.64 UR8, c[0x4][0x80] ;  /* 0x01001000ff0877ac */ /* 0x000e620008000a00 */
[----:B------:R-:W-:Y:S01]  /*6710*/  MOV R2, 0x0 ;  /* 0x0000000000027802 */ /* 0x000fe20000000f00 */
[----:B------:R-:W-:Y:S02]  /*6720*/  HFMA2 R12, -RZ, RZ, 0, 5.9604644775390625e-08 ;  /* 0x00000001ff0c7431 */ /* 0x000fe400000001ff */
[----:B------:R-:W-:Y:S01]  /*6730*/  IMAD.MOV.U32 R8, RZ, RZ, 0x70 ;  /* 0x00000070ff087424 */ /* 0x000fe200078e00ff */
[----:B------:R2:W3:Y:S01]  /*6740*/  LDC.64 R14, c[0x4][R2] ;  /* 0x01000000020e7b82 */ /* 0x0004e20000000a00 */
[----:B------:R-:W4:Y:S01]  /*6750*/  LDCU.64 UR6, c[0x4][0x88] ;  /* 0x01001100ff0677ac */ /* 0x000f220008000a00 */
[----:B------:R-:W-:Y:S01]  /*6760*/  IMAD.MOV.U32 R13, RZ, RZ, RZ ;  /* 0x000000ffff0d7224 */ /* 0x000fe200078e00ff */
[----:B------:R-:W2:Y:S01]  /*6770*/  LDCU.64 UR4, c[0x4][0x8] ;  /* 0x01000100ff0477ac */ /* 0x000ea20008000a00 */
[----:B-1----:R-:W-:Y:S01]  /*6780*/  MOV R5, UR9 ;  /* 0x0000000900057c02 */ /* 0x002fe20008000f00 */
[----:B------:R-:W-:Y:S01]  /*6790*/  IMAD.U32 R4, RZ, RZ, UR8 ;  /* 0x00000008ff047e24 */ /* 0x000fe2000f8e00ff */
[----:B----4-:R-:W-:Y:S01]  /*67a0*/  MOV R7, UR7 ;  /* 0x0000000700077c02 */ /* 0x010fe20008000f00 */
[----:B------:R-:W-:Y:S01]  /*67b0*/  IMAD.U32 R6, RZ, RZ, UR6 ;  /* 0x00000006ff067e24 */ /* 0x000fe2000f8e00ff */
[----:B--2---:R-:W-:Y:S01]  /*67c0*/  MOV R11, UR5 ;  /* 0x00000005000b7c02 */ /* 0x004fe20008000f00 */
[----:B------:R-:W-:Y:S02]  /*67d0*/  IMAD.U32 R10, RZ, RZ, UR4 ;  /* 0x00000004ff0a7e24 */ /* 0x000fe4000f8e00ff */
[----:B------:R-:W-:Y:S07]  /*67e0*/  LEPC R20, `(.L_x_108) ;  /* 0x000000001014794e */ /* 0x000fee0000000000 */
[----:B---3-5:R-:W-:Y:S05]  /*67f0*/  CALL.ABS.NOINC R14 ;  /* 0x000000000e007343 */ /* 0x028fea0003c00000 */
.L_x_108:
[----:B------:R-:W1:Y:S01]  /*6800*/  LDCU.64 UR8, c[0x4][0x80] ;  /* 0x01001000ff0877ac */ /* 0x000e620008000a00 */
[----:B------:R-:W2:Y:S01]  /*6810*/  LDC.64 R2, c[0x4][R2] ;  /* 0x0100000002027b82 */ /* 0x000ea20000000a00 */
[----:B------:R-:W-:Y:S02]  /*6820*/  HFMA2 R12, -RZ, RZ, 0, 5.9604644775390625e-08 ;  /* 0x00000001ff0c7431 */ /* 0x000fe400000001ff */
[----:B------:R-:W-:Y:S02]  /*6830*/  IMAD.MOV.U32 R8, RZ, RZ, 0x70 ;  /* 0x00000070ff087424 */ /* 0x000fe400078e00ff */
[----:B------:R-:W-:Y:S01]  /*6840*/  IMAD.MOV.U32 R13, RZ, RZ, RZ ;  /* 0x000000ffff0d7224 */ /* 0x000fe200078e00ff */
[----:B------:R-:W3:Y:S01]  /*6850*/  LDCU.64 UR6, c[0x4][0x88] ;  /* 0x01001100ff0677ac */ /* 0x000ee20008000a00 */
[----:B------:R-:W4:Y:S01]  /*6860*/  LDCU.64 UR4, c[0x4][0x8] ;  /* 0x01000100ff0477ac */ /* 0x000f220008000a00 */
[----:B-1----:R-:W-:Y:S02]  /*6870*/  MOV R4, UR8 ;  /* 0x0000000800047c02 */ /* 0x002fe40008000f00 */
[----:B------:R-:W-:Y:S02]  /*6880*/  MOV R5, UR9 ;  /* 0x0000000900057c02 */ /* 0x000fe40008000f00 */
[----:B---3--:R-:W-:Y:S01]  /*6890*/  MOV R7, UR7 ;  /* 0x0000000700077c02 */ /* 0x008fe20008000f00 */
[----:B------:R-:W-:Y:S01]  /*68a0*/  IMAD.U32 R6, RZ, RZ, UR6 ;  /* 0x00000006ff067e24 */ /* 0x000fe2000f8e00ff */
[----:B----4-:R-:W-:Y:S01]  /*68b0*/  MOV R11, UR5 ;  /* 0x00000005000b7c02 */ /* 0x010fe20008000f00 */
[----:B------:R-:W-:Y:S02]  /*68c0*/  IMAD.U32 R10, RZ, RZ, UR4 ;  /* 0x00000004ff0a7e24 */ /* 0x000fe4000f8e00ff */
[----:B------:R-:W-:Y:S07]  /*68d0*/  LEPC R20, `(.L_x_107) ;  /* 0x000000001014794e */ /* 0x000fee0000000000 */
[----:B--2---:R-:W-:Y:S05]  /*68e0*/  CALL.ABS.NOINC R2 ;  /* 0x0000000002007343 */ /* 0x004fea0003c00000 */
.L_x_107:
[----:B------:R-:W-:Y:S05]  /*68f0*/  BSYNC.RECONVERGENT B6 ;  /* 0x0000000000067941 */ /* 0x000fea0003800200 */
.L_x_106:
[----:B------:R-:W-:Y:S01]  /*6900*/  ISETP.NE.U32.AND P4, PT, R82, RZ, PT ;  /* 0x000000ff5200720c */ /* 0x000fe20003f85070 */
[----:B------:R-:W-:Y:S01]  /*6910*/  UISETP.NE.AND UP2, UPT, UR50, URZ, UPT ;  /* 0x000000ff3200728c */ /* 0x000fe2000bf45270 */
[----:B------:R-:W-:Y:S01]  /*6920*/  ISETP.NE.U32.AND P2, PT, RZ, UR44, PT ;  /* 0x0000002cff007c0c */ /* 0x000fe2000bf45070 */
[----:B------:R-:W-:Y:S01]  /*6930*/  UISETP.NE.U32.AND UP1, UPT, UR48, URZ, UPT ;  /* 0x000000ff3000728c */ /* 0x000fe2000bf25070 */
[----:B------:R-:W-:Y:S01]  /*6940*/  ISETP.NE.AND.EX P4, PT, R83, RZ, PT, P4 ;  /* 0x000000ff5300720c */ /* 0x000fe20003f85340 */
[----:B------:R-:W-:Y:S01]  /*6950*/  UPLOP3.LUT UP0, UPT, UPT, UPT, UPT, 0x40, 0x4 ;  /* 0x000000000004789c */ /* 0x000fe20003f0e870 */
[----:B------:R-:W-:Y:S01]  /*6960*/  ISETP.NE.AND.EX P2, PT, RZ, UR45, PT, P2 ;  /* 0x0000002dff007c0c */ /* 0x000fe2000bf45320 */
[----:B------:R-:W-:Y:S01]  /*6970*/  UISETP.NE.AND.EX UP1, UPT, UR49, URZ, UPT, UP1 ;  /* 0x000000ff3100728c */ /* 0x000fe2000bf25310 */
[----:B------:R-:W-:Y:S04]  /*6980*/  PLOP3.LUT P1, PT, PT, PT, UP2, 0x80, 0x8 ;  /* 0x000000000008781c */ /* 0x000fe80003f2f028 */
[----:B------:R-:W-:Y:S06]  /*6990*/  @UP2 UPLOP3.LUT UP0, UPT, UPT, UPT, UP1, 0x80, 0x8 ;  /* 0x000000000008289c */ /* 0x000fec0003f0f010 */
[----:B------:R-:W-:Y:S01]  /*69a0*/  PLOP3.LUT P0, PT, PT, PT, UP0, 0x80, 0x8 ;  /* 0x000000000008781c */ /* 0x000fe20003f0f008 */
[----:B------:R-:W-:Y:S01]  /*69b0*/  @!UPT UIADD3 URZ, UPT, UPT, URZ, URZ, URZ ;  /* 0x000000fffffff290 */ /* 0x000fe2000fffe0ff */
[----:B------:R-:W-:Y:S11]  /*69c0*/  BRA.U !UP1, `(.L_x_109) ;  /* 0x0000000109387547 */ /* 0x000ff6000b800000 */
[----:B------:R-:W-:Y:S01]  /*69d0*/  UISETP.NE.U32.AND UP0, UPT, UR44, URZ, UPT ;  /* 0x000000ff2c00728c */ /* 0x000fe2000bf05070 */
[----:B------:R-:W-:Y:S02]  /*69e0*/  HFMA2 R0, -RZ, RZ, 0, 5.9604644775390625e-08 ;  /* 0x00000001ff007431 */ /* 0x000fe400000001ff */
[----:B------:R-:W-:Y:S01]  /*69f0*/  IMAD.MOV.U32 R86, RZ, RZ, 0x1 ;  /* 0x00000001ff567424 */ /* 0x000fe200078e00ff */
[----:B------:R-:W-:Y:S06]  /*6a00*/  UISETP.NE.AND.EX UP0, UPT, UR45, URZ, UPT, UP0 ;  /* 0x000000ff2d00728c */ /* 0x000fec000bf05300 */
        /* <DEDUP_REMOVED lines=9> */
[----:B-12---:R-:W-:Y:S02]  /*6aa0*/  @!P3 IMAD.U32 R53, RZ, RZ, UR4 ;  /* 0x00000004ff35be24 */ /* 0x006fe4000f8e00ff */
.L_x_109:
[----:B------:R-:W-:Y:S05]  /*6ab0*/  @!P4 BRA `(.L_x_110) ;  /* 0x000000000020c947 */ /* 0x000fea0003800000 */
[----:B------:R-:W-:Y:S04]  /*6ac0*/  ISETP.NE.U32.AND P3, PT, R80, RZ, PT ;  /* 0x000000ff5000720c */ /* 0x000fe80003f65070 */
[----:B------:R-:W-:Y:S11]  /*6ad0*/  ISETP.NE.AND.EX P3, PT, R81, RZ, PT, P3 ;  /* 0x000000ff5100720c */ /* 0x000ff60003f65330 */
[----:B------:R-:W-:Y:S02]  /*6ae0*/  @!UPT UIADD3 URZ, UPT, UPT, URZ, URZ, URZ ;  /* 0x000000fffffff290 */ /* 0x000fe4000fffe0ff */
[----:B------:R-:W1:Y:S01]  /*6af0*/  @P3 LDC.64 R2, c[0x0][0xca8] ;  /* 0x00032a00ff023b82 */ /* 0x000e620000000a00 */
[----:B------:R-:W-:Y:S04]  /*6b00*/  @P3 IMAD R0, R82, UR36, RZ ;  /* 0x0000002452003c24 */ /* 0x000fe8000f8e02ff */
[----:B-1----:R-:W-:Y:S05]  /*6b10*/  @P3 IMAD.WIDE R2, R0, 0x4, R2 ;  /* 0x0000000400023825 */ /* 0x002fea00078e0202 */
[----:B-----5:R1:W5:Y:S02]  /*6b20*/  @P3 LDG.E R52, desc[UR46][R2.64] ;  /* 0x0000002e02343981 */ /* 0x020364000c1e1900 */
[----:B-1----:R-:W2:Y:S02]  /*6b30*/  @!P3 LDC R52, c[0x0][0xca0] ;  /* 0x00032800ff34bb82 */ /* 0x002ea40000000800 */
.L_x_110:
[----:B-----5:R-:W-:Y:S01]  /*6b40*/  FSETP.NEU.AND P3, PT, R53, RZ, PT ;  /* 0x000000ff3500720b */ /* 0x020fe20003f6d000 */
[----:B------:R-:W-:Y:S01]  /*6b50*/  IMAD.MOV.U32 R69, RZ, RZ, 0x10 ;  /* 0x00000010ff457424 */ /* 0x000fe200078e00ff */
[----:B------:R-:W-:Y:S01]  /*6b60*/  SEL R2, RZ, 0xffffffff, P2 ;  /* 0xffffffffff027807 */ /* 0x000fe20001000000 */
[----:B------:R-:W-:Y:S01]  /*6b70*/  IMAD R59, R94, 0x80, R95 ;  /* 0x000000805e3b7824 */ /* 0x000fe200078e025f */
[----:B------:R-:W-:Y:S01]  /*6b80*/  @P1 LOP3.LUT P2, RZ, R86, 0xff, RZ, 0xc0, !PT ;  /* 0x000000ff56ff1812 */ /* 0x000fe2000784c0ff */
[----:B------:R-:W-:Y:S01]  /*6b90*/  IMAD.SHL.U32 R104, R96, 0x2, RZ ;  /* 0x0000000260687824 */ /* 0x000fe200078e00ff */
[----:B------:R-:W-:Y:S01]  /*6ba0*/  @P1 SEL R0, RZ, 0xffffffff, P3 ;  /* 0xffffffffff001807 */ /* 0x000fe20001800000 */
[----:B------:R-:W-:Y:S01]  /*6bb0*/  BSSY B1, `(.L_x_111) ;  /* 0x0000039000017945 */ /* 0x000fe20003800000 */
[----:B------:R-:W-:Y:S01]  /*6bc0*/  LEA R58, R94, UR51, 0x3 ;  /* 0x000000335e3a7c11 */ /* 0x000fe2000f8e18ff */
[----:B------:R-:W-:Y:S01]  /*6bd0*/  VIADD R103, R104, UR51 ;  /* 0x0000003368677c36 */ /* 0x000fe20008000000 */
[----:B------:R-:W-:Y:S01]  /*6be0*/  @P0 SEL R0, R2, R0, !P2 ;  /* 0x0000000002000207 */ /* 0x000fe20005000000 */
[----:B------:R-:W-:Y:S01]  /*6bf0*/  IMAD.MOV.U32 R70, RZ, RZ, 0x1 ;  /* 0x00000001ff467424 */ /* 0x000fe200078e00ff */
[----:B------:R-:W-:Y:S01]  /*6c00*/  SHF.L.U32 R3, R93, 0x1f, RZ ;  /* 0x0000001f5d037819 */ /* 0x000fe200000006ff */
[----:B------:R-:W-:Y:S01]  /*6c10*/  IMAD.MOV.U32 R68, RZ, RZ, RZ ;  /* 0x000000ffff447224 */ /* 0x000fe200078e00ff */
[----:B------:R-:W-:Y:S02]  /*6c20*/  @P1 LOP3.LUT R0, R0, 0x1, RZ, 0xc0, !PT ;  /* 0x0000000100001812 */ /* 0x000fe400078ec0ff */
[----:B------:R-:W-:Y:S02]  /*6c30*/  CS2R R78, SRZ ;  /* 0x00000000004e7805 */ /* 0x000fe4000001ff00 */
[----:B------:R-:W-:Y:S02]  /*6c40*/  PLOP3.LUT P2, PT, PT, PT, UP1, 0x80, 0x8 ;  /* 0x000000000008781c */ /* 0x000fe40003f4f018 */
[----:B------:R-:W-:Y:S02]  /*6c50*/  CS2R R76, SRZ ;  /* 0x00000000004c7805 */ /* 0x000fe4000001ff00 */
[----:B------:R-:W-:Y:S02]  /*6c60*/  ISETP.NE.U32.OR P4, PT, R0, 0x1, !P1 ;  /* 0x000000010000780c */ /* 0x000fe40004f85470 */
[----:B------:R-:W-:Y:S02]  /*6c70*/  CS2R R74, SRZ ;  /* 0x00000000004a7805 */ /* 0x000fe4000001ff00 */
[----:B------:R-:W-:Y:S02]  /*6c80*/  LOP3.LUT P5, RZ, R97, 0x40, RZ, 0xc0, !PT ;  /* 0x0000004061ff7812 */ /* 0x000fe400078ac0ff */
[----:B------:R-:W-:Y:S02]  /*6c90*/  CS2R R72, SRZ ;  /* 0x0000000000487805 */ /* 0x000fe4000001ff00 */
[----:B------:R-:W-:Y:S02]  /*6ca0*/  P2R R105, PR, RZ, 0x10 ;  /* 0x00000010ff697803 */ /* 0x000fe40000000000 */
[----:B------:R-:W-:Y:S02]  /*6cb0*/  CS2R R66, SRZ ;  /* 0x0000000000427805 */ /* 0x000fe4000001ff00 */
[----:B------:R-:W-:Y:S02]  /*6cc0*/  SEL R69, R69, 0xfffffff0, !P5 ;  /* 0xfffffff045457807 */ /* 0x000fe40006800000 */
[----:B------:R-:W-:Y:S02]  /*6cd0*/  CS2R R64, SRZ ;  /* 0x0000000000407805 */ /* 0x000fe4000001ff00 */
[----:B------:R-:W-:Y:S02]  /*6ce0*/  CS2R R62, SRZ ;  /* 0x00000000003e7805 */ /* 0x000fe4000001ff00 */
[----:B------:R-:W-:Y:S01]  /*6cf0*/  CS2R R60, SRZ ;  /* 0x00000000003c7805 */ /* 0x000fe2000001ff00 */
[----:B------:R-:W-:Y:S01]  /*6d00*/  IMAD.IADD R103, R103, 0x1, R69 ;  /* 0x0000000167677824 */ /* 0x000fe200078e0245 */
[----:B------:R-:W-:Y:S04]  /*6d10*/  @P4 SHF.L.U32 R0, RZ, 0x1f, RZ ;  /* 0x0000001fff004819 */ /* 0x000fe800000006ff */
[----:B------:R1:W3:Y:S01]  /*6d20*/  @P4 SYNCS.PHASECHK.TRANS64.TRYWAIT P1, [UR51+0xb0], R0 ;  /* 0x0000b000ff0045a7 */ /* 0x0002e20008021133 */
[----:B------:R4:W2:Y:S01]  /*6d30*/  SYNCS.PHASECHK.TRANS64.TRYWAIT P0, [R58+URZ+0x120], R3 ;  /* 0x000120033a0075a7 */ /* 0x0008a200080011ff */
[----:B-1----:R-:W-:Y:S02]  /*6d40*/  SEL R0, RZ, 0xffffffff, P3 ;  /* 0xffffffffff007807 */ /* 0x002fe40001800000 */
[----:B------:R-:W-:Y:S04]  /*6d50*/  LOP3.LUT P3, R101, R86, 0xff, RZ, 0xc0, !PT ;  /* 0x000000ff56657812 */ /* 0x000fe8000786c0ff */
[----:B------:R-:W-:Y:S04]  /*6d60*/  @P2 SEL R0, R2, R0, !P3 ;  /* 0x0000000002002207 */ /* 0x000fe80005800000 */
[----:B------:R-:W-:Y:S04]  /*6d70*/  LOP3.LUT R0, R0, 0x1, RZ, 0xc0, !PT ;  /* 0x0000000100007812 */ /* 0x000fe800078ec0ff */
[----:B------:R-:W-:Y:S02]  /*6d80*/  ISETP.NE.U32.AND P2, PT, R0, 0x1, PT ;  /* 0x000000010000780c */ /* 0x000fe40003f45070 */
[----:B------:R-:W-:Y:S02]  /*6d90*/  SHF.R.U32.HI R0, RZ, 0x15, R59 ;  /* 0x00000015ff007819 */ /* 0x000fe4000001163b */
[----:B------:R-:W-:Y:S02]  /*6da0*/  P2R R71, PR, RZ, 0x4 ;  /* 0x00000004ff477803 */ /* 0x000fe40000000000 */
[----:B------:R-:W-:Y:S02]  /*6db0*/  LOP3.LUT R2, R0, 0x3, RZ, 0xc0, !PT ;  /* 0x0000000300027812 */ /* 0x000fe400078ec0ff */
[----:B---3--:R-:W-:Y:S01]  /*6dc0*/  @P4 SEL R70, RZ, 0x1, !P1 ;  /* 0x00000001ff464807 */ /* 0x008fe20004800000 */
[----:B--2-4-:R-:W-:Y:S06]  /*6dd0*/  @!P4 BRA `(.L_x_112) ;  /* 0x000000000058c947 */ /* 0x014fec0003800000 */
[----:B------:R-:W-:Y:S01]  /*6de0*/  IMAD.MOV.U32 R79, RZ, RZ, RZ ;  /* 0x000000ffff4f7224 */ /* 0x000fe200078e00ff */
[----:B------:R-:W-:Y:S01]  /*6df0*/  ISETP.NE.AND P1, PT, R70, RZ, PT ;  /* 0x000000ff4600720c */ /* 0x000fe20003f25270 */
[----:B------:R-:W-:Y:S01]  /*6e00*/  BSSY B0, `(.L_x_113) ;  /* 0x000000c000007945 */ /* 0x000fe20003800000 */
[----:B------:R-:W-:Y:S02]  /*6e10*/  CS2R R62, SRZ ;  /* 0x00000000003e7805 */ /* 0x000fe4000001ff00 */
[----:B------:R-:W-:Y:S02]  /*6e20*/  CS2R R60, SRZ ;  /* 0x00000000003c7805 */ /* 0x000fe4000001ff00 */
[----:B------:R-:W-:Y:S02]  /*6e30*/  CS2R R66, SRZ ;  /* 0x0000000000427805 */ /* 0x000fe4000001ff00 */
[----:B------:R-:W-:Y:S02]  /*6e40*/  CS2R R64, SRZ ;  /* 0x0000000000407805 */ /* 0x000fe4000001ff00 */
[----:B------:R-:W-:Y:S02]  /*6e50*/  CS2R R74, SRZ ;  /* 0x00000000004a7805 */ /* 0x000fe4000001ff00 */
[----:B------:R-:W-:Y:S02]  /*6e60*/  CS2R R72, SRZ ;  /* 0x0000000000487805 */ /* 0x000fe4000001ff00 */
[----:B------:R-:W-:Y:S01]  /*6e70*/  CS2R R76, SRZ ;  /* 0x00000000004c7805 */ /* 0x000fe2000001ff00 */
[----:B------:R-:W-:Y:S06]  /*6e80*/  @P1 BRA `(.L_x_114) ;  /* 0x00000000000c1947 */ /* 0x000fec0003800000 */
[----:B------:R-:W-:Y:S04]  /*6e90*/  SHF.L.U32 R5, RZ, 0x1f, RZ ;  /* 0x0000001fff057819 */ /* 0x000fe800000006ff */
[----:B------:R-:W1:Y:S02]  /*6ea0*/  SYNCS.PHASECHK.TRANS64.TRYWAIT P1, [UR51+0xb0], R5 ;  /* 0x0000b005ff0075a7 */ /* 0x000e640008021133 */
[----:B-1----:R-:W-:Y:S05]  /*6eb0*/  @!P1 BRA `(.L_x_115) ;  /* 0x00000084005c9947 */ /* 0x002fea0003800000 */
.L_x_114:
[----:B------:R-:W-:Y:S05]  /*6ec0*/  BSYNC B0 ;  /* 0x0000000000007941 */ /* 0x000fea0003800000 */
.L_x_113:
[----:B------:R-:W-:Y:S01]  /*6ed0*/  ISETP.NE.AND P1, PT, R71, RZ, PT ;  /* 0x000000ff4700720c */ /* 0x000fe20003f25270 */
[----:B------:R-:W-:Y:S11]  /*6ee0*/  HFMA2 R68, -RZ, RZ, 0, 5.9604644775390625e-08 ;  /* 0x00000001ff447431 */ /* 0x000ff600000001ff */
[----:B------:R-:W-:Y:S01]  /*6ef0*/  @!UPT UIADD3 URZ, UPT, UPT, URZ, URZ, URZ ;  /* 0x000000fffffff290 */ /* 0x000fe2000fffe0ff */
[----:B------:R2:W3:Y:S04]  /*6f00*/  @P1 LDS.128 R60, [R104+UR51+0x200] ;  /* 0x00020033683c1984 */ /* 0x0004e80008000c00 */
[----:B------:R2:W4:Y:S04]  /*6f10*/  @P1 LDS.128 R64, [R103+0x200] ;  /* 0x0002000067401984 */ /* 0x0005280000000c00 */
[----:B------:R2:W1:Y:S04]  /*6f20*/  @P1 LDS.128 R72, [R104+UR51+0xa00] ;  /* 0x000a003368481984 */ /* 0x0004680008000c00 */
[----:B------:R2:W1:Y:S02]  /*6f30*/  @P1 LDS.128 R76, [R103+0xa00] ;  /* 0x000a0000674c1984 */ /* 0x0004640000000c00 */
.L_x_112:
[----:B------:R-:W-:Y:S05]  /*6f40*/  BSYNC B1 ;  /* 0x0000000000017941 */ /* 0x000fea0003800000 */
.L_x_111:
[----:B------:R-:W-:Y:S02]  /*6f50*/  ISETP.NE.AND P1, PT, R98, R2, PT ;  /* 0x000000026200720c */ /* 0x000fe40003f25270 */
[----:B------:R-:W-:Y:S01]  /*6f60*/  MOV R39, RZ ;  /* 0x000000ff00277202 */ /* 0x000fe20000000f00 */
[----:B------:R-:W-:Y:S10]  /*6f70*/  @P0 BRA `(.L_x_116) ;  /* 0x0000000000080947 */ /* 0x000ff40003800000 */
[----:B------:R-:W5:Y:S02]  /*6f80*/  SYNCS.PHASECHK.TRANS64.TRYWAIT P0, [R58+URZ+0x120], R3 ;  /* 0x000120033a0075a7 */ /* 0x000f6400080011ff */
[----:B-----5:R-:W-:Y:S05]  /*6f90*/  @!P0 BRA `(.L_x_117) ;  /* 0x00000084003c8947 */ /* 0x020fea0003800000 */
.L_x_116:
[----:B------:R-:W-:Y:S01]  /*6fa0*/  IMAD.MOV.U32 R38, RZ, RZ, RZ ;  /* 0x000000ffff267224 */ /* 0x000fe200078e00ff */
[----:B------:R-:W-:Y:S02]  /*6fb0*/  CS2R R36, SRZ ;  /* 0x0000000000247805 */ /* 0x000fe4000001ff00 */
        /* <DEDUP_REMOVED lines=13> */
[----:B-1----:R-:W-:Y:S01]  /*7090*/  CS2R R4, SRZ ;  /* 0x0000000000047805 */ /* 0x002fe2000001ff00 */
[----:B------:R-:W-:Y:S06]  /*70a0*/  @P1 BRA `(.L_x_118) ;  /* 0x0000000000bc1947 */ /* 0x000fec0003800000 */
[----:B------:R-:W-:Y:S11]  /*70b0*/  LOP3.LUT P0, RZ, R0, 0x3, R99, 0x48, !PT ;  /* 0x0000000300ff7812 */ /* 0x000ff60007804863 */
[----:B------:R-:W-:Y:S02]  /*70c0*/  @!UPT UIADD3 URZ, UPT, UPT, URZ, URZ, URZ ;  /* 0x000000fffffff290 */ /* 0x000fe4000fffe0ff */
[----:B------:R-:W-:Y:S05]  /*70d0*/  @!P0 BRA `(.L_x_119) ;  /* 0x0000000000408947 */ /* 0x000fea0003800000 */
[----:B------:R-:W1:Y:S01]  /*70e0*/  LDCU.64 UR8, c[0x4][0x70] ;  /* 0x01000e00ff0877ac */ /* 0x000e620008000a00 */
[----:B------:R-:W-:Y:S01]  /*70f0*/  MOV R15, 0x0 ;  /* 0x00000000000f7802 */ /* 0x000fe20000000f00 */
[----:B------:R-:W-:Y:S02]  /*7100*/  HFMA2 R12, -RZ, RZ, 0, 5.9604644775390625e-08 ;  /* 0x00000001ff0c7431 */ /* 0x000fe400000001ff */
[----:B------:R-:W-:Y:S02]  /*7110*/  IMAD.MOV.U32 R8, RZ, RZ, 0x192 ;  /* 0x00000192ff087424 */ /* 0x000fe400078e00ff */
[----:B------:R-:W-:Y:S01]  /*7120*/  IMAD.MOV.U32 R13, RZ, RZ, RZ ;  /* 0x000000ffff0d7224 */ /* 0x000fe200078e00ff */
[----:B------:R-:W5:Y:S01]  /*7130*/  LDCU.64 UR6, c[0x4][0x78] ;  /* 0x01000f00ff0677ac */ /* 0x000f620008000a00 */
[----:B------:R-:W2:Y:S01]  /*7140*/  LDC.64 R14, c[0x4][R15] ;  /* 0x010000000f0e7b82 */ /* 0x000ea20000000a00 */
[----:B------:R-:W3:Y:S01]  /*7150*/  LDCU.64 UR4, c[0x4][0x10] ;  /* 0x01000200ff0477ac */ /* 0x000ee20008000a00 */
[----:B-1----:R-:W-:Y:S01]  /*7160*/  MOV R5, UR9 ;  /* 0x0000000900057c02 */ /* 0x002fe20008000f00 */
[----:B------:R-:W-:Y:S01]  /*7170*/  IMAD.U32 R4, RZ, RZ, UR8 ;  /* 0x00000008ff047e24 */ /* 0x000fe2000f8e00ff */
[----:B-----5:R-:W-:Y:S01]  /*7180*/  MOV R7, UR7 ;  /* 0x0000000700077c02 */ /* 0x020fe20008000f00 */
[----:B------:R-:W-:Y:S01]  /*7190*/  IMAD.U32 R6, RZ, RZ, UR6 ;  /* 0x00000006ff067e24 */ /* 0x000fe2000f8e00ff */
[----:B---3--:R-:W-:Y:S01]  /*71a0*/  MOV R11, UR5 ;  /* 0x00000005000b7c02 */ /* 0x008fe20008000f00 */
[----:B------:R-:W-:Y:S02]  /*71b0*/  IMAD.U32 R10, RZ, RZ, UR4 ;  /* 0x00000004ff0a7e24 */ /* 0x000fe4000f8e00ff */
[----:B------:R-:W-:Y:S07]  /*71c0*/  LEPC R20, `(.L_x_119) ;  /* 0x000000001014794e */ /* 0x000fee0000000000 */
[----:B--2-4-:R-:W-:Y:S05]  /*71d0*/  CALL.ABS.NOINC R14 ;  /* 0x000000000e007343 */ /* 0x014fea0003c00000 */
.L_x_119:
[----:B------:R-:W-:Y:S05]  /*71e0*/  WARPSYNC.ALL ;  /* 0x0000000000007948 */ /* 0x000fea0003800000 */
[C---:B------:R-:W-:Y:S01]  /*71f0*/  R2UR UR4, R59.reuse ;  /* 0x000000003b0472ca */ /* 0x040fe200000e0000 */
[----:B------:R-:W-:Y:S05]  /*7200*/  VIADD R0, R59, 0x40 ;  /* 0x000000403b007836 */ /* 0x000fea0000000000 */
[----:B------:R-:W-:Y:S04]  /*7210*/  SHF.R.U32.HI R0, RZ, 0x15, R0 ;  /* 0x00000015ff007819 */ /* 0x000fe80000011600 */
[----:B------:R-:W-:Y:S03]  /*7220*/  LOP3.LUT P0, RZ, R0, 0x3, R99, 0x48, !PT ;  /* 0x0000000300ff7812 */ /* 0x000fe60007804863 */
[----:B------:R-:W1:Y:S10]  /*7230*/  LDTM.x16 R24, tmem[UR4] ;  /* 0x00000004001879ee */ /* 0x000e740008240000 */
[----:B-1----:R-:W-:Y:S05]  /*7240*/  @!P0 BRA `(.L_x_120) ;  /* 0x0000000000408947 */ /* 0x002fea0003800000 */
        /* <DEDUP_REMOVED lines=16> */
.L_x_120:
[----:B------:R-:W-:Y:S05]  /*7350*/  WARPSYNC.ALL ;  /* 0x0000000000007948 */ /* 0x000fea0003800000 */
[----:B------:R-:W-:Y:S11]  /*7360*/  R2UR UR4, R59 ;  /* 0x000000003b0472ca */ /* 0x000ff600000e0000 */
[----:B------:R-:W-:Y:S02]  /*7370*/  @!UPT UIADD3 URZ, UPT, UPT, URZ, URZ, URZ ;  /* 0x000000fffffff290 */ /* 0x000fe4000fffe0ff */
[----:B------:R-:W1:Y:S02]  /*7380*/  LDTM.x16 R4, tmem[UR4+0x40] ;  /* 0x00004004000479ee */ /* 0x000e640008240000 */
[----:B-1----:R-:W-:Y:S01]  /*7390*/  NOP ;  /* 0x0000000000007918 */ /* 0x002fe20000000000 */
.L_x_118:
[----:B---3--:R-:W-:Y:S01]  /*73a0*/  SHF.L.U32 R20, R60, 0x10, RZ ;  /* 0x000000103c147819 */ /* 0x008fe200000006ff */
[----:B------:R-:W-:Y:S01]  /*73b0*/  FMUL R0, R52, R24 ;  /* 0x0000001834007220 */ /* 0x000fe20000400000 */
[----:B------:R-:W-:Y:S01]  /*73c0*/  ISETP.NE.AND P0, PT, R98, R2, PT ;  /* 0x000000026200720c */ /* 0x000fe20003f05270 */
[----:B------:R-:W-:Y:S01]  /*73d0*/  FMUL R2, R52, R25 ;  /* 0x0000001934027220 */ /* 0x000fe20000400000 */
[----:B------:R-:W-:Y:S01]  /*73e0*/  LOP3.LUT R21, R60, 0xffff0000, RZ, 0xc0, !PT ;  /* 0xffff00003c157812 */ /* 0x000fe200078ec0ff */
[----:B------:R-:W-:Y:S01]  /*73f0*/  FFMA R0, R53, R20, R0 ;  /* 0x0000001435007223 */ /* 0x000fe20000000000 */
[C---:B------:R-:W-:Y:S01]  /*7400*/  SHF.L.U32 R22, R61.reuse, 0x10, RZ ;  /* 0x000000103d167819 */ /* 0x040fe200000006ff */
[----:B------:R-:W-:Y:S01]  /*7410*/  FMUL R3, R52, R26 ;  /* 0x0000001a34037220 */ /* 0x000fe20000400000 */
[----:B------:R-:W-:Y:S01]  /*7420*/  LOP3.LUT R23, R61, 0xffff0000, RZ, 0xc0, !PT ;  /* 0xffff00003d177812 */ /* 0x000fe200078ec0ff */
[C---:B------:R-:W-:Y:S01]  /*7430*/  FFMA R2, R53.reuse, R21, R2 ;  /* 0x0000001535027223 */ /* 0x040fe20000000002 */
[----:B------:R-:W-:Y:S01]  /*7440*/  SHF.L.U32 R40, R62, 0x10, RZ ;  /* 0x000000103e287819 */ /* 0x000fe200000006ff */
[----:B------:R-:W-:Y:S01]  /*7450*/  FMUL R20, R52, R27 ;  /* 0x0000001b34147220 */ /* 0x000fe20000400000 */
[----:B------:R-:W-:Y:S01]  /*7460*/  LOP3.LUT R41, R62, 0xffff0000, RZ, 0xc0, !PT ;  /* 0xffff00003e297812 */ /* 0x000fe200078ec0ff */
[----:B------:R-:W-:Y:S01]  /*7470*/  FFMA R3, R53, R22, R3 ;  /* 0x0000001635037223 */ /* 0x000fe20000000003 */
[----:B------:R-:W-:Y:S01]  /*7480*/  F2FP.BF16.F32.PACK_AB R108, R2, R0 ;  /* 0x00000000026c723e */ /* 0x000fe200000010ff */
[C---:B------:R-:W-:Y:S01]  /*7490*/  FMUL R21, R52.reuse, R28 ;  /* 0x0000001c34157220 */ /* 0x040fe20000400000 */
[----:B------:R-:W-:Y:S01]  /*74a0*/  LOP3.LUT R42, R77, 0xffff0000, RZ, 0xc0, !PT ;  /* 0xffff00004d2a7812 */ /* 0x000fe200078ec0ff */
[----:B------:R-:W-:Y:S01]  /*74b0*/  FMUL R22, R52, R29 ;  /* 0x0000001d34167220 */ /* 0x000fe20000400000 */
[----:B------:R-:W-:Y:S01]  /*74c0*/  SHF.L.U32 R54, R78, 0x10, RZ ;  /* 0x000000104e367819 */ /* 0x000fe200000006ff */
[----:B------:R-:W-:Y:S01]  /*74d0*/  FFMA R20, R53, R23, R20 ;  /* 0x0000001735147223 */ /* 0x000fe20000000014 */
[----:B------:R-:W-:Y:S01]  /*74e0*/  SHF.L.U32 R23, R63, 0x10, RZ ;  /* 0x000000103f177819 */ /* 0x000fe200000006ff */
[----:B------:R-:W-:Y:S01]  /*74f0*/  FFMA R21, R53, R40, R21 ;  /* 0x0000002835157223 */ /* 0x000fe20000000015 */
[----:B------:R-:W-:Y:S01]  /*7500*/  LOP3.LUT R40, R63, 0xffff0000, RZ, 0xc0, !PT ;  /* 0xffff00003f287812 */ /* 0x000fe200078ec0ff */
[C---:B------:R-:W-:Y:S01]  /*7510*/  FFMA R22, R53.reuse, R41, R22 ;  /* 0x0000002935167223 */ /* 0x040fe20000000016 */
[----:B------:R-:W-:Y:S01]  /*7520*/  F2FP.BF16.F32.PACK_AB R109, R20, R3 ;  /* 0x00000003146d723e */ /* 0x000fe200000010ff */
[----:B------:R-:W-:Y:S01]  /*7530*/  FMUL R0, R52, R30 ;  /* 0x0000001e34007220 */ /* 0x000fe20000400000 */
[----:B----4-:R-:W-:Y:S01]  /*7540*/  LOP3.LUT R41, R66, 0xffff0000, RZ, 0xc0, !PT ;  /* 0xffff000042297812 */ /* 0x010fe200078ec0ff */
[----:B------:R-:W-:Y:S01]  /*7550*/  FMUL R2, R52, R31 ;  /* 0x0000001f34027220 */ /* 0x000fe20000400000 */
[----:B------:R-:W-:Y:S01]  /*7560*/  F2FP.BF16.F32.PACK_AB R110, R22, R21 ;  /* 0x00000015166e723e */ /* 0x000fe200000010ff */
[C---:B------:R-:W-:Y:S01]  /*7570*/  FFMA R0, R53.reuse, R23, R0 ;  /* 0x0000001735007223 */ /* 0x040fe20000000000 */
[C---:B------:R-:W-:Y:S01]  /*7580*/  SHF.L.U32 R22, R64.reuse, 0x10, RZ ;  /* 0x0000001040167819 */ /* 0x040fe200000006ff */
[----:B------:R-:W-:Y:S01]  /*7590*/  FFMA R2, R53, R40, R2 ;  /* 0x0000002835027223 */ /* 0x000fe20000000002 */
[----:B------:R-:W-:Y:S01]  /*75a0*/  LOP3.LUT R23, R64, 0xffff0000, RZ, 0xc0, !PT ;  /* 0xffff000040177812 */ /* 0x000fe200078ec0ff */
[C---:B------:R-:W-:Y:S01]  /*75b0*/  FMUL R3, R52.reuse, R32 ;  /* 0x0000002034037220 */ /* 0x040fe20000400000 */
[----:B------:R-:W-:Y:S01]  /*75c0*/  SHF.L.U32 R40, R65, 0x10, RZ ;  /* 0x0000001041287819 */ /* 0x000fe200000006ff */
[----:B------:R-:W-:Y:S01]  /*75d0*/  FMUL R20, R52, R33 ;  /* 0x0000002134147220 */ /* 0x000fe20000400000 */
[----:B------:R-:W-:Y:S01]  /*75e0*/  F2FP.BF16.F32.PACK_AB R111, R2, R0 ;  /* 0x00000000026f723e */ /* 0x000fe200000010ff */
[----:B------:R-:W-:Y:S01]  /*75f0*/  FMUL R21, R52, R34 ;  /* 0x0000002234157220 */ /* 0x000fe20000400000 */
[----:B------:R-:W-:Y:S01]  /*7600*/  LOP3.LUT R55, R78, 0xffff0000, RZ, 0xc0, !PT ;  /* 0xffff00004e377812 */ /* 0x000fe200078ec0ff */
[----:B------:R-:W-:Y:S01]  /*7610*/  FFMA R3, R53, R22, R3 ;  /* 0x0000001635037223 */ /* 0x000fe20000000003 */
[----:B------:R-:W-:Y:S01]  /*7620*/  SHF.L.U32 R56, R79, 0x10, RZ ;  /* 0x000000104f387819 */ /* 0x000fe200000006ff */
[----:B------:R-:W-:Y:S01]  /*7630*/  FFMA R20, R53, R23, R20 ;  /* 0x0000001735147223 */ /* 0x000fe20000000014 */
[----:B------:R-:W-:Y:S01]  /*7640*/  LOP3.LUT R23, R65, 0xffff0000, RZ, 0xc0, !PT ;  /* 0xffff000041177812 */ /* 0x000fe200078ec0ff */
[----:B------:R-:W-:Y:S01]  /*7650*/  FFMA R21, R53, R40, R21 ;  /* 0x0000002835157223 */ /* 0x000fe20000000015 */
[----:B------:R-:W-:Y:S01]  /*7660*/  SHF.L.U32 R40, R66, 0x10, RZ ;  /* 0x0000001042287819 */ /* 0x000fe200000006ff */
[----:B------:R-:W-:Y:S01]  /*7670*/  FMUL R0, R52, R35 ;  /* 0x0000002334007220 */ /* 0x000fe20000400000 */
[----:B------:R-:W-:Y:S01]  /*7680*/  F2FP.BF16.F32.PACK_AB R112, R20, R3 ;  /* 0x000000031470723e */ /* 0x000fe200000010ff */
[C---:B------:R-:W-:Y:S01]  /*7690*/  FMUL R2, R52.reuse, R36 ;  /* 0x0000002434027220 */ /* 0x040fe20000400000 */
[----:B------:R-:W-:Y:S01]  /*76a0*/  LOP3.LUT R57, R79, 0xffff0000, RZ, 0xc0, !PT ;  /* 0xffff00004f397812 */ /* 0x000fe200078ec0ff */
[----:B------:R-:W-:Y:S01]  /*76b0*/  FMUL R22, R52, R37 ;  /* 0x0000002534167220 */ /* 0x000fe20000400000 */
[----:B------:R-:W-:Y:S01]  /*76c0*/  ISETP.NE.AND P1, PT, R98, RZ, PT ;  /* 0x000000ff6200720c */ /* 0x000fe20003f25270 */
[----:B------:R-:W-:Y:S01]  /*76d0*/  FFMA R0, R53, R23, R0 ;  /* 0x0000001735007223 */ /* 0x000fe20000000000 */
[----:B------:R-:W-:Y:S01]  /*76e0*/  SHF.L.U32 R23, R67, 0x10, RZ ;  /* 0x0000001043177819 */ /* 0x000fe200000006ff */
[----:B------:R-:W-:Y:S01]  /*76f0*/  FFMA R2, R53, R40, R2 ;  /* 0x0000002835027223 */ /* 0x000fe20000000002 */
[----:B------:R-:W-:Y:S01]  /*7700*/  LOP3.LUT R40, R67, 0xffff0000, RZ, 0xc0, !PT ;  /* 0xffff000043287812 */ /* 0x000fe200078ec0ff */
[----:B------:R1:W-:Y:S01]  /*7710*/  @!P0 STS.128 [R104+UR51+0x200], R108 ;  /* 0x0002006c68008988 */ /* 0x0003e20008000c33 */
[----:B------:R-:W-:Y:S01]  /*7720*/  F2FP.BF16.F32.PACK_AB R113, R0, R21 ;  /* 0x000000150071723e */ /* 0x000fe200000010ff */
[C---:B------:R-:W-:Y:S01]  /*7730*/  FFMA R22, R53.reuse, R41, R22 ;  /* 0x0000002935167223 */ /* 0x040fe20000000016 */
[----:B------:R-:W-:Y:S01]  /*7740*/  LOP3.LUT R41, R74, 0xffff0000, RZ, 0xc0, !PT ;  /* 0xffff00004a297812 */ /* 0x000fe200078ec0ff */
[C---:B------:R-:W-:Y:S01]  /*7750*/  FMUL R3, R52.reuse, R38 ;  /* 0x0000002634037220 */ /* 0x040fe20000400000 */
[C---:B------:R-:W-:Y:S01]  /*7760*/  FMUL R20, R52.reuse, R39 ;  /* 0x0000002734147220 */ /* 0x040fe20000400000 */
        /* <DEDUP_REMOVED lines=9> */
[C---:B------:R-:W-:Y:S01]  /*7800*/  FFMA R0, R53.reuse, R22, R0 ;  /* 0x0000001635007223 */ /* 0x040fe20000000000 */
[C---:B------:R-:W-:Y:S01]  /*7810*/  FFMA R2, R53.reuse, R23, R2 ;  /* 0x0000001735027223 */ /* 0x040fe20000000002 */
[----:B------:R-:W-:Y:S01]  /*7820*/  F2FP.BF16.F32.PACK_AB R115, R20, R3 ;  /* 0x000000031473723e */ /* 0x000fe200000010ff */
[----:B------:R-:W-:Y:S01]  /*7830*/  FFMA R21, R53, R40, R21 ;  /* 0x0000002835157223 */ /* 0x000fe20000000015 */
[----:B------:R-:W-:Y:S01]  /*7840*/  LOP3.LUT R23, R73, 0xffff0000, RZ, 0xc0, !PT ;  /* 0xffff000049177812 */ /* 0x000fe200078ec0ff */
[----:B------:R-:W-:Y:S01]  /*7850*/  FMUL R3, R52, R7 ;  /* 0x0000000734037220 */ /* 0x000fe20000400000 */
[----:B------:R-:W-:Y:S01]  /*7860*/  SHF.L.U32 R40, R74, 0x10, RZ ;  /* 0x000000104a287819 */ /* 0x000fe200000006ff */
[----:B------:R1:W-:Y:S01]  /*7870*/  @!P0 STS.128 [R103+0x200], R112 ;  /* 0x0002007067008388 */ /* 0x0003e20000000c00 */
[C---:B------:R-:W-:Y:S01]  /*7880*/  FMUL R20, R52.reuse, R8 ;  /* 0x0000000834147220 */ /* 0x040fe20000400000 */
[----:B------:R-:W-:Y:S01]  /*7890*/  FMUL R22, R52, R9 ;  /* 0x0000000934167220 */ /* 0x000fe20000400000 */
[C---:B------:R-:W-:Y:S01]  /*78a0*/  FFMA R3, R53.reuse, R23, R3 ;  /* 0x0000001735037223 */ /* 0x040fe20000000003 */
[----:B------:R-:W-:Y:S01]  /*78b0*/  F2FP.BF16.F32.PACK_AB R116, R2, R0 ;  /* 0x000000000274723e */ /* 0x000fe200000010ff */
[----:B------:R-:W-:Y:S01]  /*78c0*/  FFMA R20, R53, R40, R20 ;  /* 0x0000002835147223 */ /* 0x000fe20000000014 */
[C---:B------:R-:W-:Y:S01]  /*78d0*/  SHF.L.U32 R23, R75.reuse, 0x10, RZ ;  /* 0x000000104b177819 */ /* 0x040fe200000006ff */
[C---:B------:R-:W-:Y:S01]  /*78e0*/  FMUL R0, R52.reuse, R10 ;  /* 0x0000000a34007220 */ /* 0x040fe20000400000 */
[----:B------:R-:W-:Y:S01]  /*78f0*/  LOP3.LUT R40, R75, 0xffff0000, RZ, 0xc0, !PT ;  /* 0xffff00004b287812 */ /* 0x000fe200078ec0ff */
[C---:B------:R-:W-:Y:S01]  /*7900*/  FFMA R22, R53.reuse, R41, R22 ;  /* 0x0000002935167223 */ /* 0x040fe20000000016 */
[C---:B------:R-:W-:Y:S01]  /*7910*/  FMUL R2, R52.reuse, R11 ;  /* 0x0000000b34027220 */ /* 0x040fe20000400000 */
[----:B------:R-:W-:Y:S01]  /*7920*/  FFMA R0, R53, R23, R0 ;  /* 0x0000001735007223 */ /* 0x000fe20000000000 */
[----:B------:R-:W-:Y:S01]  /*7930*/  F2FP.BF16.F32.PACK_AB R117, R3, R21 ;  /* 0x000000150375723e */ /* 0x000fe200000010ff */
[----:B------:R-:W-:Y:S01]  /*7940*/  FMUL R3, R52, R12 ;  /* 0x0000000c34037220 */ /* 0x000fe20000400000 */
[----:B------:R-:W-:Y:S01]  /*7950*/  FFMA R2, R53, R40, R2 ;  /* 0x0000002835027223 */ /* 0x000fe20000000002 */
[----:B------:R-:W-:Y:S01]  /*7960*/  SHF.L.U32 R23, R76, 0x10, RZ ;  /* 0x000000104c177819 */ /* 0x000fe200000006ff */
[----:B------:R-:W-:Y:S01]  /*7970*/  FMUL R21, R52, R14 ;  /* 0x0000000e34157220 */ /* 0x000fe20000400000 */
[----:B------:R-:W-:Y:S01]  /*7980*/  F2FP.BF16.F32.PACK_AB R118, R22, R20 ;  /* 0x000000141676723e */ /* 0x000fe200000010ff */
[----:B------:R-:W-:Y:S01]  /*7990*/  FMUL R20, R52, R13 ;  /* 0x0000000d34147220 */ /* 0x000fe20000400000 */
[----:B------:R-:W-:Y:S01]  /*79a0*/  LOP3.LUT R40, R76, 0xffff0000, RZ, 0xc0, !PT ;  /* 0xffff00004c287812 */ /* 0x000fe200078ec0ff */
[C---:B------:R-:W-:Y:S01]  /*79b0*/  FMUL R22, R52.reuse, R15 ;  /* 0x0000000f34167220 */ /* 0x040fe20000400000 */
[----:B------:R-:W-:Y:S01]  /*79c0*/  SHF.L.U32 R41, R77, 0x10, RZ ;  /* 0x000000104d297819 */ /* 0x000fe200000006ff */
[C---:B------:R-:W-:Y:S01]  /*79d0*/  FFMA R3, R53.reuse, R23, R3 ;  /* 0x0000001735037223 */ /* 0x040fe20000000003 */
[C---:B------:R-:W-:Y:S01]  /*79e0*/  FMUL R23, R52.reuse, R16 ;  /* 0x0000001034177220 */ /* 0x040fe20000400000 */
[C---:B------:R-:W-:Y:S01]  /*79f0*/  FFMA R20, R53.reuse, R40, R20 ;  /* 0x0000002835147223 */ /* 0x040fe20000000014 */
[C---:B------:R-:W-:Y:S01]  /*7a00*/  FMUL R40, R52.reuse, R17 ;  /* 0x0000001134287220 */ /* 0x040fe20000400000 */
[C---:B------:R-:W-:Y:S01]  /*7a10*/  FFMA R21, R53.reuse, R41, R21 ;  /* 0x0000002935157223 */ /* 0x040fe20000000015 */
[C---:B------:R-:W-:Y:S01]  /*7a20*/  FFMA R22, R53.reuse, R42, R22 ;  /* 0x0000002a35167223 */ /* 0x040fe20000000016 */
[C---:B------:R-:W-:Y:S01]  /*7a30*/  FMUL R41, R52.reuse, R18 ;  /* 0x0000001234297220 */ /* 0x040fe20000400000 */
[----:B------:R-:W-:Y:S01]  /*7a40*/  FMUL R42, R52, R19 ;  /* 0x00000013342a7220 */ /* 0x000fe20000400000 */
[----:B------:R-:W-:Y:S01]  /*7a50*/  F2FP.BF16.F32.PACK_AB R119, R2, R0 ;  /* 0x000000000277723e */ /* 0x000fe200000010ff */
[C---:B------:R-:W-:Y:S01]  /*7a60*/  FFMA R23, R53.reuse, R54, R23 ;  /* 0x0000003635177223 */ /* 0x040fe20000000017 */
[C---:B------:R-:W-:Y:S01]  /*7a70*/  FFMA R40, R53.reuse, R55, R40 ;  /* 0x0000003735287223 */ /* 0x040fe20000000028 */
[C---:B------:R-:W-:Y:S01]  /*7a80*/  FFMA R41, R53.reuse, R56, R41 ;  /* 0x0000003835297223 */ /* 0x040fe20000000029 */
[----:B------:R-:W-:Y:S01]  /*7a90*/  FFMA R42, R53, R57, R42 ;  /* 0x00000039352a7223 */ /* 0x000fe2000000002a */
[----:B------:R1:W-:Y:S01]  /*7aa0*/  @!P0 STS.128 [R104+UR51+0xa00], R116 ;  /* 0x000a007468008988 */ /* 0x0003e20008000c33 */
[----:B------:R-:W-:Y:S02]  /*7ab0*/  F2FP.BF16.F32.PACK_AB R21, R22, R21 ;  /* 0x000000151615723e */ /* 0x000fe400000010ff */
[----:B------:R-:W-:Y:S02]  /*7ac0*/  F2FP.BF16.F32.PACK_AB R22, R40, R23 ;  /* 0x000000172816723e */ /* 0x000fe400000010ff */
[----:B------:R-:W-:Y:S02]  /*7ad0*/  F2FP.BF16.F32.PACK_AB R20, R20, R3 ;  /* 0x000000031414723e */ /* 0x000fe400000010ff */
[----:B------:R-:W-:Y:S05]  /*7ae0*/  F2FP.BF16.F32.PACK_AB R23, R42, R41 ;  /* 0x000000292a17723e */ /* 0x000fea00000010ff */
[----:B------:R1:W-:Y:S01]  /*7af0*/  @!P0 STS.128 [R103+0xa00], R20 ;  /* 0x000a001467008388 */ /* 0x0003e20000000c00 */
[----:B------:R-:W-:Y:S01]  /*7b00*/  @!PT LDS RZ, [RZ] ;  /* 0x00000000fffff984 */ /* 0x000fe20000000800 */
[----:B------:R-:W-:Y:S01]  /*7b10*/  @!PT LDS RZ, [RZ] ;  /* 0x00000000fffff984 */ /* 0x000fe20000000800 */
[----:B------:R-:W-:Y:S01]  /*7b20*/  @!PT LDS RZ, [RZ] ;  /* 0x00000000fffff984 */ /* 0x000fe20000000800 */
[----:B------:R-:W-:Y:S01]  /*7b30*/  @!PT LDS RZ, [RZ] ;  /* 0x00000000fffff984 */ /* 0x000fe20000000800 */
[----:B------:R3:W-:Y:S07]  /*7b40*/  MEMBAR.ALL.CTA ;  /* 0x0000000000007992 */ /* 0x0007ee0000008000 */
[----:B---3--:R-:W3:Y:S01]  /*7b50*/  FENCE.VIEW.ASYNC.S ;  /* 0x00000000000073c6 */ /* 0x008ee20000000000 */
[----:B------:R-:W-:Y:S05]  /*7b60*/  WARPSYNC.ALL ;  /* 0x0000000000007948 */ /* 0x000fea0003800000 */
[----:B------:R-:W-:Y:S01]  /*7b70*/  BSSY.RECONVERGENT B0, `(.L_x_121) ;  /* 0x0000011000007945 */ /* 0x000fe20003800200 */
[----:B---3--:R-:W-:Y:S06]  /*7b80*/  BAR.SYNC.DEFER_BLOCKING 0x1, 0x80 ;  /* 0x0042000000007b1d */ /* 0x008fec0000010000 */
[----:B------:R-:W-:Y:S05]  /*7b90*/  @P1 BRA `(.L_x_122) ;  /* 0x0000000000381947 */ /* 0x000fea0003800000 */
[----:B------:R-:W-:Y:S02]  /*7ba0*/  UIADD3 UR4, UPT, UPT, UR51, 0x200, URZ ;  /* 0x0000020033047890 */ /* 0x000fe4000fffe0ff */
[----:B------:R-:W-:Y:S01]  /*7bb0*/  UIADD3 UR8, UP0, UPT, UR58, 0xa80, URZ ;  /* 0x00000a803a087890 */ /* 0x000fe2000ff1e0ff */
[----:B------:R-:W-:Y:S01]  /*7bc0*/  UMOV UR43, UR36 ;  /* 0x00000024002b7c82 */ /* 0x000fe20008000000 */
[----:B------:R-:W-:Y:S02]  /*7bd0*/  UIADD3 UR5, UPT, UPT, UR41, 0x40, URZ ;  /* 0x0000004029057890 */ /* 0x000fe4000fffe0ff */
[----:B------:R-:W-:Y:S01]  /*7be0*/  MOV R88, UR4 ;  /* 0x0000000400587c02 */ /* 0x000fe20008000f00 */
[----:B------:R-:W-:Y:S02]  /*7bf0*/  UIADD3.X UR9, UPT, UPT, URZ, UR59, URZ, UP0, !UPT ;  /* 0x0000003bff097290 */ /* 0x000fe400087fe4ff */
[----:B------:R-:W-:Y:S01]  /*7c00*/  UIADD3 UR4, UPT, UPT, UR51, 0xa00, URZ ;  /* 0x00000a0033047890 */ /* 0x000fe2000fffe0ff */
[----:B------:R-:W-:Y:S01]  /*7c10*/  R2UR UR40, R88 ;  /* 0x00000000582872ca */ /* 0x000fe200000e0000 */
[----:B------:R-:W-:Y:S01]  /*7c20*/  UMOV UR6, UR42 ;  /* 0x0000002a00067c82 */ /* 0x000fe20008000000 */
[----:B------:R-:W-:Y:S11]  /*7c30*/  UMOV UR7, UR36 ;  /* 0x0000002400077c82 */ /* 0x000ff60008000000 */
[----:B------:R3:W-:Y:S01]  /*7c40*/  UTMASTG.3D [UR40], [UR8] ;  /* 0x00000028080073b5 */ /* 0x0007e20008010000 */
[----:B------:R3:W-:Y:S01]  /*7c50*/  UTMASTG.3D [UR4], [UR8] ;  /* 0x00000004080073b5 */ /* 0x0007e20008010000 */
[----:B------:R0:W-:Y:S01]  /*7c60*/  UTMACMDFLUSH ;  /* 0x00000000000079b7 */ /* 0x0001e20000000000 */
[----:B---3--:R-:W-:Y:S04]  /*7c70*/  DEPBAR.LE SB0, 0x1 ;  /* 0x000080400000791a */ /* 0x008fe80000000000 */
.L_x_122:
[----:B------:R-:W-:Y:S05]  /*7c80*/  BSYNC.RECONVERGENT B0 ;  /* 0x0000000000007941 */ /* 0x000fea0003800200 */
.L_x_121:
[----:B------:R-:W-:Y:S01]  /*7c90*/  BAR.SYNC.DEFER_BLOCKING 0x1, 0x80 ;  /* 0x0042000000007b1d */ /* 0x000fe20000010000 */
[----:B------:R-:W-:Y:S01]  /*7ca0*/  ISETP.NE.AND P1, PT, R105, RZ, PT ;  /* 0x000000ff6900720c */ /* 0x000fe20003f25270 */
[----:B------:R-:W-:Y:S01]  /*7cb0*/  UISETP.NE.AND UP0, UPT, UR56, URZ, UPT ;  /* 0x000000ff3800728c */ /* 0x000fe2000bf05270 */
[----:B------:R-:W-:Y:S11]  /*7cc0*/  LEA R2, R68, UR51, 0x3 ;  /* 0x0000003344027c11 */ /* 0x000ff6000f8e18ff */
[----:B------:R-:W-:Y:S01]  /*7cd0*/  @P1 SHF.L.U32 R3, RZ, 0x1f, RZ ;  /* 0x0000001fff031819 */ /* 0x000fe200000006ff */
[----:B------:R-:W-:Y:S06]  /*7ce0*/  BRA.U !UP0, `(.L_x_123) ;  /* 0x0000000108247547 */ /* 0x000fec000b800000 */
[----:B-1----:R-:W-:Y:S01]  /*7cf0*/  IMAD.U32 R20, RZ, RZ, UR57 ;  /* 0x00000039ff147e24 */ /* 0x002fe2000f8e00ff */
[----:B------:R-:W-:Y:S01]  /*7d00*/  MOV R0, UR37 ;  /* 0x0000002500007c02 */ /* 0x000fe20008000f00 */
[----:B------:R-:W-:Y:S03]  /*7d10*/  UIADD3 UR57, UPT, UPT, UR57, 0x1, URZ ;  /* 0x0000000139397890 */ /* 0x000fe6000fffe0ff */
[----:B------:R-:W-:Y:S01]  /*7d20*/  @P1 LEA R20, R20, UR51, 0x3 ;  /* 0x0000003314141c11 */ /* 0x000fe2000f8e18ff */
[----:B------:R-:W-:Y:S04]  /*7d30*/  UISETP.NE.AND UP0, UPT, UR57, 0x4, UPT ;  /* 0x000000043900788c */ /* 0x000fe8000bf05270 */
[----:B------:R-:W-:Y:S01]  /*7d40*/  @P1 VIADD R20, R20, 0xd0 ;  /* 0x000000d014141836 */ /* 0x000fe20000000000 */
[----:B------:R-:W-:Y:S04]  /*7d50*/  USEL UR57, UR57, URZ, UP0 ;  /* 0x000000ff39397287 */ /* 0x000fe80008000000 */
[----:B------:R-:W-:Y:S04]  /*7d60*/  @P1 PRMT R0, R0, 0x654, R20 ;  /* 0x0000065400001816 */ /* 0x000fe80000000014 */
[----:B------:R3:W-:Y:S04]  /*7d70*/  @P1 SYNCS.ARRIVE.TRANS64.RED.A1T0 RZ, [R0+URZ], RZ ;  /* 0x000000ff00ff19a7 */ /* 0x0007e800081004ff */
.L_x_123:
[----:B------:R-:W4:Y:S01]  /*7d80*/  @P1 SYNCS.PHASECHK.TRANS64.TRYWAIT P0, [R2+URZ+0xb0], R3 ;  /* 0x0000b003020015a7 */ /* 0x000f2200080011ff */
[----:B------:R-:W-:Y:S01]  /*7d90*/  BSSY B1, `(.L_x_124) ;  /* 0x0000014000017945 */ /* 0x000fe20003800000 */
[----:B----4-:R-:W-:Y:S03]  /*7da0*/  @P1 SEL R70, RZ, 0x1, !P0 ;  /* 0x00000001ff461807 */ /* 0x010fe60004000000 */
[----:B------:R-:W-:Y:S05]  /*7db0*/  @!P1 BRA `(.L_x_125) ;  /* 0x0000000000449947 */ /* 0x000fea0003800000 */
[----:B------:R-:W-:Y:S01]  /*7dc0*/  ISETP.NE.AND P1, PT, R71, RZ, PT ;  /* 0x000000ff4700720c */ /* 0x000fe20003f25270 */
[----:B------:R-:W-:Y:S01]  /*7dd0*/  BSSY B0, `(.L_x_126) ;  /* 0x0000009000007945 */ /* 0x000fe20003800000 */
[----:B------:R-:W-:Y:S11]  /*7de0*/  ISETP.NE.AND P0, PT, R70, RZ, PT ;  /* 0x000000ff4600720c */ /* 0x000ff60003f05270 */
[----:B-1----:R-:W-:Y:S05]  /*7df0*/  @P1 IMAD R20, R68, 0x1000, R104 ;  /* 0x0000100044141824 */ /* 0x002fea00078e0268 */
[----:B------:R-:W-:Y:S05]  /*7e00*/  @P1 IADD3 R3, PT, PT, R20, UR51, RZ ;  /* 0x0000003314031c10 */ /* 0x000fea000fffe0ff */
[----:B------:R-:W-:Y:S01]  /*7e10*/  @P1 IMAD.IADD R3, R69, 0x1, R3 ;  /* 0x0000000145031824 */ /* 0x000fe200078e0203 */
[----:B------:R-:W-:Y:S06]  /*7e20*/  @P0 BRA `(.L_x_127) ;  /* 0x00000000000c0947 */ /* 0x000fec0003800000 */
[----:B---3--:R-:W-:Y:S04]  /*7e30*/  SHF.L.U32 R0, RZ, 0x1f, RZ ;  /* 0x0000001fff007819 */ /* 0x008fe800000006ff */
[----:B------:R-:W1:Y:S02]  /*7e40*/  SYNCS.PHASECHK.TRANS64.TRYWAIT P0, [R2+URZ+0xb0], R0 ;  /* 0x0000b000020075a7 */ /* 0x000e6400080011ff */
[----:B-1----:R-:W-:Y:S05]  /*7e50*/  @!P0 BRA `(.L_x_128) ;  /* 0x0000007400a08947 */ /* 0x002fea0003800000 */
.L_x_127:
[----:B------:R-:W-:Y:S05]  /*7e60*/  BSYNC B0 ;  /* 0x0000000000007941 */ /* 0x000fea0003800000 */
.L_x_126:
[----:B------:R-:W-:Y:S02]  /*7e70*/  ISETP.NE.AND P0, PT, R71, RZ, PT ;  /* 0x000000ff4700720c */ /* 0x000fe40003f05270 */
[----:B------:R-:W-:Y:S11]  /*7e80*/  IADD3 R68, PT, PT, R68, 0x1, RZ ;  /* 0x0000000144447810 */ /* 0x000ff60007ffe0ff */
[----:B------:R4:W1:Y:S04]  /*7e90*/  @P0 LDS.128 R60, [R20+UR51+0x200] ;  /* 0x00020033143c0984 */ /* 0x0008680008000c00 */
[----:B------:R4:W1:Y:S04]  /*7ea0*/  @P0 LDS.128 R72, [R20+UR51+0xa00] ;  /* 0x000a003314480984 */ /* 0x0008680008000c00 */
[----:B------:R4:W1:Y:S04]  /*7eb0*/  @P0 LDS.128 R64, [R3+0x200] ;  /* 0x0002000003400984 */ /* 0x0008680000000c00 */
[----:B------:R4:W1:Y:S02]  /*7ec0*/  @P0 LDS.128 R76, [R3+0xa00] ;  /* 0x000a0000034c0984 */ /* 0x0008640000000c00 */
.L_x_125:
[----:B------:R-:W-:Y:S05]  /*7ed0*/  BSYNC B1 ;  /* 0x0000000000017941 */ /* 0x000fea0003800000 */
.L_x_124:
[----:B----4-:R-:W-:Y:S05]  /*7ee0*/  VIADD R3, R59, 0x400000 ;  /* 0x004000003b037836 */ /* 0x010fea0000000000 */
[----:B-1-3--:R-:W-:Y:S04]  /*7ef0*/  SHF.R.U32.HI R0, RZ, 0x15, R3 ;  /* 0x00000015ff007819 */ /* 0x00afe80000011603 */
[----:B------:R-:W-:Y:S04]  /*7f00*/  LOP3.LUT R22, R0, 0x3, RZ, 0xc0, !PT ;  /* 0x0000000300167812 */ /* 0x000fe800078ec0ff */
[----:B------:R-:W-:Y:S11]  /*7f10*/  ISETP.NE.AND P0, PT, R98, R22, PT ;  /* 0x000000166200720c */ /* 0x000ff60003f05270 */
[----:B------:R-:W-:Y:S02]  /*7f20*/  @!UPT UIADD3 URZ, UPT, UPT, URZ, URZ, URZ ;  /* 0x000000fffffff290 */ /* 0x000fe4000fffe0ff */
[----:B------:R-:W-:Y:S05]  /*7f30*/  @P0 BRA `(.L_x_129) ;  /* 0x0000000000bc0947 */ /* 0x000fea0003800000 */
[----:B------:R-:W-:Y:S02]  /*7f40*/  LOP3.LUT P0, RZ, R0, 0x3, R99, 0x48, !PT ;  /* 0x0000000300ff7812 */ /* 0x000fe40007804863 */
[----:B------:R-:W-:Y:S11]  /*7f50*/  MOV R2, R3 ;  /* 0x0000000300027202 */ /* 0x000ff60000000f00 */
[----:B------:R-:W-:Y:S05]  /*7f60*/  @!P0 BRA `(.L_x_130) ;  /* 0x0000000000408947 */ /* 0x000fea0003800000 */
[----:B------:R-:W1:Y:S01]  /*7f70*/  LDCU.64 UR8, c[0x4][0x70] ;  /* 0x01000e00ff0877ac */ /* 0x000e620008000a00 */
[----:B------:R-:W-:Y:S01]  /*7f80*/  MOV R15, 0x0 ;  /* 0x00000000000f7802 */ /* 0x000fe20000000f00 */
[----:B------:R-:W-:Y:S02]  /*7f90*/  HFMA2 R12, -RZ, RZ, 0, 5.9604644775390625e-08 ;  /* 0x00000001ff0c7431 */ /* 0x000fe400000001ff */
[----:B------:R-:W-:Y:S02]  /*7fa0*/  IMAD.MOV.U32 R8, RZ, RZ, 0x192 ;  /* 0x00000192ff087424 */ /* 0x000fe400078e00ff */
[----:B------:R-:W-:Y:S01]  /*7fb0*/  IMAD.MOV.U32 R13, RZ, RZ, RZ ;  /* 0x000000ffff0d7224 */ /* 0x000fe200078e00ff */
[----:B------:R-:W3:Y:S01]  /*7fc0*/  LDCU.64 UR6, c[0x4][0x78] ;  /* 0x01000f00ff0677ac */ /* 0x000ee20008000a00 */
[----:B------:R-:W4:Y:S01]  /*7fd0*/  LDC.64 R14, c[0x4][R15] ;  /* 0x010000000f0e7b82 */ /* 0x000f220000000a00 */
[----:B------:R-:W5:Y:S01]  /*7fe0*/  LDCU.64 UR4, c[0x4][0x10] ;  /* 0x01000200ff0477ac */ /* 0x000f620008000a00 */
[----:B-1----:R-:W-:Y:S01]  /*7ff0*/  MOV R5, UR9 ;  /* 0x0000000900057c02 */ /* 0x002fe20008000f00 */
[----:B------:R-:W-:Y:S01]  /*8000*/  IMAD.U32 R4, RZ, RZ, UR8 ;  /* 0x00000008ff047e24 */ /* 0x000fe2000f8e00ff */
[----:B---3--:R-:W-:Y:S01]  /*8010*/  MOV R7, UR7 ;  /* 0x0000000700077c02 */ /* 0x008fe20008000f00 */
[----:B------:R-:W-:Y:S01]  /*8020*/  IMAD.U32 R6, RZ, RZ, UR6 ;  /* 0x00000006ff067e24 */ /* 0x000fe2000f8e00ff */
[----:B-----5:R-:W-:Y:S01]  /*8030*/  MOV R11, UR5 ;  /* 0x00000005000b7c02 */ /* 0x020fe20008000f00 */
[----:B------:R-:W-:Y:S02]  /*8040*/  IMAD.U32 R10, RZ, RZ, UR4 ;  /* 0x00000004ff0a7e24 */ /* 0x000fe4000f8e00ff */
[----:B------:R-:W-:Y:S07]  /*8050*/  LEPC R20, `(.L_x_130) ;  /* 0x000000001014794e */ /* 0x000fee0000000000 */
[----:B--2-4-:R-:W-:Y:S05]  /*8060*/  CALL.ABS.NOINC R14 ;  /* 0x000000000e007343 */ /* 0x014fea0003c00000 */
.L_x_130:
        /* <DEDUP_REMOVED lines=23> */
.L_x_131:
[----:B------:R-:W-:Y:S05]  /*81e0*/  WARPSYNC.ALL ;  /* 0x0000000000007948 */ /* 0x000fea0003800000 */
[----:B------:R-:W-:Y:S11]  /*81f0*/  R2UR UR4, R2 ;  /* 0x00000000020472ca */ /* 0x000ff600000e0000 */
[----:B------:R-:W-:Y:S02]  /*8200*/  @!UPT UIADD3 URZ, UPT, UPT, URZ, URZ, URZ ;  /* 0x000000fffffff290 */ /* 0x000fe4000fffe0ff */
[----:B------:R-:W1:Y:S02]  /*8210*/  LDTM.x16 R4, tmem[UR4+0x40] ;  /* 0x00004004000479ee */ /* 0x000e640008240000 */
[----:B-1----:R-:W-:Y:S01]  /*8220*/  NOP ;  /* 0x0000000000007918 */ /* 0x002fe20000000000 */
.L_x_129:
[----:B------:R-:W-:Y:S01]  /*8230*/  ISETP.NE.AND P2, PT, R105, RZ, PT ;  /* 0x000000ff6900720c */ /* 0x000fe20003f45270 */
[----:B------:R-:W-:Y:S01]  /*8240*/  FMUL R0, R52, R24 ;  /* 0x0000001834007220 */ /* 0x000fe20000400000 */
[----:B------:R-:W-:Y:S01]  /*8250*/  SHF.L.U32 R3, R60, 0x10, RZ ;  /* 0x000000103c037819 */ /* 0x000fe200000006ff */
[----:B------:R-:W-:Y:S01]  /*8260*/  FMUL R2, R52, R25 ;  /* 0x0000001934027220 */ /* 0x000fe20000400000 */
[----:B------:R-:W-:Y:S02]  /*8270*/  LOP3.LUT R20, R60, 0xffff0000, RZ, 0xc0, !PT ;  /* 0xffff00003c147812 */ /* 0x000fe400078ec0ff */
[----:B------:R-:W-:Y:S01]  /*8280*/  SHF.L.U32 R21, R61, 0x10, RZ ;  /* 0x000000103d157819 */ /* 0x000fe200000006ff */
[C---:B------:R-:W-:Y:S01]  /*8290*/  FFMA R0, R53.reuse, R3, R0 ;  /* 0x0000000335007223 */ /* 0x040fe20000000000 */
[----:B------:R-:W-:Y:S01]  /*82a0*/  ISETP.NE.AND P1, PT, R98, R22, PT ;  /* 0x000000166200720c */ /* 0x000fe20003f25270 */
[C---:B------:R-:W-:Y:S01]  /*82b0*/  FFMA R2, R53.reuse, R20, R2 ;  /* 0x0000001435027223 */ /* 0x040fe20000000002 */
[----:B------:R-:W-:Y:S01]  /*82c0*/  MOV R20, UR57 ;  /* 0x0000003900147c02 */ /* 0x000fe20008000f00 */
[----:B------:R-:W-:Y:S01]  /*82d0*/  FMUL R3, R52, R26 ;  /* 0x0000001a34037220 */ /* 0x000fe20000400000 */
[----:B------:R-:W-:Y:S02]  /*82e0*/  SHF.L.U32 R22, R62, 0x10, RZ ;  /* 0x000000103e167819 */ /* 0x000fe400000006ff */
[----:B------:R-:W-:Y:S01]  /*82f0*/  @P2 LEA R20, R20, UR51, 0x3 ;  /* 0x0000003314142c11 */ /* 0x000fe2000f8e18ff */
[----:B------:R-:W-:Y:S01]  /*8300*/  FFMA R3, R53, R21, R3 ;  /* 0x0000001535037223 */ /* 0x000fe20000000003 */
[----:B------:R-:W-:Y:S01]  /*8310*/  F2FP.BF16.F32.PACK_AB R108, R2, R0 ;  /* 0x00000000026c723e */ /* 0x000fe200000010ff */
[C---:B------:R-:W-:Y:S01]  /*8320*/  FMUL R0, R52.reuse, R27 ;  /* 0x0000001b34007220 */ /* 0x040fe20000400000 */
[----:B------:R-:W-:Y:S01]  /*8330*/  LOP3.LUT R21, R61, 0xffff0000, RZ, 0xc0, !PT ;  /* 0xffff00003d157812 */ /* 0x000fe200078ec0ff */
[----:B------:R-:W-:Y:S01]  /*8340*/  FMUL R2, R52, R28 ;  /* 0x0000001c34027220 */ /* 0x000fe20000400000 */
[----:B------:R-:W-:Y:S01]  /*8350*/  @P2 IADD3 R40, PT, PT, R20, 0xd0, RZ ;  /* 0x000000d014282810 */ /* 0x000fe20007ffe0ff */
[----:B------:R-:W-:Y:S01]  /*8360*/  FMUL R20, R52, R29 ;  /* 0x0000001d34147220 */ /* 0x000fe20000400000 */
[----:B------:R-:W-:Y:S01]  /*8370*/  LOP3.LUT R23, R62, 0xffff0000, RZ, 0xc0, !PT ;  /* 0xffff00003e177812 */ /* 0x000fe200078ec0ff */
[C---:B------:R-:W-:Y:S01]  /*8380*/  FFMA R0, R53.reuse, R21, R0 ;  /* 0x0000001535007223 */ /* 0x040fe20000000000 */
[----:B------:R-:W-:Y:S01]  /*8390*/  MOV R106, UR37 ;  /* 0x00000025006a7c02 */ /* 0x000fe20008000f00 */
[C---:B------:R-:W-:Y:S01]  /*83a0*/  FFMA R2, R53.reuse, R22, R2 ;  /* 0x0000001635027223 */ /* 0x040fe20000000002 */
[----:B------:R-:W-:Y:S01]  /*83b0*/  LOP3.LUT R41, R66, 0xffff0000, RZ, 0xc0, !PT ;  /* 0xffff000042297812 */ /* 0x000fe200078ec0ff */
[----:B------:R-:W-:Y:S01]  /*83c0*/  FFMA R20, R53, R23, R20 ;  /* 0x0000001735147223 */ /* 0x000fe20000000014 */
[----:B------:R-:W-:Y:S01]  /*83d0*/  @P2 PRMT R106, R106, 0x654, R40 ;  /* 0x000006546a6a2816 */ /* 0x000fe20000000028 */
[C---:B------:R-:W-:Y:S01]  /*83e0*/  FMUL R21, R52.reuse, R30 ;  /* 0x0000001e34157220 */ /* 0x040fe20000400000 */
[C---:B------:R-:W-:Y:S01]  /*83f0*/  SHF.L.U32 R23, R63.reuse, 0x10, RZ ;  /* 0x000000103f177819 */ /* 0x040fe200000006ff */
[----:B------:R-:W-:Y:S01]  /*8400*/  FMUL R22, R52, R31 ;  /* 0x0000001f34167220 */ /* 0x000fe20000400000 */
[----:B------:R-:W-:Y:S02]  /*8410*/  LOP3.LUT R40, R63, 0xffff0000, RZ, 0xc0, !PT ;  /* 0xffff00003f287812 */ /* 0x000fe400078ec0ff */
[----:B------:R-:W-:Y:S01]  /*8420*/  F2FP.BF16.F32.PACK_AB R110, R20, R2 ;  /* 0x00000002146e723e */ /* 0x000fe200000010ff */
[C---:B------:R-:W-:Y:S01]  /*8430*/  FFMA R21, R53.reuse, R23, R21 ;  /* 0x0000001735157223 */ /* 0x040fe20000000015 */
[----:B------:R-:W-:Y:S01]  /*8440*/  F2FP.BF16.F32.PACK_AB R109, R0, R3 ;  /* 0x00000003006d723e */ /* 0x000fe200000010ff */
[----:B------:R-:W-:Y:S01]  /*8450*/  FFMA R22, R53, R40, R22 ;  /* 0x0000002835167223 */ /* 0x000fe20000000016 */
[----:B------:R-:W-:Y:S01]  /*8460*/  SHF.L.U32 R20, R64, 0x10, RZ ;  /* 0x0000001040147819 */ /* 0x000fe200000006ff */
[----:B------:R-:W-:Y:S01]  /*8470*/  FMUL R0, R52, R32 ;  /* 0x0000002034007220 */ /* 0x000fe20000400000 */
[----:B------:R-:W-:Y:S01]  /*8480*/  LOP3.LUT R23, R64, 0xffff0000, RZ, 0xc0, !PT ;  /* 0xffff000040177812 */ /* 0x000fe200078ec0ff */
[C---:B------:R-:W-:Y:S01]  /*8490*/  FMUL R2, R52.reuse, R33 ;  /* 0x0000002134027220 */ /* 0x040fe20000400000 */
[----:B------:R-:W-:Y:S01]  /*84a0*/  SHF.L.U32 R40, R65, 0x10, RZ ;  /* 0x0000001041287819 */ /* 0x000fe200000006ff */
[----:B------:R-:W-:Y:S01]  /*84b0*/  FMUL R3, R52, R34 ;  /* 0x0000002234037220 */ /* 0x000fe20000400000 */
[----:B------:R-:W-:Y:S01]  /*84c0*/  F2FP.BF16.F32.PACK_AB R111, R22, R21 ;  /* 0x00000015166f723e */ /* 0x000fe200000010ff */
[----:B------:R-:W-:Y:S01]  /*84d0*/  FFMA R0, R53, R20, R0 ;  /* 0x0000001435007223 */ /* 0x000fe20000000000 */
[----:B------:R-:W-:Y:S01]  /*84e0*/  LOP3.LUT R42, R77, 0xffff0000, RZ, 0xc0, !PT ;  /* 0xffff00004d2a7812 */ /* 0x000fe200078ec0ff */
[----:B------:R-:W-:Y:S01]  /*84f0*/  FFMA R2, R53, R23, R2 ;  /* 0x0000001735027223 */ /* 0x000fe20000000002 */
[----:B------:R-:W-:Y:S01]  /*8500*/  LOP3.LUT R23, R65, 0xffff0000, RZ, 0xc0, !PT ;  /* 0xffff000041177812 */ /* 0x000fe200078ec0ff */
[C---:B------:R-:W-:Y:S01]  /*8510*/  FFMA R3, R53.reuse, R40, R3 ;  /* 0x0000002835037223 */ /* 0x040fe20000000003 */
[----:B------:R-:W-:Y:S01]  /*8520*/  SHF.L.U32 R40, R66, 0x10, RZ ;  /* 0x0000001042287819 */ /* 0x000fe200000006ff */
[----:B------:R-:W-:Y:S01]  /*8530*/  FMUL R20, R52, R35 ;  /* 0x0000002334147220 */ /* 0x000fe20000400000 */
[----:B------:R-:W-:Y:S01]  /*8540*/  F2FP.BF16.F32.PACK_AB R112, R2, R0 ;  /* 0x000000000270723e */ /* 0x000fe200000010ff */
[----:B------:R-:W-:Y:S01]  /*8550*/  FMUL R21, R52, R36 ;  /* 0x0000002434157220 */ /* 0x000fe20000400000 */
[----:B------:R-:W-:Y:S01]  /*8560*/  SHF.L.U32 R54, R78, 0x10, RZ ;  /* 0x000000104e367819 */ /* 0x000fe200000006ff */
[----:B------:R-:W-:Y:S01]  /*8570*/  FMUL R22, R52, R37 ;  /* 0x0000002534167220 */ /* 0x000fe20000400000 */
[----:B------:R-:W-:Y:S01]  /*8580*/  LOP3.LUT R55, R78, 0xffff0000, RZ, 0xc0, !PT ;  /* 0xffff00004e377812 */ /* 0x000fe200078ec0ff */
[----:B------:R-:W-:Y:S01]  /*8590*/  FFMA R20, R53, R23, R20 ;  /* 0x0000001735147223 */ /* 0x000fe20000000014 */
[----:B------:R-:W-:Y:S01]  /*85a0*/  SHF.L.U32 R23, R67, 0x10, RZ ;  /* 0x0000001043177819 */ /* 0x000fe200000006ff */
[----:B------:R-:W-:Y:S01]  /*85b0*/  FFMA R21, R53, R40, R21 ;  /* 0x0000002835157223 */ /* 0x000fe20000000015 */
[----:B------:R-:W-:Y:S01]  /*85c0*/  LOP3.LUT R40, R67, 0xffff0000, RZ, 0xc0, !PT ;  /* 0xffff000043287812 */ /* 0x000fe200078ec0ff */
[C---:B------:R-:W-:Y:S01]  /*85d0*/  FFMA R22, R53.reuse, R41, R22 ;  /* 0x0000002935167223 */ /* 0x040fe20000000016 */
[----:B------:R-:W-:Y:S01]  /*85e0*/  F2FP.BF16.F32.PACK_AB R113, R20, R3 ;  /* 0x000000031471723e */ /* 0x000fe200000010ff */
[----:B------:R-:W-:Y:S01]  /*85f0*/  FMUL R0, R52, R38 ;  /* 0x0000002634007220 */ /* 0x000fe20000400000 */
[----:B------:R-:W-:Y:S01]  /*8600*/  LOP3.LUT R41, R74, 0xffff0000, RZ, 0xc0, !PT ;  /* 0xffff00004a297812 */ /* 0x000fe200078ec0ff */
[----:B------:R-:W-:Y:S01]  /*8610*/  FMUL R2, R52, R39 ;  /* 0x0000002734027220 */ /* 0x000fe20000400000 */
[----:B------:R-:W-:Y:S01]  /*8620*/  F2FP.BF16.F32.PACK_AB R114, R22, R21 ;  /* 0x000000151672723e */ /* 0x000fe200000010ff */
[----:B------:R1:W-:Y:S01]  /*8630*/  @!P1 STS.128 [R104+UR51+0x1200], R108 ;  /* 0x0012006c68009988 */ /* 0x0003e20008000c33 */
[C---:B------:R-:W-:Y:S01]  /*8640*/  SHF.L.U32 R22, R72.reuse, 0x10, RZ ;  /* 0x0000001048167819 */ /* 0x040fe200000006ff */
[C---:B------:R-:W-:Y:S01]  /*8650*/  FFMA R0, R53.reuse, R23, R0 ;  /* 0x0000001735007223 */ /* 0x040fe20000000000 */
[----:B------:R-:W-:Y:S01]  /*8660*/  LOP3.LUT R23, R72, 0xffff0000, RZ, 0xc0, !PT ;  /* 0xffff000048177812 */ /* 0x000fe200078ec0ff */
[----:B------:R-:W-:Y:S01]  /*8670*/  FFMA R2, R53, R40, R2 ;  /* 0x0000002835027223 */ /* 0x000fe20000000002 */
[----:B------:R-:W-:Y:S01]  /*8680*/  SHF.L.U32 R40, R73, 0x10, RZ ;  /* 0x0000001049287819 */ /* 0x000fe200000006ff */
[C---:B------:R-:W-:Y:S01]  /*8690*/  FMUL R3, R52.reuse, R4 ;  /* 0x0000000434037220 */ /* 0x040fe20000400000 */
[C---:B------:R-:W-:Y:S01]  /*86a0*/  SHF.L.U32 R56, R79.reuse, 0x10, RZ ;  /* 0x000000104f387819 */ /* 0x040fe200000006ff */
[----:B------:R-:W-:Y:S01]  /*86b0*/  FMUL R20, R52, R5 ;  /* 0x0000000534147220 */ /* 0x000fe20000400000 */
[----:B------:R-:W-:Y:S01]  /*86c0*/  F2FP.BF16.F32.PACK_AB R115, R2, R0 ;  /* 0x000000000273723e */ /* 0x000fe200000010ff */
[----:B------:R-:W-:Y:S01]  /*86d0*/  FMUL R21, R52, R6 ;  /* 0x0000000634157220 */ /* 0x000fe20000400000 */
[----:B------:R-:W-:Y:S01]  /*86e0*/  LOP3.LUT R57, R79, 0xffff0000, RZ, 0xc0, !PT ;  /* 0xffff00004f397812 */ /* 0x000fe200078ec0ff */
[C---:B------:R-:W-:Y:S01]  /*86f0*/  FFMA R3, R53.reuse, R22, R3 ;  /* 0x0000001635037223 */ /* 0x040fe20000000003 */
[----:B------:R-:W-:Y:S01]  /*8700*/  FFMA R20, R53, R23, R20 ;  /* 0x0000001735147223 */ /* 0x000fe20000000014 */
[----:B------:R1:W-:Y:S01]  /*8710*/  @!P1 STS.128 [R103+0x1200], R112 ;  /* 0x0012007067009388 */ /* 0x0003e20000000c00 */
[----:B------:R-:W-:Y:S01]  /*8720*/  LOP3.LUT R23, R73, 0xffff0000, RZ, 0xc0, !PT ;  /* 0xffff000049177812 */ /* 0x000fe200078ec0ff */
[C---:B------:R-:W-:Y:S01]  /*8730*/  FFMA R21, R53.reuse, R40, R21 ;  /* 0x0000002835157223 */ /* 0x040fe20000000015 */
[----:B------:R-:W-:Y:S01]  /*8740*/  SHF.L.U32 R40, R74, 0x10, RZ ;  /* 0x000000104a287819 */ /* 0x000fe200000006ff */
[----:B------:R-:W-:Y:S01]  /*8750*/  FMUL R0, R52, R7 ;  /* 0x0000000734007220 */ /* 0x000fe20000400000 */
[----:B------:R-:W-:Y:S01]  /*8760*/  F2FP.BF16.F32.PACK_AB R116, R20, R3 ;  /* 0x000000031474723e */ /* 0x000fe200000010ff */
[----:B------:R-:W-:Y:S01]  /*8770*/  FMUL R2, R52, R8 ;  /* 0x0000000834027220 */ /* 0x000fe20000400000 */
[----:B------:R-:W-:Y:S01]  /*8780*/  ISETP.NE.AND P0, PT, R98, RZ, PT ;  /* 0x000000ff6200720c */ /* 0x000fe20003f05270 */
[C---:B------:R-:W-:Y:S01]  /*8790*/  FMUL R22, R52.reuse, R9 ;  /* 0x0000000934167220 */ /* 0x040fe20000400000 */
[C---:B------:R-:W-:Y:S01]  /*87a0*/  FFMA R0, R53.reuse, R23, R0 ;  /* 0x0000001735007223 */ /* 0x040fe20000000000 */
[----:B------:R-:W-:Y:S01]  /*87b0*/  FFMA R2, R53, R40, R2 ;  /* 0x0000002835027223 */ /* 0x000fe20000000002 */
[C---:B------:R-:W-:Y:S01]  /*87c0*/  SHF.L.U32 R23, R75.reuse, 0x10, RZ ;  /* 0x000000104b177819 */ /* 0x040fe200000006ff */
[C---:B------:R-:W-:Y:S01]  /*87d0*/  FMUL R3, R52.reuse, R10 ;  /* 0x0000000a34037220 */ /* 0x040fe20000400000 */
[----:B------:R-:W-:Y:S01]  /*87e0*/  LOP3.LUT R40, R75, 0xffff0000, RZ, 0xc0, !PT ;  /* 0xffff00004b287812 */ /* 0x000fe200078ec0ff */
[C---:B------:R-:W-:Y:S01]  /*87f0*/  FFMA R22, R53.reuse, R41, R22 ;  /* 0x0000002935167223 */ /* 0x040fe20000000016 */
[----:B------:R-:W-:Y:S01]  /*8800*/  FMUL R20, R52, R11 ;  /* 0x0000000b34147220 */ /* 0x000fe20000400000 */
[C---:B------:R-:W-:Y:S01]  /*8810*/  FFMA R3, R53.reuse, R23, R3 ;  /* 0x0000001735037223 */ /* 0x040fe20000000003 */
        /* <DEDUP_REMOVED lines=27> */
[----:B------:R-:W-:Y:S02]  /*89d0*/  F2FP.BF16.F32.PACK_AB R23, R42, R41 ;  /* 0x000000292a17723e */ /* 0x000fe400000010ff */
[----:B------:R-:W-:Y:S02]  /*89e0*/  LEA R0, R68, UR51, 0x3 ;  /* 0x0000003344007c11 */ /* 0x000fe4000f8e18ff */
[----:B------:R-:W-:Y:S01]  /*89f0*/  @P2 SHF.L.U32 R2, RZ, 0x1f, RZ ;  /* 0x0000001fff022819 */ /* 0x000fe200000006ff */
[----:B------:R1:W-:Y:S01]  /*8a00*/  @!P1 STS.128 [R103+0x1a00], R20 ;  /* 0x001a001467009388 */ /* 0x0003e20000000c00 */
[----:B------:R-:W-:Y:S01]  /*8a10*/  @!PT LDS RZ, [RZ] ;  /* 0x00000000fffff984 */ /* 0x000fe20000000800 */
[----:B------:R-:W-:Y:S01]  /*8a20*/  @!PT LDS RZ, [RZ] ;  /* 0x00000000fffff984 */ /* 0x000fe20000000800 */
[----:B------:R-:W-:Y:S01]  /*8a30*/  @!PT LDS RZ, [RZ] ;  /* 0x00000000fffff984 */ /* 0x000fe20000000800 */
[----:B------:R-:W-:Y:S01]  /*8a40*/  @!PT LDS RZ, [RZ] ;  /* 0x00000000fffff984 */ /* 0x000fe20000000800 */
[----:B------:R3:W-:Y:S07]  /*8a50*/  MEMBAR.ALL.CTA ;  /* 0x0000000000007992 */ /* 0x0007ee0000008000 */
[----:B---3--:R-:W3:Y:S02]  /*8a60*/  FENCE.VIEW.ASYNC.S ;  /* 0x00000000000073c6 */ /* 0x008ee40000000000 */
[----:B------:R-:W-:Y:S05]  /*8a70*/  WARPSYNC.ALL ;  /* 0x0000000000007948 */ /* 0x000fea0003800000 */
[----:B------:R-:W-:Y:S01]  /*8a80*/  BSSY.RECONVERGENT B0, `(.L_x_132) ;  /* 0x0000011000007945 */ /* 0x000fe20003800200 */
[----:B---3--:R-:W-:Y:S06]  /*8a90*/  BAR.SYNC.DEFER_BLOCKING 0x1, 0x80 ;  /* 0x0042000000007b1d */ /* 0x008fec0000010000 */
[----:B------:R-:W-:Y:S05]  /*8aa0*/  @P0 BRA `(.L_x_133) ;  /* 0x0000000000380947 */ /* 0x000fea0003800000 */
[----:B------:R-:W-:Y:S02]  /*8ab0*/  UIADD3 UR12, UP0, UPT, UR58, 0xa80, URZ ;  /* 0x00000a803a0c7890 */ /* 0x000fe4000ff1e0ff */
[----:B------:R-:W-:Y:S02]  /*8ac0*/  UIADD3 UR10, UPT, UPT, UR42, 0x40, URZ ;  /* 0x000000402a0a7890 */ /* 0x000fe4000fffe0ff */
[----:B------:R-:W-:Y:S02]  /*8ad0*/  UIADD3 UR8, UPT, UPT, UR51, 0x1200, URZ ;  /* 0x0000120033087890 */ /* 0x000fe4000fffe0ff */
[----:B------:R-:W-:Y:S01]  /*8ae0*/  UIADD3.X UR13, UPT, UPT, URZ, UR59, URZ, UP0, !UPT ;  /* 0x0000003bff0d7290 */ /* 0x000fe200087fe4ff */
[----:B------:R-:W-:Y:S01]  /*8af0*/  UMOV UR9, UR41 ;  /* 0x0000002900097c82 */ /* 0x000fe20008000000 */
[----:B------:R-:W-:Y:S01]  /*8b00*/  UMOV UR11, UR36 ;  /* 0x00000024000b7c82 */ /* 0x000fe20008000000 */
[----:B------:R-:W-:Y:S02]  /*8b10*/  UIADD3 UR5, UPT, UPT, UR41, 0x40, URZ ;  /* 0x0000004029057890 */ /* 0x000fe4000fffe0ff */
[----:B------:R-:W-:Y:S01]  /*8b20*/  UIADD3 UR4, UPT, UPT, UR51, 0x1a00, URZ ;  /* 0x00001a0033047890 */ /* 0x000fe2000fffe0ff */
[----:B------:R-:W-:Y:S03]  /*8b30*/  UMOV UR7, UR36 ;  /* 0x0000002400077c82 */ /* 0x000fe60008000000 */
[----:B------:R3:W-:Y:S01]  /*8b40*/  UTMASTG.3D [UR8], [UR12] ;  /* 0x000000080c0073b5 */ /* 0x0007e20008010000 */
[----:B------:R-:W-:Y:S04]  /*8b50*/  UMOV UR6, UR10 ;  /* 0x0000000a00067c82 */ /* 0x000fe80008000000 */
[----:B------:R3:W-:Y:S01]  /*8b60*/  UTMASTG.3D [UR4], [UR12] ;  /* 0x000000040c0073b5 */ /* 0x0007e20008010000 */
[----:B------:R0:W-:Y:S01]  /*8b70*/  UTMACMDFLUSH ;  /* 0x00000000000079b7 */ /* 0x0001e20000000000 */
[----:B---3--:R-:W-:Y:S04]  /*8b80*/  DEPBAR.LE SB0, 0x1 ;  /* 0x000080400000791a */ /* 0x008fe80000000000 */
.L_x_133:
[----:B------:R-:W-:Y:S05]  /*8b90*/  BSYNC.RECONVERGENT B0 ;  /* 0x0000000000007941 */ /* 0x000fea0003800200 */
.L_x_132:
[----:B------:R-:W-:Y:S01]  /*8ba0*/  BAR.SYNC.DEFER_BLOCKING 0x1, 0x80 ;  /* 0x0042000000007b1d */ /* 0x000fe20000010000 */
[----:B------:R-:W-:Y:S01]  /*8bb0*/  UIADD3 UR43, UPT, UPT, UR57, 0x1, URZ ;  /* 0x00000001392b7890 */ /* 0x000fe2000fffe0ff */
[----:B-1----:R-:W-:Y:S01]  /*8bc0*/  VIADD R23, R59, 0x10 ;  /* 0x000000103b177836 */ /* 0x002fe20000000000 */
[----:B------:R-:W-:Y:S02]  /*8bd0*/  UIADD3 UR53, UPT, UPT, UR41, 0x10, URZ ;  /* 0x0000001029357890 */ /* 0x000fe4000fffe0ff */
[----:B------:R-:W-:Y:S02]  /*8be0*/  UISETP.NE.AND UP0, UPT, UR43, 0x4, UPT ;  /* 0x000000042b00788c */ /* 0x000fe4000bf05270 */
[----:B------:R-:W-:Y:S02]  /*8bf0*/  SHF.R.U32.HI R21, RZ, 0x15, R23 ;  /* 0x00000015ff157819 */ /* 0x000fe40000011617 */
[----:B------:R-:W-:Y:S02]  /*8c00*/  USEL UR43, UR43, URZ, UP0 ;  /* 0x000000ff2b2b7287 */ /* 0x000fe40008000000 */
[----:B------:R-:W-:Y:S01]  /*8c10*/  LOP3.LUT R22, R21, 0x3, RZ, 0xc0, !PT ;  /* 0x0000000315167812 */ /* 0x000fe200078ec0ff */
[----:B------:R1:W-:Y:S01]  /*8c20*/  @P2 SYNCS.ARRIVE.TRANS64.RED.A1T0 RZ, [R106+URZ], RZ ;  /* 0x000000ff6aff29a7 */ /* 0x0003e200081004ff */
[----:B------:R-:W-:Y:S01]  /*8c30*/  BSSY B1, `(.L_x_134) ;  /* 0x0000015000017945 */ /* 0x000fe20003800000 */
[----:B------:R-:W3:Y:S02]  /*8c40*/  @P2 SYNCS.PHASECHK.TRANS64.TRYWAIT P0, [R0+URZ+0xb0], R2 ;  /* 0x0000b002000025a7 */ /* 0x000ee400080011ff */
[----:B---3--:R-:W-:Y:S01]  /*8c50*/  @P2 SEL R70, RZ, 0x1, !P0 ;  /* 0x00000001ff462807 */ /* 0x008fe20004000000 */
[----:B-1----:R-:W-:Y:S06]  /*8c60*/  @!P2 BRA `(.L_x_135) ;  /* 0x000000000044a947 */ /* 0x002fec0003800000 */
[----:B------:R-:W-:Y:S01]  /*8c70*/  ISETP.NE.AND P1, PT, R71, RZ, PT ;  /* 0x000000ff4700720c */ /* 0x000fe20003f25270 */
[----:B------:R-:W-:Y:S01]  /*8c80*/  BSSY B0, `(.L_x_136) ;  /* 0x0000009000007945 */ /* 0x000fe20003800000 */
[----:B------:R-:W-:Y:S11]  /*8c90*/  ISETP.NE.AND P0, PT, R70, RZ, PT ;  /* 0x000000ff4600720c */ /* 0x000ff60003f05270 */
[----:B------:R-:W-:Y:S05]  /*8ca0*/  @P1 IMAD R3, R68, 0x1000, R104 ;  /* 0x0000100044031824 */ /* 0x000fea00078e0268 */
[----:B------:R-:W-:Y:S05]  /*8cb0*/  @P1 IADD3 R2, PT, PT, R3, UR51, RZ ;  /* 0x0000003303021c10 */ /* 0x000fea000fffe0ff */
[----:B------:R-:W-:Y:S01]  /*8cc0*/  @P1 IMAD.IADD R2, R69, 0x1, R2 ;  /* 0x0000000145021824 */ /* 0x000fe200078e0202 */
[----:B------:R-:W-:Y:S06]  /*8cd0*/  @P0 BRA `(.L_x_137) ;  /* 0x00000000000c0947 */ /* 0x000fec0003800000 */
[----:B------:R-:W-:Y:S04]  /*8ce0*/  SHF.L.U32 R20, RZ, 0x1f, RZ ;  /* 0x0000001fff147819 */ /* 0x000fe800000006ff */
[----:B------:R-:W1:Y:S02]  /*8cf0*/  SYNCS.PHASECHK.TRANS64.TRYWAIT P0, [R0+URZ+0xb0], R20 ;  /* 0x0000b014000075a7 */ /* 0x000e6400080011ff */
[----:B-1----:R-:W-:Y:S05]  /*8d00*/  @!P0 BRA `(.L_x_138) ;  /* 0x0000006800088947 */ /* 0x002fea0003800000 */
.L_x_137:
[----:B------:R-:W-:Y:S05]  /*8d10*/  BSYNC B0 ;  /* 0x0000000000007941 */ /* 0x000fea0003800000 */
.L_x_136:
[----:B------:R-:W-:Y:S02]  /*8d20*/  ISETP.NE.AND P0, PT, R71, RZ, PT ;  /* 0x000000ff4700720c */ /* 0x000fe40003f05270 */
[----:B------:R-:W-:Y:S11]  /*8d30*/  IADD3 R68, PT, PT, R68, 0x1, RZ ;  /* 0x0000000144447810 */ /* 0x000ff60007ffe0ff */
[----:B------:R3:W4:Y:S04]  /*8d40*/  @P0 LDS.128 R60, [R3+UR51+0x200] ;  /* 0x00020033033c0984 */ /* 0x0007280008000c00 */
[----:B------:R3:W1:Y:S04]  /*8d50*/  @P0 LDS.128 R72, [R3+UR51+0xa00] ;  /* 0x000a003303480984 */ /* 0x0006680008000c00 */
[----:B------:R3:W1:Y:S04]  /*8d60*/  @P0 LDS.128 R64, [R2+0x200] ;  /* 0x0002000002400984 */ /* 0x0006680000000c00 */
[----:B------:R3:W1:Y:S02]  /*8d70*/  @P0 LDS.128 R76, [R2+0xa00] ;  /* 0x000a0000024c0984 */ /* 0x0006640000000c00 */
.L_x_135:
[----:B------:R-:W-:Y:S05]  /*8d80*/  BSYNC B1 ;  /* 0x0000000000017941 */ /* 0x000fea0003800000 */
.L_x_134:
[----:B------:R-:W-:Y:S11]  /*8d90*/  ISETP.NE.AND P0, PT, R98, R22, PT ;  /* 0x000000166200720c */ /* 0x000ff60003f05270 */
[----:B------:R-:W-:Y:S02]  /*8da0*/  @!UPT UIADD3 URZ, UPT, UPT, URZ, URZ, URZ ;  /* 0x000000fffffff290 */ /* 0x000fe4000fffe0ff */
[----:B------:R-:W-:Y:S05]  /*8db0*/  @P0 BRA `(.L_x_139) ;  /* 0x0000000000bc0947 */ /* 0x000fea0003800000 */
[----:B------:R-:W-:Y:S11]  /*8dc0*/  LOP3.LUT P0, RZ, R21, 0x3, R99, 0x48, !PT ;  /* 0x0000000315ff7812 */ /* 0x000ff60007804863 */
[----:B------:R-:W-:Y:S02]  /*8dd0*/  @!UPT UIADD3 URZ, UPT, UPT, URZ, URZ, URZ ;  /* 0x000000fffffff290 */ /* 0x000fe4000fffe0ff */
[----:B------:R-:W-:Y:S05]  /*8de0*/  @!P0 BRA `(.L_x_140) ;  /* 0x0000000000408947 */ /* 0x000fea0003800000 */
[----:B------:R-:W5:Y:S01]  /*8df0*/  LDCU.64 UR8, c[0x4][0x70] ;  /* 0x01000e00ff0877ac */ /* 0x000f620008000a00 */
[----:B---3--:R-:W-:Y:S01]  /*8e00*/  MOV R3, 0x0 ;  /* 0x0000000000037802 */ /* 0x008fe20000000f00 */
[----:B------:R-:W-:Y:S02]  /*8e10*/  HFMA2 R12, -RZ, RZ, 0, 5.9604644775390625e-08 ;  /* 0x00000001ff0c7431 */ /* 0x000fe400000001ff */
[----:B------:R-:W-:Y:S02]  /*8e20*/  IMAD.MOV.U32 R8, RZ, RZ, 0x192 ;  /* 0x00000192ff087424 */ /* 0x000fe400078e00ff */
[----:B------:R-:W-:Y:S01]  /*8e30*/  IMAD.MOV.U32 R13, RZ, RZ, RZ ;  /* 0x000000ffff0d7224 */ /* 0x000fe200078e00ff */
[----:B------:R-:W3:Y:S01]  /*8e40*/  LDCU.64 UR6, c[0x4][0x78] ;  /* 0x01000f00ff0677ac */ /* 0x000ee20008000a00 */
[----:B------:R-:W1:Y:S01]  /*8e50*/  LDC.64 R2, c[0x4][R3] ;  /* 0x0100000003027b82 */ /* 0x000e620000000a00 */
[----:B------:R-:W2:Y:S01]  /*8e60*/  LDCU.64 UR4, c[0x4][0x10] ;  /* 0x01000200ff0477ac */ /* 0x000ea20008000a00 */
[----:B-----5:R-:W-:Y:S01]  /*8e70*/  MOV R5, UR9 ;  /* 0x0000000900057c02 */ /* 0x020fe20008000f00 */
[----:B------:R-:W-:Y:S01]  /*8e80*/  IMAD.U32 R4, RZ, RZ, UR8 ;  /* 0x00000008ff047e24 */ /* 0x000fe2000f8e00ff */
[----:B---3--:R-:W-:Y:S01]  /*8e90*/  MOV R7, UR7 ;  /* 0x0000000700077c02 */ /* 0x008fe20008000f00 */
[----:B------:R-:W-:Y:S01]  /*8ea0*/  IMAD.U32 R6, RZ, RZ, UR6 ;  /* 0x00000006ff067e24 */ /* 0x000fe2000f8e00ff */
[----:B--2---:R-:W-:Y:S01]  /*8eb0*/  MOV R11, UR5 ;  /* 0x00000005000b7c02 */ /* 0x004fe20008000f00 */
[----:B------:R-:W-:Y:S02]  /*8ec0*/  IMAD.U32 R10, RZ, RZ, UR4 ;  /* 0x00000004ff0a7e24 */ /* 0x000fe4000f8e00ff */
[----:B-1----:R-:W-:Y:S07]  /*8ed0*/  LEPC R20, `(.L_x_140) ;  /* 0x000000001014794e */ /* 0x002fee0000000000 */
[----:B----4-:R-:W-:Y:S05]  /*8ee0*/  CALL.ABS.NOINC R2 ;  /* 0x0000000002007343 */ /* 0x010fea0003c00000 */
.L_x_140:
[----:B------:R-:W-:Y:S05]  /*8ef0*/  WARPSYNC.ALL ;  /* 0x0000000000007948 */ /* 0x000fea0003800000 */
[C---:B------:R-:W-:Y:S01]  /*8f00*/  R2UR UR4, R23.reuse ;  /* 0x00000000170472ca */ /* 0x040fe200000e0000 */
[----:B-1----:R-:W-:Y:S05]  /*8f10*/  VIADD R0, R23, 0x40 ;  /* 0x0000004017007836 */ /* 0x002fea0000000000 */
[----:B------:R-:W-:Y:S04]  /*8f20*/  SHF.R.U32.HI R0, RZ, 0x15, R0 ;  /* 0x00000015ff007819 */ /* 0x000fe80000011600 */
[----:B------:R-:W-:Y:S03]  /*8f30*/  LOP3.LUT P0, RZ, R0, 0x3, R99, 0x48, !PT ;  /* 0x0000000300ff7812 */ /* 0x000fe60007804863 */
[----:B------:R-:W1:Y:S10]  /*8f40*/  LDTM.x16 R24, tmem[UR4] ;  /* 0x00000004001879ee */ /* 0x000e740008240000 */
[----:B-1----:R-:W-:Y:S05]  /*8f50*/  @!P0 BRA `(.L_x_141) ;  /* 0x0000000000408947 */ /* 0x002fea0003800000 */
[----:B------:R-:W1:Y:S01]  /*8f60*/  LDCU.64 UR8, c[0x4][0x70] ;  /* 0x01000e00ff0877ac */ /* 0x000e620008000a00 */
[----:B---3--:R-:W-:Y:S01]  /*8f70*/  MOV R3, 0x0 ;  /* 0x0000000000037802 */ /* 0x008fe20000000f00 */
[----:B------:R-:W-:Y:S02]  /*8f80*/  HFMA2 R12, -RZ, RZ, 0, 5.9604644775390625e-08 ;  /* 0x00000001ff0c7431 */ /* 0x000fe400000001ff */
[----:B------:R-:W-:Y:S02]  /*8f90*/  IMAD.MOV.U32 R8, RZ, RZ, 0x192 ;  /* 0x00000192ff087424 */ /* 0x000fe400078e00ff */
[----:B------:R-:W-:Y:S01]  /*8fa0*/  IMAD.MOV.U32 R13, RZ, RZ, RZ ;  /* 0x000000ffff0d7224 */ /* 0x000fe200078e00ff */
[----:B------:R-:W3:Y:S01]  /*8fb0*/  LDCU.64 UR6, c[0x4][0x78] ;  /* 0x01000f00ff0677ac */ /* 0x000ee20008000a00 */
[----:B------:R-:W2:Y:S01]  /*8fc0*/  LDC.64 R2, c[0x4][R3] ;  /* 0x0100000003027b82 */ /* 0x000ea20000000a00 */
        /* <DEDUP_REMOVED lines=9> */
.L_x_141:
[----:B------:R-:W-:Y:S05]  /*9060*/  WARPSYNC.ALL ;  /* 0x0000000000007948 */ /* 0x000fea0003800000 */
[----:B------:R-:W-:Y:S11]  /*9070*/  R2UR UR4, R23 ;  /* 0x00000000170472ca */ /* 0x000ff600000e0000 */
[----:B------:R-:W-:Y:S02]  /*9080*/  @!UPT UIADD3 URZ, UPT, UPT, URZ, URZ, URZ ;  /* 0x000000fffffff290 */ /* 0x000fe4000fffe0ff */
[----:B------:R-:W1:Y:S02]  /*9090*/  LDTM.x16 R4, tmem[UR4+0x40] ;  /* 0x00004004000479ee */ /* 0x000e640008240000 */
[----:B-1----:R-:W-:Y:S01]  /*90a0*/  NOP ;  /* 0x0000000000007918 */ /* 0x002fe20000000000 */
.L_x_139:
[----:B------:R-:W-:Y:S01]  /*90b0*/  ISETP.NE.AND P2, PT, R105, RZ, PT ;  /* 0x000000ff6900720c */ /* 0x000fe20003f45270 */
[----:B-1----:R-:W-:Y:S01]  /*90c0*/  FMUL R0, R52, R24 ;  /* 0x0000001834007220 */ /* 0x002fe20000400000 */
[----:B---34-:R-:W-:Y:S01]  /*90d0*/  SHF.L.U32 R3, R60, 0x10, RZ ;  /* 0x000000103c037819 */ /* 0x018fe200000006ff */
        /* <DEDUP_REMOVED lines=146> */
.L_x_143:
[----:B------:R-:W-:Y:S05]  /*9a00*/  BSYNC.RECONVERGENT B0 ;  /* 0x0000000000007941 */ /* 0x000fea0003800200 */
.L_x_142:
[----:B------:R-:W-:Y:S01]  /*9a10*/  BAR.SYNC.DEFER_BLOCKING 0x1, 0x80 ;  /* 0x0042000000007b1d */ /* 0x000fe20000010000 */
[----:B------:R-:W-:Y:S04]  /*9a20*/  UIADD3 UR40, UPT, UPT, UR43, 0x1, URZ ;  /* 0x000000012b287890 */ /* 0x000fe8000fffe0ff */
[----:B------:R-:W-:Y:S04]  /*9a30*/  UISETP.NE.AND UP0, UPT, UR40, 0x4, UPT ;  /* 0x000000042800788c */ /* 0x000fe8000bf05270 */
[----:B------:R-:W-:Y:S01]  /*9a40*/  USEL UR40, UR40, URZ, UP0 ;  /* 0x000000ff28287287 */ /* 0x000fe20008000000 */
[----:B------:R3:W-:Y:S01]  /*9a50*/  @P2 SYNCS.ARRIVE.TRANS64.RED.A1T0 RZ, [R106+URZ], RZ ;  /* 0x000000ff6aff29a7 */ /* 0x0007e200081004ff */
[----:B------:R-:W-:Y:S01]  /*9a60*/  BSSY B1, `(.L_x_144) ;  /* 0x000001a000017945 */ /* 0x000fe20003800000 */
[----:B------:R-:W4:Y:S01]  /*9a70*/  @P2 SYNCS.PHASECHK.TRANS64.TRYWAIT P0, [R0+URZ+0xb0], R2 ;  /* 0x0000b002000025a7 */ /* 0x000f2200080011ff */
[----:B---3--:R-:W-:Y:S01]  /*9a80*/  HFMA2 R106, -RZ, RZ, 0, 0 ;  /* 0x00000000ff6a7431 */ /* 0x008fe200000001ff */
[----:B----4-:R-:W-:Y:S01]  /*9a90*/  @P2 SEL R70, RZ, 0x1, !P0 ;  /* 0x00000001ff462807 */ /* 0x010fe20004000000 */
[----:B------:R-:W-:Y:S06]  /*9aa0*/  @!P2 BRA `(.L_x_145) ;  /* 0x000000000054a947 */ /* 0x000fec0003800000 */
[----:B------:R-:W-:Y:S01]  /*9ab0*/  ISETP.NE.AND P1, PT, R71, RZ, PT ;  /* 0x000000ff4700720c */ /* 0x000fe20003f25270 */
[----:B------:R-:W-:Y:S01]  /*9ac0*/  BSSY B0, `(.L_x_146) ;  /* 0x0000009000007945 */ /* 0x000fe20003800000 */
[----:B------:R-:W-:Y:S11]  /*9ad0*/  ISETP.NE.AND P0, PT, R70, RZ, PT ;  /* 0x000000ff4600720c */ /* 0x000ff60003f05270 */
[----:B------:R-:W-:Y:S05]  /*9ae0*/  @P1 IMAD R3, R68, 0x1000, R104 ;  /* 0x0000100044031824 */ /* 0x000fea00078e0268 */
[----:B------:R-:W-:Y:S05]  /*9af0*/  @P1 IADD3 R2, PT, PT, R3, UR51, RZ ;  /* 0x0000003303021c10 */ /* 0x000fea000fffe0ff */
[----:B------:R-:W-:Y:S01]  /*9b00*/  @P1 IMAD.IADD R2, R69, 0x1, R2 ;  /* 0x0000000145021824 */ /* 0x000fe200078e0202 */
[----:B------:R-:W-:Y:S06]  /*9b10*/  @P0 BRA `(.L_x_147) ;  /* 0x00000000000c0947 */ /* 0x000fec0003800000 */
[----:B-1----:R-:W-:Y:S04]  /*9b20*/  SHF.L.U32 R20, RZ, 0x1f, RZ ;  /* 0x0000001fff147819 */ /* 0x002fe800000006ff */
[----:B------:R-:W1:Y:S02]  /*9b30*/  SYNCS.PHASECHK.TRANS64.TRYWAIT P0, [R0+URZ+0xb0], R20 ;  /* 0x0000b014000075a7 */ /* 0x000e6400080011ff */
[----:B-1----:R-:W-:Y:S05]  /*9b40*/  @!P0 BRA `(.L_x_148) ;  /* 0x00000058008c8947 */ /* 0x002fea0003800000 */
.L_x_147:
[----:B------:R-:W-:Y:S05]  /*9b50*/  BSYNC B0 ;  /* 0x0000000000007941 */ /* 0x000fea0003800000 */
.L_x_146:
[----:B------:R-:W-:Y:S01]  /*9b60*/  ISETP.NE.AND P0, PT, R71, RZ, PT ;  /* 0x000000ff4700720c */ /* 0x000fe20003f05270 */
[----:B------:R-:W-:Y:S11]  /*9b70*/  VIADD R68, R68, 0x1 ;  /* 0x0000000144447836 */ /* 0x000ff60000000000 */
[----:B------:R-:W-:Y:S01]  /*9b80*/  @!UPT UIADD3 URZ, UPT, UPT, URZ, URZ, URZ ;  /* 0x000000fffffff290 */ /* 0x000fe2000fffe0ff */
[----:B------:R3:W4:Y:S04]  /*9b90*/  @P0 LDS.128 R60, [R3+UR51+0x200] ;  /* 0x00020033033c0984 */ /* 0x0007280008000c00 */
[----:B------:R3:W1:Y:S04]  /*9ba0*/  @P0 LDS.128 R72, [R3+UR51+0xa00] ;  /* 0x000a003303480984 */ /* 0x0006680008000c00 */
[----:B------:R3:W1:Y:S04]  /*9bb0*/  @P0 LDS.128 R64, [R2+0x200] ;  /* 0x0002000002400984 */ /* 0x0006680000000c00 */
[----:B------:R3:W1:Y:S01]  /*9bc0*/  @P0 LDS.128 R76, [R2+0xa00] ;  /* 0x000a0000024c0984 */ /* 0x0006620000000c00 */
[C---:B------:R-:W-:Y:S04]  /*9bd0*/  ISETP.NE.AND P0, PT, R68.reuse, 0x4, PT ;  /* 0x000000044400780c */ /* 0x040fe80003f05270 */
[----:B------:R-:W-:Y:S02]  /*9be0*/  SEL R68, R68, RZ, P0 ;  /* 0x000000ff44447207 */ /* 0x000fe40000000000 */
[----:B------:R-:W-:Y:S02]  /*9bf0*/  SEL R106, RZ, 0x1, P0 ;  /* 0x00000001ff6a7807 */ /* 0x000fe40000000000 */
.L_x_145:
[----:B------:R-:W-:Y:S05]  /*9c00*/  BSYNC B1 ;  /* 0x0000000000017941 */ /* 0x000fea0003800000 */
.L_x_144:
[----:B---3--:R-:W-:Y:S05]  /*9c10*/  VIADD R3, R59, 0x400010 ;  /* 0x004000103b037836 */ /* 0x008fea0000000000 */
[----:B-1----:R-:W-:Y:S04]  /*9c20*/  SHF.R.U32.HI R0, RZ, 0x15, R3 ;  /* 0x00000015ff007819 */ /* 0x002fe80000011603 */
        /* <DEDUP_REMOVED lines=23> */
.L_x_150:
        /* <DEDUP_REMOVED lines=23> */
.L_x_151:
[----:B------:R-:W-:Y:S05]  /*9f10*/  WARPSYNC.ALL ;  /* 0x0000000000007948 */ /* 0x000fea0003800000 */
[----:B------:R-:W-:Y:S11]  /*9f20*/  R2UR UR4, R2 ;  /* 0x00000000020472ca */ /* 0x000ff600000e0000 */
[----:B------:R-:W-:Y:S02]  /*9f30*/  @!UPT UIADD3 URZ, UPT, UPT, URZ, URZ, URZ ;  /* 0x000000fffffff290 */ /* 0x000fe4000fffe0ff */
[----:B------:R-:W1:Y:S02]  /*9f40*/  LDTM.x16 R4, tmem[UR4+0x40] ;  /* 0x00004004000479ee */ /* 0x000e640008240000 */
[----:B-1----:R-:W-:Y:S01]  /*9f50*/  NOP ;  /* 0x0000000000007918 */ /* 0x002fe20000000000 */
.L_x_149:
[----:B------:R-:W-:Y:S01]  /*9f60*/  ISETP.NE.AND P2, PT, R105, RZ, PT ;  /* 0x000000ff6900720c */ /* 0x000fe20003f45270 */
[----:B------:R-:W-:Y:S01]  /*9f70*/  FMUL R0, R52, R24 ;  /* 0x0000001834007220 */ /* 0x000fe20000400000 */
[----:B----4-:R-:W-:Y:S01]  /*9f80*/  SHF.L.U32 R3, R60, 0x10, RZ ;  /* 0x000000103c037819 */ /* 0x010fe200000006ff */
        /* <DEDUP_REMOVED lines=121> */
[----:B------:R-:W-:Y:S01]  /*a720*/  @P2 SHF.L.U32 R2, R106, 0x1f, RZ ;  /* 0x0000001f6a022819 */ /* 0x000fe200000006ff */
        /* <DEDUP_REMOVED lines=16> */
[----:B------:R-:W-:Y:S02]  /*a830*/  UIADD3 UR5, UPT, UPT, UR41, 0x50, URZ ;  /* 0x0000005029057890 */ /* 0x000fe4000fffe0ff */
[----:B------:R-:W-:Y:S01]  /*a840*/  UIADD3 UR4, UPT, UPT, UR51, 0x3a00, URZ ;  /* 0x00003a0033047890 */ /* 0x000fe2000fffe0ff */
[----:B------:R-:W-:Y:S01]  /*a850*/  UMOV UR7, UR36 ;  /* 0x0000002400077c82 */ /* 0x000fe20008000000 */
[----:B------:R-:W-:Y:S03]  /*a860*/  UMOV UR6, UR54 ;  /* 0x0000003600067c82 */ /* 0x000fe60008000000 */
[----:B------:R3:W-:Y:S04]  /*a870*/  UTMASTG.3D [UR52], [UR8] ;  /* 0x00000034080073b5 */ /* 0x0007e80008010000 */
[----:B------:R3:W-:Y:S01]  /*a880*/  UTMASTG.3D [UR4], [UR8] ;  /* 0x00000004080073b5 */ /* 0x0007e20008010000 */
[----:B------:R0:W-:Y:S01]  /*a890*/  UTMACMDFLUSH ;  /* 0x00000000000079b7 */ /* 0x0001e20000000000 */
[----:B---3--:R-:W-:Y:S04]  /*a8a0*/  DEPBAR.LE SB0, 0x1 ;  /* 0x000080400000791a */ /* 0x008fe80000000000 */
.L_x_153:
[----:B------:R-:W-:Y:S05]  /*a8b0*/  BSYNC.RECONVERGENT B0 ;  /* 0x0000000000007941 */ /* 0x000fea0003800200 */
.L_x_152:
        /* <DEDUP_REMOVED lines=20> */
[----:B------:R-:W-:Y:S04]  /*aa00*/  SHF.L.U32 R20, R106, 0x1f, RZ ;  /* 0x0000001f6a147819 */ /* 0x000fe800000006ff */
[----:B------:R-:W1:Y:S02]  /*aa10*/  SYNCS.PHASECHK.TRANS64.TRYWAIT P0, [R0+URZ+0xb0], R20 ;  /* 0x0000b014000075a7 */ /* 0x000e6400080011ff */
[----:B-1----:R-:W-:Y:S05]  /*aa20*/  @!P0 BRA `(.L_x_158) ;  /* 0x0000004800e88947 */ /* 0x002fea0003800000 */
.L_x_157:
[----:B------:R-:W-:Y:S05]  /*aa30*/  BSYNC B0 ;  /* 0x0000000000007941 */ /* 0x000fea0003800000 */
.L_x_156:
[----:B------:R-:W-:Y:S01]  /*aa40*/  ISETP.NE.AND P0, PT, R71, RZ, PT ;  /* 0x000000ff4700720c */ /* 0x000fe20003f05270 */
[----:B------:R-:W-:Y:S11]  /*aa50*/  VIADD R68, R68, 0x1 ;  /* 0x0000000144447836 */ /* 0x000ff60000000000 */
[----:B------:R-:W-:Y:S01]  /*aa60*/  @!UPT UIADD3 URZ, UPT, UPT, URZ, URZ, URZ ;  /* 0x000000fffffff290 */ /* 0x000fe2000fffe0ff */
[----:B------:R3:W4:Y:S04]  /*aa70*/  @P0 LDS.128 R60, [R3+UR51+0x200] ;  /* 0x00020033033c0984 */ /* 0x0007280008000c00 */
[----:B------:R3:W2:Y:S04]  /*aa80*/  @P0 LDS.128 R72, [R3+UR51+0xa00] ;  /* 0x000a003303480984 */ /* 0x0006a80008000c00 */
[----:B------:R3:W2:Y:S04]  /*aa90*/  @P0 LDS.128 R64, [R2+0x200] ;  /* 0x0002000002400984 */ /* 0x0006a80000000c00 */
[----:B------:R3:W2:Y:S01]  /*aaa0*/  @P0 LDS.128 R76, [R2+0xa00] ;  /* 0x000a0000024c0984 */ /* 0x0006a20000000c00 */
[C---:B------:R-:W-:Y:S04]  /*aab0*/  ISETP.NE.AND P0, PT, R68.reuse, 0x4, PT ;  /* 0x000000044400780c */ /* 0x040fe80003f05270 */
[----:B-1----:R-:W-:Y:S02]  /*aac0*/  SEL R0, RZ, 0x1, P0 ;  /* 0x00000001ff007807 */ /* 0x002fe40000000000 */
[----:B------:R-:W-:Y:S02]  /*aad0*/  SEL R68, R68, RZ, P0 ;  /* 0x000000ff44447207 */ /* 0x000fe40000000000 */
[----:B------:R-:W-:Y:S02]  /*aae0*/  LOP3.LUT R106, R106, R0, RZ, 0x3c, !PT ;  /* 0x000000006a6a7212 */ /* 0x000fe400078e3cff */
.L_x_155:
[----:B------:R-:W-:Y:S05]  /*aaf0*/  BSYNC B1 ;  /* 0x0000000000017941 */ /* 0x000fea0003800000 */
.L_x_154:
[----:B------:R-:W-:Y:S11]  /*ab00*/  ISETP.NE.AND P0, PT, R98, R22, PT ;  /* 0x000000166200720c */ /* 0x000ff60003f05270 */
[----:B------:R-:W-:Y:S02]  /*ab10*/  @!UPT UIADD3 URZ, UPT, UPT, URZ, URZ, URZ ;  /* 0x000000fffffff290 */ /* 0x000fe4000fffe0ff */
[----:B------:R-:W-:Y:S05]  /*ab20*/  @P0 BRA `(.L_x_159) ;  /* 0x0000000000bc0947 */ /* 0x000fea0003800000 */
[----:B------:R-:W-:Y:S11]  /*ab30*/  LOP3.LUT P0, RZ, R21, 0x3, R99, 0x48, !PT ;  /* 0x0000000315ff7812 */ /* 0x000ff60007804863 */
[----:B------:R-:W-:Y:S02]  /*ab40*/  @!UPT UIADD3 URZ, UPT, UPT, URZ, URZ, URZ ;  /* 0x000000fffffff290 */ /* 0x000fe4000fffe0ff */
[----:B------:R-:W-:Y:S05]  /*ab50*/  @!P0 BRA `(.L_x_160) ;  /* 0x0000000000408947 */ /* 0x000fea0003800000 */
        /* <DEDUP_REMOVED lines=16> */
.L_x_160:
        /* <DEDUP_REMOVED lines=23> */
.L_x_161:
[----:B------:R-:W-:Y:S05]  /*add0*/  WARPSYNC.ALL ;  /* 0x0000000000007948 */ /* 0x000fea0003800000 */
[----:B------:R-:W-:Y:S11]  /*ade0*/  R2UR UR4, R23 ;  /* 0x00000000170472ca */ /* 0x000ff600000e0000 */
[----:B------:R-:W-:Y:S02]  /*adf0*/  @!UPT UIADD3 URZ, UPT, UPT, URZ, URZ, URZ ;  /* 0x000000fffffff290 */ /* 0x000fe4000fffe0ff */
[----:B------:R-:W1:Y:S02]  /*ae00*/  LDTM.x16 R4, tmem[UR4+0x40] ;  /* 0x00004004000479ee */ /* 0x000e640008240000 */
[----:B-1----:R-:W-:Y:S01]  /*ae10*/  NOP ;  /* 0x0000000000007918 */ /* 0x002fe20000000000 */
.L_x_159:
[----:B------:R-:W-:Y:S01]  /*ae20*/  ISETP.NE.AND P2, PT, R105, RZ, PT ;  /* 0x000000ff6900720c */ /* 0x000fe20003f45270 */
[----:B------:R-:W-:Y:S01]  /*ae30*/  FMUL R0, R52, R24 ;  /* 0x0000001834007220 */ /* 0x000fe20000400000 */
        /* <DEDUP_REMOVED lines=22> */
[----:B--2---:R-:W-:Y:S01]  /*afa0*/  LOP3.LUT R41, R66, 0xffff0000, RZ, 0xc0, !PT ;  /* 0xffff000042297812 */ /* 0x004fe200078ec0ff */
        /* <DEDUP_REMOVED lines=106> */
[----:B--2---:R-:W2:Y:S02]  /*b650*/  FENCE.VIEW.ASYNC.S ;  /* 0x00000000000073c6 */ /* 0x004ea40000000000 */
[----:B------:R-:W-:Y:S05]  /*b660*/  WARPSYNC.ALL ;  /* 0x0000000000007948 */ /* 0x000fea0003800000 */
[----:B------:R-:W-:Y:S01]  /*b670*/  BSSY.RECONVERGENT B0, `(.L_x_162) ;  /* 0x0000012000007945 */ /* 0x000fe20003800200 */
[----:B--2---:R-:W-:Y:S06]  /*b680*/  BAR.SYNC.DEFER_BLOCKING 0x1, 0x80 ;  /* 0x0042000000007b1d */ /* 0x004fec0000010000 */
[----:B------:R-:W-:Y:S05]  /*b690*/  @P0 BRA `(.L_x_163) ;  /* 0x00000000003c0947 */ /* 0x000fea0003800000 */
[----:B------:R-:W-:Y:S02]  /*b6a0*/  UIADD3 UR4, UPT, UPT, UR51, 0x200, URZ ;  /* 0x0000020033047890 */ /* 0x000fe4000fffe0ff */
[----:B------:R-:W-:Y:S01]  /*b6b0*/  UIADD3 UR8, UP0, UPT, UR58, 0xa80, URZ ;  /* 0x00000a803a087890 */ /* 0x000fe2000ff1e0ff */
[----:B------:R-:W-:Y:S01]  /*b6c0*/  UMOV UR54, UR42 ;  /* 0x0000002a00367c82 */ /* 0x000fe20008000000 */
[----:B------:R-:W-:Y:S02]  /*b6d0*/  UMOV UR55, UR36 ;  /* 0x0000002400377c82 */ /* 0x000fe40008000000 */
[----:B------:R-:W-:Y:S01]  /*b6e0*/  MOV R88, UR4 ;  /* 0x0000000400587c02 */ /* 0x000fe20008000f00 */
[----:B------:R-:W-:Y:S02]  /*b6f0*/  UIADD3.X UR9, UPT, UPT, URZ, UR59, URZ, UP0, !UPT ;  /* 0x0000003bff097290 */ /* 0x000fe400087fe4ff */
[----:B------:R-:W-:Y:S01]  /*b700*/  UIADD3 UR5, UPT, UPT, UR41, 0x60, URZ ;  /* 0x0000006029057890 */ /* 0x000fe2000fffe0ff */
[----:B------:R-:W-:Y:S01]  /*b710*/  R2UR UR52, R88 ;  /* 0x00000000583472ca */ /* 0x000fe200000e0000 */
[----:B------:R-:W-:Y:S01]  /*b720*/  UIADD3 UR4, UPT, UPT, UR51, 0xa00, URZ ;  /* 0x00000a0033047890 */ /* 0x000fe2000fffe0ff */
[----:B------:R-:W-:Y:S01]  /*b730*/  UMOV UR6, UR42 ;  /* 0x0000002a00067c82 */ /* 0x000fe20008000000 */
[----:B------:R-:W-:Y:S10]  /*b740*/  UMOV UR7, UR36 ;  /* 0x0000002400077c82 */ /* 0x000ff40008000000 */
[----:B------:R2:W-:Y:S01]  /*b750*/  UTMASTG.3D [UR52], [UR8] ;  /* 0x00000034080073b5 */ /* 0x0005e20008010000 */
[----:B------:R2:W-:Y:S01]  /*b760*/  UTMASTG.3D [UR4], [UR8] ;  /* 0x00000004080073b5 */ /* 0x0005e20008010000 */
[----:B------:R0:W-:Y:S01]  /*b770*/  UTMACMDFLUSH ;  /* 0x00000000000079b7 */ /* 0x0001e20000000000 */
[----:B--2---:R-:W-:Y:S04]  /*b780*/  DEPBAR.LE SB0, 0x1 ;  /* 0x000080400000791a */ /* 0x004fe80000000000 */
.L_x_163:
[----:B------:R-:W-:Y:S05]  /*b790*/  BSYNC.RECONVERGENT B0 ;  /* 0x0000000000007941 */ /* 0x000fea0003800200 */
.L_x_162:
[----:B------:R-:W-:Y:S01]  /*b7a0*/  BAR.SYNC.DEFER_BLOCKING 0x1, 0x80 ;  /* 0x0042000000007b1d */ /* 0x000fe20000010000 */
[----:B------:R-:W-:Y:S04]  /*b7b0*/  UIADD3 UR40, UPT, UPT, UR43, 0x1, URZ ;  /* 0x000000012b287890 */ /* 0x000fe8000fffe0ff */
[----:B------:R-:W-:Y:S04]  /*b7c0*/  UISETP.NE.AND UP0, UPT, UR40, 0x4, UPT ;  /* 0x000000042800788c */ /* 0x000fe8000bf05270 */
[----:B------:R-:W-:Y:S01]  /*b7d0*/  USEL UR40, UR40, URZ, UP0 ;  /* 0x000000ff28287287 */ /* 0x000fe20008000000 */
[----:B------:R2:W-:Y:S01]  /*b7e0*/  @P2 SYNCS.ARRIVE.TRANS64.RED.A1T0 RZ, [R107+URZ], RZ ;  /* 0x000000ff6bff29a7 */ /* 0x0005e200081004ff */
[----:B------:R-:W-:Y:S01]  /*b7f0*/  BSSY B1, `(.L_x_164) ;  /* 0x000001a000017945 */ /* 0x000fe20003800000 */
[----:B------:R-:W3:Y:S02]  /*b800*/  @P2 SYNCS.PHASECHK.TRANS64.TRYWAIT P0, [R0+URZ+0xb0], R2 ;  /* 0x0000b002000025a7 */ /* 0x000ee400080011ff */
[----:B---3--:R-:W-:Y:S01]  /*b810*/  @P2 SEL R70, RZ, 0x1, !P0 ;  /* 0x00000001ff462807 */ /* 0x008fe20004000000 */
[----:B--2---:R-:W-:Y:S06]  /*b820*/  @!P2 BRA `(.L_x_165) ;  /* 0x000000000058a947 */ /* 0x004fec0003800000 */
[----:B------:R-:W-:Y:S01]  /*b830*/  ISETP.NE.AND P1, PT, R71, RZ, PT ;  /* 0x000000ff4700720c */ /* 0x000fe20003f25270 */
[----:B------:R-:W-:Y:S01]  /*b840*/  BSSY B0, `(.L_x_166) ;  /* 0x0000009000007945 */ /* 0x000fe20003800000 */
[----:B------:R-:W-:Y:S11]  /*b850*/  ISETP.NE.AND P0, PT, R70, RZ, PT ;  /* 0x000000ff4600720c */ /* 0x000ff60003f05270 */
[----:B------:R-:W-:Y:S05]  /*b860*/  @P1 IMAD R3, R68, 0x1000, R104 ;  /* 0x0000100044031824 */ /* 0x000fea00078e0268 */
[----:B------:R-:W-:Y:S05]  /*b870*/  @P1 IADD3 R2, PT, PT, R3, UR51, RZ ;  /* 0x0000003303021c10 */ /* 0x000fea000fffe0ff */
[----:B------:R-:W-:Y:S01]  /*b880*/  @P1 IMAD.IADD R2, R69, 0x1, R2 ;  /* 0x0000000145021824 */ /* 0x000fe200078e0202 */
[----:B------:R-:W-:Y:S06]  /*b890*/  @P0 BRA `(.L_x_167) ;  /* 0x00000000000c0947 */ /* 0x000fec0003800000 */
[----:B-1----:R-:W-:Y:S04]  /*b8a0*/  SHF.L.U32 R20, R106, 0x1f, RZ ;  /* 0x0000001f6a147819 */ /* 0x002fe800000006ff */
[----:B------:R-:W1:Y:S02]  /*b8b0*/  SYNCS.PHASECHK.TRANS64.TRYWAIT P0, [R0+URZ+0xb0], R20 ;  /* 0x0000b014000075a7 */ /* 0x000e6400080011ff */
[----:B-1----:R-:W-:Y:S05]  /*b8c0*/  @!P0 BRA `(.L_x_168) ;  /* 0x0000003c00548947 */ /* 0x002fea0003800000 */
.L_x_167:
[----:B------:R-:W-:Y:S05]  /*b8d0*/  BSYNC B0 ;  /* 0x0000000000007941 */ /* 0x000fea0003800000 */
.L_x_166:
[----:B------:R-:W-:Y:S01]  /*b8e0*/  ISETP.NE.AND P0, PT, R71, RZ, PT ;  /* 0x000000ff4700720c */ /* 0x000fe20003f05270 */
[----:B------:R-:W-:Y:S11]  /*b8f0*/  VIADD R68, R68, 0x1 ;  /* 0x0000000144447836 */ /* 0x000ff60000000000 */
[----:B------:R-:W-:Y:S01]  /*b900*/  @!UPT UIADD3 URZ, UPT, UPT, URZ, URZ, URZ ;  /* 0x000000fffffff290 */ /* 0x000fe2000fffe0ff */
[----:B------:R2:W3:Y:S04]  /*b910*/  @P0 LDS.128 R60, [R3+UR51+0x200] ;  /* 0x00020033033c0984 */ /* 0x0004e80008000c00 */
[----:B------:R2:W4:Y:S04]  /*b920*/  @P0 LDS.128 R72, [R3+UR51+0xa00] ;  /* 0x000a003303480984 */ /* 0x0005280008000c00 */
[----:B------:R2:W2:Y:S04]  /*b930*/  @P0 LDS.128 R64, [R2+0x200] ;  /* 0x0002000002400984 */ /* 0x0004a80000000c00 */
[----:B------:R2:W2:Y:S01]  /*b940*/  @P0 LDS.128 R76, [R2+0xa00] ;  /* 0x000a0000024c0984 */ /* 0x0004a20000000c00 */
[C---:B------:R-:W-:Y:S04]  /*b950*/  ISETP.NE.AND P0, PT, R68.reuse, 0x4, PT ;  /* 0x000000044400780c */ /* 0x040fe80003f05270 */
[----:B-1----:R-:W-:Y:S02]  /*b960*/  SEL R0, RZ, 0x1, P0 ;  /* 0x00000001ff007807 */ /* 0x002fe40000000000 */
[----:B------:R-:W-:Y:S02]  /*b970*/  SEL R68, R68, RZ, P0 ;  /* 0x000000ff44447207 */ /* 0x000fe40000000000 */
[----:B------:R-:W-:Y:S02]  /*b980*/  LOP3.LUT R106, R106, R0, RZ, 0x3c, !PT ;  /* 0x000000006a6a7212 */ /* 0x000fe400078e3cff */
.L_x_165:
[----:B------:R-:W-:Y:S05]  /*b990*/  BSYNC B1 ;  /* 0x0000000000017941 */ /* 0x000fea0003800000 */
.L_x_164:
[----:B--2---:R-:W-:Y:S05]  /*b9a0*/  VIADD R3, R59, 0x400020 ;  /* 0x004000203b037836 */ /* 0x004fea0000000000 */
[----:B------:R-:W-:Y:S04]  /*b9b0*/  SHF.R.U32.HI R0, RZ, 0x15, R3 ;  /* 0x00000015ff007819 */ /* 0x000fe80000011603 */
[----:B-1----:R-:W-:Y:S04]  /*b9c0*/  LOP3.LUT R22, R0, 0x3, RZ, 0xc0, !PT ;  /* 0x0000000300167812 */ /* 0x002fe800078ec0ff */
        /* <DEDUP_REMOVED lines=11> */
[----:B------:R-:W2:Y:S01]  /*ba80*/  LDCU.64 UR6, c[0x4][0x78] ;  /* 0x01000f00ff0677ac */ /* 0x000ea20008000a00 */
[----:B------:R-:W3:Y:S01]  /*ba90*/  LDC.64 R14, c[0x4][R15] ;  /* 0x010000000f0e7b82 */ /* 0x000ee20000000a00 */
[----:B------:R-:W5:Y:S01]  /*baa0*/  LDCU.64 UR4, c[0x4][0x10] ;  /* 0x01000200ff0477ac */ /* 0x000f620008000a00 */
[----:B-1----:R-:W-:Y:S01]  /*bab0*/  MOV R5, UR9 ;  /* 0x0000000900057c02 */ /* 0x002fe20008000f00 */
[----:B------:R-:W-:Y:S01]  /*bac0*/  IMAD.U32 R4, RZ, RZ, UR8 ;  /* 0x00000008ff047e24 */ /* 0x000fe2000f8e00ff */
[----:B--2---:R-:W-:Y:S01]  /*bad0*/  MOV R7, UR7 ;  /* 0x0000000700077c02 */ /* 0x004fe20008000f00 */
[----:B------:R-:W-:Y:S01]  /*bae0*/  IMAD.U32 R6, RZ, RZ, UR6 ;  /* 0x00000006ff067e24 */ /* 0x000fe2000f8e00ff */
[----:B-----5:R-:W-:Y:S01]  /*baf0*/  MOV R11, UR5 ;  /* 0x00000005000b7c02 */ /* 0x020fe20008000f00 */
[----:B------:R-:W-:Y:S02]  /*bb00*/  IMAD.U32 R10, RZ, RZ, UR4 ;  /* 0x00000004ff0a7e24 */ /* 0x000fe4000f8e00ff */
[----:B------:R-:W-:Y:S07]  /*bb10*/  LEPC R20, `(.L_x_170) ;  /* 0x000000001014794e */ /* 0x000fee0000000000 */
[----:B---34-:R-:W-:Y:S05]  /*bb20*/  CALL.ABS.NOINC R14 ;  /* 0x000000000e007343 */ /* 0x018fea0003c00000 */
.L_x_170:
        /* <DEDUP_REMOVED lines=23> */
.L_x_171:
[----:B------:R-:W-:Y:S05]  /*bca0*/  WARPSYNC.ALL ;  /* 0x0000000000007948 */ /* 0x000fea0003800000 */
[----:B------:R-:W-:Y:S11]  /*bcb0*/  R2UR UR4, R2 ;  /* 0x00000000020472ca */ /* 0x000ff600000e0000 */
[----:B------:R-:W-:Y:S02]  /*bcc0*/  @!UPT UIADD3 URZ, UPT, UPT, URZ, URZ, URZ ;  /* 0x000000fffffff290 */ /* 0x000fe4000fffe0ff */
[----:B------:R-:W1:Y:S02]  /*bcd0*/  LDTM.x16 R4, tmem[UR4+0x40] ;  /* 0x00004004000479ee */ /* 0x000e640008240000 */
[----:B-1----:R-:W-:Y:S01]  /*bce0*/  NOP ;  /* 0x0000000000007918 */ /* 0x002fe20000000000 */
.L_x_169:
[----:B------:R-:W-:Y:S01]  /*bcf0*/  ISETP.NE.AND P2, PT, R105, RZ, PT ;  /* 0x000000ff6900720c */ /* 0x000fe20003f45270 */
[----:B------:R-:W-:Y:S01]  /*bd00*/  FMUL R0, R52, R24 ;  /* 0x0000001834007220 */ /* 0x000fe20000400000 */
[----:B---3--:R-:W-:Y:S01]  /*bd10*/  SHF.L.U32 R3, R60, 0x10, RZ ;  /* 0x000000103c037819 */ /* 0x008fe200000006ff */
        /* <DEDUP_REMOVED lines=145> */
[----:B--2---:R-:W-:Y:S04]  /*c630*/  DEPBAR.LE SB0, 0x1 ;  /* 0x000080400000791a */ /* 0x004fe80000000000 */
.L_x_173:
[----:B------:R-:W-:Y:S05]  /*c640*/  BSYNC.RECONVERGENT B0 ;  /* 0x0000000000007941 */ /* 0x000fea0003800200 */
.L_x_172:
        /* <DEDUP_REMOVED lines=10> */
[----:B------:R-:W2:Y:S02]  /*c6f0*/  @P2 SYNCS.PHASECHK.TRANS64.TRYWAIT P0, [R0+URZ+0xb0], R2 ;  /* 0x0000b002000025a7 */ /* 0x000ea400080011ff */
[----:B--2---:R-:W-:Y:S01]  /*c700*/  @P2 SEL R70, RZ, 0x1, !P0 ;  /* 0x00000001ff462807 */ /* 0x004fe20004000000 */
        /* <DEDUP_REMOVED lines=11> */
.L_x_177:
[----:B------:R-:W-:Y:S05]  /*c7c0*/  BSYNC B0 ;  /* 0x0000000000007941 */ /* 0x000fea0003800000 */
.L_x_176:
        /* <DEDUP_REMOVED lines=11> */
.L_x_175:
[----:B------:R-:W-:Y:S05]  /*c880*/  BSYNC B1 ;  /* 0x0000000000017941 */ /* 0x000fea0003800000 */
.L_x_174:
[----:B------:R-:W-:Y:S11]  /*c890*/  ISETP.NE.AND P0, PT, R98, R22, PT ;  /* 0x000000166200720c */ /* 0x000ff60003f05270 */
[----:B------:R-:W-:Y:S02]  /*c8a0*/  @!UPT UIADD3 URZ, UPT, UPT, URZ, URZ, URZ ;  /* 0x000000fffffff290 */ /* 0x000fe4000fffe0ff */
[----:B------:R-:W-:Y:S05]  /*c8b0*/  @P0 BRA `(.L_x_179) ;  /* 0x0000000000bc0947 */ /* 0x000fea0003800000 */
[----:B------:R-:W-:Y:S11]  /*c8c0*/  LOP3.LUT P0, RZ, R21, 0x3, R99, 0x48, !PT ;  /* 0x0000000315ff7812 */ /* 0x000ff60007804863 */
[----:B------:R-:W-:Y:S02]  /*c8d0*/  @!UPT UIADD3 URZ, UPT, UPT, URZ, URZ, URZ ;  /* 0x000000fffffff290 */ /* 0x000fe4000fffe0ff */
[----:B------:R-:W-:Y:S05]  /*c8e0*/  @!P0 BRA `(.L_x_180) ;  /* 0x0000000000408947 */ /* 0x000fea0003800000 */
[----:B------:R-:W1:Y:S01]  /*c8f0*/  LDCU.64 UR8, c[0x4][0x70] ;  /* 0x01000e00ff0877ac */ /* 0x000e620008000a00 */
[----:B--2---:R-:W-:Y:S01]  /*c900*/  MOV R3, 0x0 ;  /* 0x0000000000037802 */ /* 0x004fe20000000f00 */
        /* <DEDUP_REMOVED lines=14> */
.L_x_180:
        /* <DEDUP_REMOVED lines=23> */
.L_x_181:
[----:B------:R-:W-:Y:S05]  /*cb60*/  WARPSYNC.ALL ;  /* 0x0000000000007948 */ /* 0x000fea0003800000 */
[----:B------:R-:W-:Y:S11]  /*cb70*/  R2UR UR4, R23 ;  /* 0x00000000170472ca */ /* 0x000ff600000e0000 */
[----:B------:R-:W-:Y:S02]  /*cb80*/  @!UPT UIADD3 URZ, UPT, UPT, URZ, URZ, URZ ;  /* 0x000000fffffff290 */ /* 0x000fe4000fffe0ff */
[----:B------:R-:W1:Y:S02]  /*cb90*/  LDTM.x16 R4, tmem[UR4+0x40] ;  /* 0x00004004000479ee */ /* 0x000e640008240000 */
[----:B-1----:R-:W-:Y:S01]  /*cba0*/  NOP ;  /* 0x0000000000007918 */ /* 0x002fe20000000000 */
.L_x_179:
[----:B------:R-:W-:Y:S01]  /*cbb0*/  ISETP.NE.AND P2, PT, R105, RZ, PT ;  /* 0x000000ff6900720c */ /* 0x000fe20003f45270 */
[----:B------:R-:W-:Y:S01]  /*cbc0*/  FMUL R0, R52, R24 ;  /* 0x0000001834007220 */ /* 0x000fe20000400000 */
[----:B--23--:R-:W-:Y:S01]  /*cbd0*/  SHF.L.U32 R3, R60, 0x10, RZ ;  /* 0x000000103c037819 */ /* 0x00cfe200000006ff */
        /* <DEDUP_REMOVED lines=145> */
[----:B--2---:R-:W-:Y:S04]  /*d4f0*/  DEPBAR.LE SB0, 0x1 ;  /* 0x000080400000791a */ /* 0x004fe80000000000 */
.L_x_183:
[----:B------:R-:W-:Y:S05]  /*d500*/  BSYNC.RECONVERGENT B0 ;  /* 0x0000000000007941 */ /* 0x000fea0003800200 */
.L_x_182:
        /* <DEDUP_REMOVED lines=17> */
[----:B------:R-:W2:Y:S02]  /*d620*/  SYNCS.PHASECHK.TRANS64.TRYWAIT P0, [R0+URZ+0xb0], R106 ;  /* 0x0000b06a000075a7 */ /* 0x000ea400080011ff */
[----:B--2---:R-:W-:Y:S05]  /*d630*/  @!P0 BRA `(.L_x_188) ;  /* 0x0000002000208947 */ /* 0x004fea0003800000 */
.L_x_187:
[----:B------:R-:W-:Y:S05]  /*d640*/  BSYNC B0 ;  /* 0x0000000000007941 */ /* 0x000fea0003800000 */
.L_x_186:
[----:B------:R-:W-:Y:S11]  /*d650*/  ISETP.NE.AND P0, PT, R71, RZ, PT ;  /* 0x000000ff4700720c */ /* 0x000ff60003f05270 */
[----:B------:R-:W-:Y:S02]  /*d660*/  @!UPT UIADD3 URZ, UPT, UPT, URZ, URZ, URZ ;  /* 0x000000fffffff290 */ /* 0x000fe4000fffe0ff */
[----:B------:R3:W4:Y:S04]  /*d670*/  @P0 LDS.128 R60, [R68+UR51+0x200] ;  /* 0x00020033443c0984 */ /* 0x0007280008000c00 */
[----:B------:R3:W1:Y:S04]  /*d680*/  @P0 LDS.128 R72, [R68+UR51+0xa00] ;  /* 0x000a003344480984 */ /* 0x0006680008000c00 */
[----:B------:R3:W1:Y:S04]  /*d690*/  @P0 LDS.128 R64, [R2+0x200] ;  /* 0x0002000002400984 */ /* 0x0006680000000c00 */
[----:B------:R3:W1:Y:S02]  /*d6a0*/  @P0 LDS.128 R76, [R2+0xa00] ;  /* 0x000a0000024c0984 */ /* 0x0006640000000c00 */
.L_x_185:
[----:B------:R-:W-:Y:S05]  /*d6b0*/  BSYNC B1 ;  /* 0x0000000000017941 */ /* 0x000fea0003800000 */
.L_x_184:
[----:B------:R-:W-:Y:S05]  /*d6c0*/  VIADD R59, R59, 0x400030 ;  /* 0x004000303b3b7836 */ /* 0x000fea0000000000 */
[----:B--2---:R-:W-:Y:S04]  /*d6d0*/  SHF.R.U32.HI R0, RZ, 0x15, R59 ;  /* 0x00000015ff007819 */ /* 0x004fe8000001163b */
[----:B---3--:R-:W-:Y:S04]  /*d6e0*/  LOP3.LUT R2, R0, 0x3, RZ, 0xc0, !PT ;  /* 0x0000000300027812 */ /* 0x008fe800078ec0ff */
[----:B------:R-:W-:Y:S11]  /*d6f0*/  ISETP.NE.AND P0, PT, R98, R2, PT ;  /* 0x000000026200720c */ /* 0x000ff60003f05270 */
[----:B------:R-:W-:Y:S02]  /*d700*/  @!UPT UIADD3 URZ, UPT, UPT, URZ, URZ, URZ ;  /* 0x000000fffffff290 */ /* 0x000fe4000fffe0ff */
[----:B------:R-:W-:Y:S05]  /*d710*/  @P0 BRA `(.L_x_189) ;  /* 0x0000000000bc0947 */ /* 0x000fea0003800000 */
[----:B------:R-:W-:Y:S02]  /*d720*/  LOP3.LUT P0, RZ, R0, 0x3, R99, 0x48, !PT ;  /* 0x0000000300ff7812 */ /* 0x000fe40007804863 */
[----:B------:R-:W-:Y:S11]  /*d730*/  MOV R16, R59 ;  /* 0x0000003b00107202 */ /* 0x000ff60000000f00 */
[----:B------:R-:W-:Y:S05]  /*d740*/  @!P0 BRA `(.L_x_190) ;  /* 0x0000000000408947 */ /* 0x000fea0003800000 */
[----:B------:R-:W2:Y:S01]  /*d750*/  LDCU.64 UR8, c[0x4][0x70] ;  /* 0x01000e00ff0877ac */ /* 0x000ea20008000a00 */
[----:B------:R-:W-:Y:S01]  /*d760*/  MOV R15, 0x0 ;  /* 0x00000000000f7802 */ /* 0x000fe20000000f00 */
[----:B------:R-:W-:Y:S02]  /*d770*/  HFMA2 R12, -RZ, RZ, 0, 5.9604644775390625e-08 ;  /* 0x00000001ff0c7431 */ /* 0x000fe400000001ff */
[----:B------:R-:W-:Y:S02]  /*d780*/  IMAD.MOV.U32 R8, RZ, RZ, 0x192 ;  /* 0x00000192ff087424 */ /* 0x000fe400078e00ff */
[----:B------:R-:W-:Y:S01]  /*d790*/  IMAD.MOV.U32 R13, RZ, RZ, RZ ;  /* 0x000000ffff0d7224 */ /* 0x000fe200078e00ff */
[----:B------:R-:W3:Y:S01]  /*d7a0*/  LDCU.64 UR6, c[0x4][0x78] ;  /* 0x01000f00ff0677ac */ /* 0x000ee20008000a00 */
[----:B------:R-:W1:Y:S01]  /*d7b0*/  LDC.64 R14, c[0x4][R15] ;  /* 0x010000000f0e7b82 */ /* 0x000e620000000a00 */
[----:B------:R-:W5:Y:S01]  /*d7c0*/  LDCU.64 UR4, c[0x4][0x10] ;  /* 0x01000200ff0477ac */ /* 0x000f620008000a00 */
[----:B--2---:R-:W-:Y:S01]  /*d7d0*/  MOV R5, UR9 ;  /* 0x0000000900057c02 */ /* 0x004fe20008000f00 */
[----:B------:R-:W-:Y:S01]  /*d7e0*/  IMAD.U32 R4, RZ, RZ, UR8 ;  /* 0x00000008ff047e24 */ /* 0x000fe2000f8e00ff */
[----:B---3--:R-:W-:Y:S01]  /*d7f0*/  MOV R7, UR7 ;  /* 0x0000000700077c02 */ /* 0x008fe20008000f00 */
[----:B------:R-:W-:Y:S01]  /*d800*/  IMAD.U32 R6, RZ, RZ, UR6 ;  /* 0x00000006ff067e24 */ /* 0x000fe2000f8e00ff */
[----:B-----5:R-:W-:Y:S01]  /*d810*/  MOV R11, UR5 ;  /* 0x00000005000b7c02 */ /* 0x020fe20008000f00 */
[----:B------:R-:W-:Y:S02]  /*d820*/  IMAD.U32 R10, RZ, RZ, UR4 ;  /* 0x00000004ff0a7e24 */ /* 0x000fe4000f8e00ff */
[----:B-1----:R-:W-:Y:S07]  /*d830*/  LEPC R20, `(.L_x_190) ;  /* 0x000000001014794e */ /* 0x002fee0000000000 */
[----:B----4-:R-:W-:Y:S05]  /*d840*/  CALL.ABS.NOINC R14 ;  /* 0x000000000e007343 */ /* 0x010fea0003c00000 */
.L_x_190:
[----:B------:R-:W-:Y:S05]  /*d850*/  WARPSYNC.ALL ;  /* 0x0000000000007948 */ /* 0x000fea0003800000 */
[C---:B------:R-:W-:Y:S01]  /*d860*/  R2UR UR4, R16.reuse ;  /* 0x00000000100472ca */ /* 0x040fe200000e0000 */
[----:B------:R-:W-:Y:S05]  /*d870*/  VIADD R0, R16, 0x40 ;  /* 0x0000004010007836 */ /* 0x000fea0000000000 */
[----:B------:R-:W-:Y:S04]  /*d880*/  SHF.R.U32.HI R0, RZ, 0x15, R0 ;  /* 0x00000015ff007819 */ /* 0x000fe80000011600 */
[----:B------:R-:W-:Y:S03]  /*d890*/  LOP3.LUT P0, RZ, R0, 0x3, R99, 0x48, !PT ;  /* 0x0000000300ff7812 */ /* 0x000fe60007804863 */
[----:B------:R-:W2:Y:S10]  /*d8a0*/  LDTM.x16 R24, tmem[UR4] ;  /* 0x00000004001879ee */ /* 0x000eb40008240000 */
[----:B--2---:R-:W-:Y:S05]  /*d8b0*/  @!P0 BRA `(.L_x_191) ;  /* 0x0000000000408947 */ /* 0x004fea0003800000 */
        /* <DEDUP_REMOVED lines=16> */
.L_x_191:
[----:B------:R-:W-:Y:S05]  /*d9c0*/  WARPSYNC.ALL ;  /* 0x0000000000007948 */ /* 0x000fea0003800000 */
[----:B------:R-:W-:Y:S11]  /*d9d0*/  R2UR UR4, R16 ;  /* 0x00000000100472ca */ /* 0x000ff600000e0000 */
[----:B------:R-:W-:Y:S02]  /*d9e0*/  @!UPT UIADD3 URZ, UPT, UPT, URZ, URZ, URZ ;  /* 0x000000fffffff290 */ /* 0x000fe4000fffe0ff */
[----:B------:R-:W2:Y:S02]  /*d9f0*/  LDTM.x16 R4, tmem[UR4+0x40] ;  /* 0x00004004000479ee */ /* 0x000ea40008240000 */
[----:B--2---:R-:W-:Y:S01]  /*da00*/  NOP ;  /* 0x0000000000007918 */ /* 0x004fe20000000000 */
.L_x_189:
[----:B------:R-:W-:Y:S01]  /*da10*/  ISETP.NE.AND P1, PT, R98, R2, PT ;  /* 0x000000026200720c */ /* 0x000fe20003f25270 */
[----:B------:R-:W-:Y:S05]  /*da20*/  WARPSYNC.ALL ;  /* 0x0000000000007948 */ /* 0x000fea0003800000 */
[C---:B----4-:R-:W-:Y:S01]  /*da30*/  SHF.L.U32 R3, R60.reuse, 0x10, RZ ;  /* 0x000000103c037819 */ /* 0x050fe200000006ff */
[----:B------:R-:W-:Y:S01]  /*da40*/  NOP ;  /* 0x0000000000007918 */ /* 0x000fe20000000000 */
[----:B------:R-:W-:Y:S01]  /*da50*/  LOP3.LUT R40, R60, 0xffff0000, RZ, 0xc0, !PT ;  /* 0xffff00003c287812 */ /* 0x000fe200078ec0ff */
[C---:B------:R-:W-:Y:S01]  /*da60*/  FMUL R0, R52.reuse, R24 ;  /* 0x0000001834007220 */ /* 0x040fe20000400000 */
[C---:B------:R-:W-:Y:S01]  /*da70*/  SHF.L.U32 R41, R61.reuse, 0x10, RZ ;  /* 0x000000103d297819 */ /* 0x040fe200000006ff */
[----:B------:R-:W-:Y:S01]  /*da80*/  FMUL R2, R52, R25 ;  /* 0x0000001934027220 */ /* 0x000fe20000400000 */
[----:B------:R-:W-:Y:S01]  /*da90*/  LOP3.LUT R42, R61, 0xffff0000, RZ, 0xc0, !PT ;  /* 0xffff00003d2a7812 */ /* 0x000fe200078ec0ff */
[C---:B------:R-:W-:Y:S01]  /*daa0*/  FFMA R0, R53.reuse, R3, R0 ;  /* 0x0000000335007223 */ /* 0x040fe20000000000 */
[----:B------:R-:W-:Y:S01]  /*dab0*/  R2UR UR4, R58 ;  /* 0x000000003a0472ca */ /* 0x000fe200000e0000 */
[----:B------:R-:W-:Y:S01]  /*dac0*/  FFMA R2, R53, R40, R2 ;  /* 0x0000002835027223 */ /* 0x000fe20000000002 */
[----:B------:R-:W-:Y:S01]  /*dad0*/  SHF.L.U32 R54, R62, 0x10, RZ ;  /* 0x000000103e367819 */ /* 0x000fe200000006ff */
[----:B-1----:R-:W-:Y:S01]  /*dae0*/  FMUL R20, R52, R4 ;  /* 0x0000000434147220 */ /* 0x002fe20000400000 */
[----:B------:R-:W-:Y:S01]  /*daf0*/  LOP3.LUT R55, R62, 0xffff0000, RZ, 0xc0, !PT ;  /* 0xffff00003e377812 */ /* 0x000fe200078ec0ff */
[----:B------:R-:W-:Y:S01]  /*db00*/  FMUL R3, R52, R26 ;  /* 0x0000001a34037220 */ /* 0x000fe20000400000 */
[----:B------:R-:W-:Y:S01]  /*db10*/  F2FP.BF16.F32.PACK_AB R108, R2, R0 ;  /* 0x00000000026c723e */ /* 0x000fe200000010ff */
[----:B------:R-:W-:Y:S01]  /*db20*/  FMUL R4, R52, R27 ;  /* 0x0000001b34047220 */ /* 0x000fe20000400000 */
[----:B------:R-:W-:Y:S01]  /*db30*/  SHF.L.U32 R56, R63, 0x10, RZ ;  /* 0x000000103f387819 */ /* 0x000fe200000006ff */
[----:B------:R-:W-:Y:S01]  /*db40*/  FFMA R3, R53, R41, R3 ;  /* 0x0000002935037223 */ /* 0x000fe20000000003 */
[----:B------:R-:W-:Y:S01]  /*db50*/  LOP3.LUT R57, R63, 0xffff0000, RZ, 0xc0, !PT ;  /* 0xffff00003f397812 */ /* 0x000fe200078ec0ff */
[----:B------:R-:W-:Y:S01]  /*db60*/  FFMA R4, R53, R42, R4 ;  /* 0x0000002a35047223 */ /* 0x000fe20000000004 */
[----:B------:R-:W-:Y:S01]  /*db70*/  SHF.L.U32 R58, R64, 0x10, RZ ;  /* 0x00000010403a7819 */ /* 0x000fe200000006ff */
[----:B------:R-:W-:Y:S01]  /*db80*/  FMUL R0, R52, R28 ;  /* 0x0000001c34007220 */ /* 0x000fe20000400000 */
[----:B------:R-:W-:Y:S01]  /*db90*/  LOP3.LUT R59, R64, 0xffff0000, RZ, 0xc0, !PT ;  /* 0xffff0000403b7812 */ /* 0x000fe200078ec0ff */
[----:B------:R-:W-:Y:S01]  /*dba0*/  FMUL R2, R52, R29 ;  /* 0x0000001d34027220 */ /* 0x000fe20000400000 */
[----:B------:R-:W-:Y:S01]  /*dbb0*/  F2FP.BF16.F32.PACK_AB R109, R4, R3 ;  /* 0x00000003046d723e */ /* 0x000fe200000010ff */
[C---:B------:R-:W-:Y:S01]  /*dbc0*/  FMUL R21, R52.reuse, R5 ;  /* 0x0000000534157220 */ /* 0x040fe20000400000 */
[C---:B------:R-:W-:Y:S01]  /*dbd0*/  SHF.L.U32 R60, R65.reuse, 0x10, RZ ;  /* 0x00000010413c7819 */ /* 0x040fe200000006ff */
[C---:B------:R-:W-:Y:S01]  /*dbe0*/  FMUL R5, R52.reuse, R30 ;  /* 0x0000001e34057220 */ /* 0x040fe20000400000 */
[----:B------:R-:W-:Y:S01]  /*dbf0*/  LOP3.LUT R61, R65, 0xffff0000, RZ, 0xc0, !PT ;  /* 0xffff0000413d7812 */ /* 0x000fe200078ec0ff */
[----:B------:R-:W-:Y:S01]  /*dc00*/  FMUL R22, R52, R6 ;  /* 0x0000000634167220 */ /* 0x000fe20000400000 */
[----:B------:R-:W-:Y:S01]  /*dc10*/  SHF.L.U32 R62, R66, 0x10, RZ ;  /* 0x00000010423e7819 */ /* 0x000fe200000006ff */
        /* <DEDUP_REMOVED lines=10> */
[----:B------:R-:W-:Y:S01]  /*dcc0*/  FMUL R3, R52, R33 ;  /* 0x0000002134037220 */ /* 0x000fe20000400000 */
[----:B------:R-:W-:Y:S01]  /*dcd0*/  F2FP.BF16.F32.PACK_AB R110, R2, R0 ;  /* 0x00000000026e723e */ /* 0x000fe200000010ff */
[----:B------:R-:W-:Y:S01]  /*dce0*/  FFMA R5, R53, R56, R5 ;  /* 0x0000003835057223 */ /* 0x000fe20000000005 */
[----:B------:R-:W-:Y:S01]  /*dcf0*/  SHF.L.U32 R68, R73, 0x10, RZ ;  /* 0x0000001049447819 */ /* 0x000fe200000006ff */
[----:B------:R-:W-:Y:S01]  /*dd00*/  FFMA R6, R53, R57, R6 ;  /* 0x0000003935067223 */ /* 0x000fe20000000006 */
[----:B------:R-:W-:Y:S01]  /*dd10*/  LOP3.LUT R69, R73, 0xffff0000, RZ, 0xc0, !PT ;  /* 0xffff000049457812 */ /* 0x000fe200078ec0ff */
[C---:B------:R-:W-:Y:S01]  /*dd20*/  FFMA R7, R53.reuse, R58, R7 ;  /* 0x0000003a35077223 */ /* 0x040fe20000000007 */
[----:B------:R-:W-:Y:S01]  /*dd30*/  SHF.L.U32 R70, R74, 0x10, RZ ;  /* 0x000000104a467819 */ /* 0x000fe200000006ff */
[----:B------:R-:W-:Y:S01]  /*dd40*/  UIADD3 UR4, UPT, UPT, UR4, 0x130, URZ ;  /* 0x0000013004047890 */ /* 0x000fe2000fffe0ff */
[----:B------:R-:W-:Y:S01]  /*dd50*/  F2FP.BF16.F32.PACK_AB R111, R6, R5 ;  /* 0x00000005066f723e */ /* 0x000fe200000010ff */
[----:B------:R-:W-:Y:S01]  /*dd60*/  FFMA R3, R53, R59, R3 ;  /* 0x0000003b35037223 */ /* 0x000fe20000000003 */
[----:B------:R-:W-:Y:S01]  /*dd70*/  LOP3.LUT R71, R74, 0xffff0000, RZ, 0xc0, !PT ;  /* 0xffff00004a477812 */ /* 0x000fe200078ec0ff */
[C---:B------:R-:W-:Y:S01]  /*dd80*/  FMUL R0, R52.reuse, R34 ;  /* 0x0000002234007220 */ /* 0x040fe20000400000 */
[----:B------:R-:W-:Y:S01]  /*dd90*/  SHF.L.U32 R72, R75, 0x10, RZ ;  /* 0x000000104b487819 */ /* 0x000fe200000006ff */
[C---:B------:R-:W-:Y:S01]  /*dda0*/  FMUL R2, R52.reuse, R35 ;  /* 0x0000002334027220 */ /* 0x040fe20000400000 */
[----:B------:R-:W-:Y:S01]  /*ddb0*/  UPRMT UR4, UR37, 0x654, UR4 ;  /* 0x0000065425047896 */ /* 0x000fe20008000004 */
[C---:B------:R-:W-:Y:S01]  /*ddc0*/  FMUL R4, R52.reuse, R36 ;  /* 0x0000002434047220 */ /* 0x040fe20000400000 */
[C---:B------:R-:W-:Y:S01]  /*ddd0*/  FMUL R5, R52.reuse, R37 ;  /* 0x0000002534057220 */ /* 0x040fe20000400000 */
[----:B------:R-:W-:Y:S01]  /*dde0*/  F2FP.BF16.F32.PACK_AB R28, R3, R7 ;  /* 0x00000007031c723e */ /* 0x000fe200000010ff */
[C---:B------:R-:W-:Y:S01]  /*ddf0*/  FFMA R0, R53.reuse, R60, R0 ;  /* 0x0000003c35007223 */ /* 0x040fe20000000000 */
[C---:B------:R-:W-:Y:S01]  /*de00*/  FMUL R6, R52.reuse, R38 ;  /* 0x0000002634067220 */ /* 0x040fe20000400000 */
[C---:B------:R-:W-:Y:S01]  /*de10*/  FFMA R2, R53.reuse, R61, R2 ;  /* 0x0000003d35027223 */ /* 0x040fe20000000002 */
[C---:B------:R-:W-:Y:S01]  /*de20*/  FMUL R3, R52.reuse, R39 ;  /* 0x0000002734037220 */ /* 0x040fe20000400000 */
[C---:B------:R-:W-:Y:S01]  /*de30*/  FFMA R4, R53.reuse, R62, R4 ;  /* 0x0000003e35047223 */ /* 0x040fe20000000004 */
[C---:B------:R-:W-:Y:S01]  /*de40*/  FFMA R5, R53.reuse, R63, R5 ;  /* 0x0000003f35057223 */ /* 0x040fe20000000005 */
[C---:B------:R-:W-:Y:S01]  /*de50*/  FFMA R6, R53.reuse, R64, R6 ;  /* 0x0000004035067223 */ /* 0x040fe20000000006 */
[C---:B------:R-:W-:Y:S01]  /*de60*/  FFMA R3, R53.reuse, R65, R3 ;  /* 0x0000004135037223 */ /* 0x040fe20000000003 */
[----:B------:R-:W-:Y:S01]  /*de70*/  FFMA R20, R53, R66, R20 ;  /* 0x0000004235147223 */ /* 0x000fe20000000014 */
[----:B------:R-:W-:Y:S01]  /*de80*/  FMUL R8, R52, R8 ;  /* 0x0000000834087220 */ /* 0x000fe20000400000 */
[----:B------:R-:W-:Y:S01]  /*de90*/  SYNCS.ARRIVE.TRANS64.RED.A1T0 RZ, [UR4], RZ ;  /* 0x000000ffffff79a7 */ /* 0x000fe20008100404 */
[----:B------:R1:W-:Y:S01]  /*dea0*/  @!P1 STS.128 [R104+UR51+0x3200], R108 ;  /* 0x0032006c68009988 */ /* 0x0003e20008000c33 */
[----:B------:R-:W-:Y:S01]  /*deb0*/  LOP3.LUT R73, R75, 0xffff0000, RZ, 0xc0, !PT ;  /* 0xffff00004b497812 */ /* 0x000fe200078ec0ff */
[C---:B------:R-:W-:Y:S01]  /*dec0*/  FFMA R21, R53.reuse, R67, R21 ;  /* 0x0000004335157223 */ /* 0x040fe20000000015 */
[----:B------:R-:W-:Y:S01]  /*ded0*/  SHF.L.U32 R24, R76, 0x10, RZ ;  /* 0x000000104c187819 */ /* 0x000fe200000006ff */
[----:B------:R-:W-:Y:S01]  /*dee0*/  FMUL R9, R52, R9 ;  /* 0x0000000934097220 */ /* 0x000fe20000400000 */
[----:B------:R-:W-:Y:S01]  /*def0*/  LOP3.LUT R25, R76, 0xffff0000, RZ, 0xc0, !PT ;  /* 0xffff00004c197812 */ /* 0x000fe200078ec0ff */
[C---:B------:R-:W-:Y:S01]  /*df00*/  FFMA R22, R53.reuse, R68, R22 ;  /* 0x0000004435167223 */ /* 0x040fe20000000016 */
[C---:B------:R-:W-:Y:S01]  /*df10*/  FMUL R10, R52.reuse, R10 ;  /* 0x0000000a340a7220 */ /* 0x040fe20000400000 */
[C---:B------:R-:W-:Y:S01]  /*df20*/  FFMA R23, R53.reuse, R69, R23 ;  /* 0x0000004535177223 */ /* 0x040fe20000000017 */
[----:B------:R-:W-:Y:S01]  /*df30*/  FMUL R11, R52, R11 ;  /* 0x0000000b340b7220 */ /* 0x000fe20000400000 */
[----:B------:R-:W-:Y:S01]  /*df40*/  F2FP.BF16.F32.PACK_AB R29, R2, R0 ;  /* 0x00000000021d723e */ /* 0x000fe200000010ff */
[----:B------:R-:W-:Y:S01]  /*df50*/  FFMA R8, R53, R70, R8 ;  /* 0x0000004635087223 */ /* 0x000fe20000000008 */
[----:B------:R-:W-:Y:S01]  /*df60*/  F2FP.BF16.F32.PACK_AB R30, R5, R4 ;  /* 0x00000004051e723e */ /* 0x000fe200000010ff */
[C---:B------:R-:W-:Y:S01]  /*df70*/  FMUL R12, R52.reuse, R12 ;  /* 0x0000000c340c7220 */ /* 0x040fe20000400000 */
[----:B------:R-:W-:Y:S01]  /*df80*/  F2FP.BF16.F32.PACK_AB R31, R3, R6 ;  /* 0x00000006031f723e */ /* 0x000fe200000010ff */
[----:B------:R-:W-:Y:S01]  /*df90*/  FFMA R9, R53, R71, R9 ;  /* 0x0000004735097223 */ /* 0x000fe20000000009 */
[C---:B------:R-:W-:Y:S01]  /*dfa0*/  FMUL R13, R52.reuse, R13 ;  /* 0x0000000d340d7220 */ /* 0x040fe20000400000 */
[----:B------:R-:W-:Y:S01]  /*dfb0*/  SHF.L.U32 R26, R77, 0x10, RZ ;  /* 0x000000104d1a7819 */ /* 0x000fe200000006ff */
[----:B------:R-:W-:Y:S01]  /*dfc0*/  FFMA R10, R53, R72, R10 ;  /* 0x00000048350a7223 */ /* 0x000fe2000000000a */
[----:B------:R1:W-:Y:S01]  /*dfd0*/  @!P1 STS.128 [R103+0x3200], R28 ;  /* 0x0032001c67009388 */ /* 0x0003e20000000c00 */
[C---:B------:R-:W-:Y:S01]  /*dfe0*/  FMUL R14, R52.reuse, R14 ;  /* 0x0000000e340e7220 */ /* 0x040fe20000400000 */
[----:B------:R-:W-:Y:S01]  /*dff0*/  LOP3.LUT R27, R77, 0xffff0000, RZ, 0xc0, !PT ;  /* 0xffff00004d1b7812 */ /* 0x000fe200078ec0ff */
[C---:B------:R-:W-:Y:S01]  /*e000*/  FFMA R11, R53.reuse, R73, R11 ;  /* 0x00000049350b7223 */ /* 0x040fe2000000000b */
[----:B------:R-:W-:Y:S01]  /*e010*/  FMUL R15, R52, R15 ;  /* 0x0000000f340f7220 */ /* 0x000fe20000400000 */
[----:B------:R-:W-:Y:S01]  /*e020*/  SHF.L.U32 R40, R78, 0x10, RZ ;  /* 0x000000104e287819 */ /* 0x000fe200000006ff */
[C---:B------:R-:W-:Y:S01]  /*e030*/  FFMA R12, R53.reuse, R24, R12 ;  /* 0x00000018350c7223 */ /* 0x040fe2000000000c */
[----:B------:R-:W-:Y:S01]  /*e040*/  FMUL R16, R52, R16 ;  /* 0x0000001034107220 */ /* 0x000fe20000400000 */
[----:B------:R-:W-:Y:S01]  /*e050*/  LOP3.LUT R74, R78, 0xffff0000, RZ, 0xc0, !PT ;  /* 0xffff00004e4a7812 */ /* 0x000fe200078ec0ff */
[----:B------:R-:W-:Y:S01]  /*e060*/  FFMA R13, R53, R25, R13 ;  /* 0x00000019350d7223 */ /* 0x000fe2000000000d */
[C---:B------:R-:W-:Y:S01]  /*e070*/  FMUL R17, R52.reuse, R17 ;  /* 0x0000001134117220 */ /* 0x040fe20000400000 */
[----:B------:R-:W-:Y:S01]  /*e080*/  SHF.L.U32 R75, R79, 0x10, RZ ;  /* 0x000000104f4b7819 */ /* 0x000fe200000006ff */
[----:B------:R-:W-:Y:S01]  /*e090*/  FFMA R14, R53, R26, R14 ;  /* 0x0000001a350e7223 */ /* 0x000fe2000000000e */
[----:B------:R-:W-:Y:S01]  /*e0a0*/  F2FP.BF16.F32.PACK_AB R20, R21, R20 ;  /* 0x000000141514723e */ /* 0x000fe200000010ff */
[C---:B------:R-:W-:Y:S01]  /*e0b0*/  FMUL R18, R52.reuse, R18 ;  /* 0x0000001234127220 */ /* 0x040fe20000400000 */
[----:B------:R-:W-:Y:S01]  /*e0c0*/  LOP3.LUT R76, R79, 0xffff0000, RZ, 0xc0, !PT ;  /* 0xffff00004f4c7812 */ /* 0x000fe200078ec0ff */
[----:B------:R-:W-:Y:S01]  /*e0d0*/  FFMA R15, R53, R27, R15 ;  /* 0x0000001b350f7223 */ /* 0x000fe2000000000f */
[----:B------:R-:W-:Y:S01]  /*e0e0*/  F2FP.BF16.F32.PACK_AB R21, R23, R22 ;  /* 0x000000161715723e */ /* 0x000fe200000010ff */
[----:B------:R-:W-:Y:S01]  /*e0f0*/  FMUL R19, R52, R19 ;  /* 0x0000001334137220 */ /* 0x000fe20000400000 */
[----:B------:R-:W-:Y:S01]  /*e100*/  F2FP.BF16.F32.PACK_AB R22, R9, R8 ;  /* 0x000000080916723e */ /* 0x000fe200000010ff */
[----:B------:R-:W-:Y:S01]  /*e110*/  FFMA R16, R53, R40, R16 ;  /* 0x0000002835107223 */ /* 0x000fe20000000010 */
[----:B------:R-:W-:Y:S01]  /*e120*/  F2FP.BF16.F32.PACK_AB R23, R11, R10 ;  /* 0x0000000a0b17723e */ /* 0x000fe200000010ff */
[C---:B------:R-:W-:Y:S01]  /*e130*/  FFMA R17, R53.reuse, R74, R17 ;  /* 0x0000004a35117223 */ /* 0x040fe20000000011 */
[C---:B------:R-:W-:Y:S01]  /*e140*/  FFMA R18, R53.reuse, R75, R18 ;  /* 0x0000004b35127223 */ /* 0x040fe20000000012 */
[----:B------:R-:W-:Y:S01]  /*e150*/  FFMA R19, R53, R76, R19 ;  /* 0x0000004c35137223 */ /* 0x000fe20000000013 */
[----:B------:R-:W-:Y:S01]  /*e160*/  F2FP.BF16.F32.PACK_AB R12, R13, R12 ;  /* 0x0000000c0d0c723e */ /* 0x000fe200000010ff */
[----:B------:R1:W-:Y:S01]  /*e170*/  @!P1 STS.128 [R104+UR51+0x3a00], R20 ;  /* 0x003a001468009988 */ /* 0x0003e20008000c33 */
[----:B------:R-:W-:Y:S01]  /*e180*/  F2FP.BF16.F32.PACK_AB R13, R15, R14 ;  /* 0x0000000e0f0d723e */ /* 0x000fe200000010ff */
[----:B------:R-:W-:Y:S01]  /*e190*/  BSSY.RECONVERGENT B0, `(.L_x_192) ;  /* 0x000001a000007945 */ /* 0x000fe20003800200 */
[----:B------:R-:W-:Y:S02]  /*e1a0*/  F2FP.BF16.F32.PACK_AB R14, R17, R16 ;  /* 0x00000010110e723e */ /* 0x000fe400000010ff */
[----:B------:R-:W-:Y:S02]  /*e1b0*/  F2FP.BF16.F32.PACK_AB R15, R19, R18 ;  /* 0x00000012130f723e */ /* 0x000fe400000010ff */
[----:B------:R-:W-:Y:S03]  /*e1c0*/  ISETP.NE.AND P0, PT, R98, RZ, PT ;  /* 0x000000ff6200720c */ /* 0x000fe60003f05270 */
[----:B------:R1:W-:Y:S01]  /*e1d0*/  @!P1 STS.128 [R103+0x3a00], R12 ;  /* 0x003a000c67009388 */ /* 0x0003e20000000c00 */
[----:B------:R-:W-:Y:S01]  /*e1e0*/  @!PT LDS RZ, [RZ] ;  /* 0x00000000fffff984 */ /* 0x000fe20000000800 */
[----:B------:R-:W-:Y:S01]  /*e1f0*/  @!PT LDS RZ, [RZ] ;  /* 0x00000000fffff984 */ /* 0x000fe20000000800 */
[----:B------:R-:W-:Y:S01]  /*e200*/  @!PT LDS RZ, [RZ] ;  /* 0x00000000fffff984 */ /* 0x000fe20000000800 */
[----:B------:R-:W-:Y:S01]  /*e210*/  @!PT LDS RZ, [RZ] ;  /* 0x00000000fffff984 */ /* 0x000fe20000000800 */
[----:B------:R2:W-:Y:S07]  /*e220*/  MEMBAR.ALL.CTA ;  /* 0x0000000000007992 */ /* 0x0005ee0000008000 */
[----:B--2---:R-:W2:Y:S02]  /*e230*/  FENCE.VIEW.ASYNC.S ;  /* 0x00000000000073c6 */ /* 0x004ea40000000000 */
        /* <DEDUP_REMOVED lines=15> */
.L_x_193:
[----:B------:R-:W-:Y:S05]  /*e330*/  BSYNC.RECONVERGENT B0 ;  /* 0x0000000000007941 */ /* 0x000fea0003800200 */
.L_x_192:
[----:B------:R-:W-:Y:S01]  /*e340*/  BAR.SYNC.DEFER_BLOCKING 0x1, 0x80 ;  /* 0x0042000000007b1d */ /* 0x000fe20000010000 */
[----:B------:R-:W-:Y:S01]  /*e350*/  UISETP.NE.AND UP0, UPT, UR56, -0x8, UPT ;  /* 0xfffffff83800788c */ /* 0x000fe2000bf05270 */
[----:B------:R-:W-:Y:S08]  /*e360*/  IADD3 R94, PT, PT, R94, 0x1, RZ ;  /* 0x000000015e5e7810 */ /* 0x000ff00007ffe0ff */
[----:B------:R-:W-:Y:S05]  /*e370*/  BRA.U !UP0, `(.L_x_194) ;  /* 0x0000000108287547 */ /* 0x000fea000b800000 */
[----:B------:R-:W-:Y:S01]  /*e380*/  ISETP.NE.AND P0, PT, R105, RZ, PT ;  /* 0x000000ff6900720c */ /* 0x000fe20003f05270 */
[----:B------:R-:W-:Y:S01]  /*e390*/  IMAD.U32 R2, RZ, RZ, UR57 ;  /* 0x00000039ff027e24 */ /* 0x000fe2000f8e00ff */
[----:B------:R-:W-:Y:S01]  /*e3a0*/  UIADD3 UR57, UPT, UPT, UR57, 0x1, URZ ;  /* 0x0000000139397890 */ /* 0x000fe2000fffe0ff */
[----:B------:R-:W-:Y:S03]  /*e3b0*/  IMAD.U32 R0, RZ, RZ, UR37 ;  /* 0x00000025ff007e24 */ /* 0x000fe6000f8e00ff */
[----:B------:R-:W-:Y:S04]  /*e3c0*/  UISETP.NE.AND UP0, UPT, UR57, 0x4, UPT ;  /* 0x000000043900788c */ /* 0x000fe8000bf05270 */
[----:B------:R-:W-:Y:S03]  /*e3d0*/  USEL UR57, UR57, URZ, UP0 ;  /* 0x000000ff39397287 */ /* 0x000fe60008000000 */
[----:B------:R-:W-:Y:S05]  /*e3e0*/  @P0 LEA R2, R2, UR51, 0x3 ;  /* 0x0000003302020c11 */ /* 0x000fea000f8e18ff */
[----:B------:R-:W-:Y:S05]  /*e3f0*/  @P0 VIADD R2, R2, 0xd0 ;  /* 0x000000d002020836 */ /* 0x000fea0000000000 */
[----:B------:R-:W-:Y:S04]  /*e400*/  @P0 PRMT R0, R0, 0x654, R2 ;  /* 0x0000065400000816 */ /* 0x000fe80000000002 */
[----:B------:R2:W-:Y:S03]  /*e410*/  @P0 SYNCS.ARRIVE.TRANS64.RED.A1T0 RZ, [R0+URZ], RZ ;  /* 0x000000ff00ff09a7 */ /* 0x0005e600081004ff */
.L_x_194:
[----:B------:R-:W-:Y:S01]  /*e420*/  ISETP.NE.AND P2, PT, R100, RZ, PT ;  /* 0x000000ff6400720c */ /* 0x000fe20003f45270 */
[----:B------:R-:W-:Y:S01]  /*e430*/  VIADD R2, R50, UR38 ;  /* 0x0000002632027c36 */ /* 0x000fe20008000000 */
[----:B------:R-:W-:Y:S01]  /*e440*/  ISETP.NE.AND P0, PT, R102, 0x2, PT ;  /* 0x000000026600780c */ /* 0x000fe20003f05270 */
[----:B--2---:R-:W-:Y:S01]  /*e450*/  VIADD R0, R51, UR39 ;  /* 0x0000002733007c36 */ /* 0x004fe20008000000 */
[----:B------:R-:W-:Y:S01]  /*e460*/  ISETP.NE.AND P1, PT, R94, 0x2, PT ;  /* 0x000000025e00780c */ /* 0x000fe20003f25270 */
[----:B------:R-:W-:Y:S01]  /*e470*/  UIADD3 UR56, UPT, UPT, UR56, 0x8, URZ ;  /* 0x0000000838387890 */ /* 0x000fe2000fffe0ff */
[----:B------:R-:W-:Y:S02]  /*e480*/  R2UR UR12, R2 ;  /* 0x00000000020c72ca */ /* 0x000fe400000e0000 */
[----:B------:R-:W-:Y:S02]  /*e490*/  R2UR UR20, R0 ;  /* 0x00000000001472ca */ /* 0x000fe400000e0000 */
[----:B------:R-:W-:Y:S02]  /*e4a0*/  SEL R2, RZ, 0x1, P0 ;  /* 0x00000001ff027807 */ /* 0x000fe40000000000 */
[----:B------:R-:W-:Y:S02]  /*e4b0*/  SEL R0, RZ, 0x1, P1 ;  /* 0x00000001ff007807 */ /* 0x000fe40000800000 */
[----:B------:R-:W-:Y:S02]  /*e4c0*/  @P2 R2UR UR36, R91 ;  /* 0x000000005b2422ca */ /* 0x000fe400000e0000 */
[----:B------:R-:W-:Y:S02]  /*e4d0*/  LOP3.LUT R92, R92, R2, RZ, 0x3c, !PT ;  /* 0x000000025c5c7212 */ /* 0x000fe400078e3cff */
[----:B------:R-:W-:Y:S02]  /*e4e0*/  LOP3.LUT R93, R93, R0, RZ, 0x3c, !PT ;  /* 0x000000005d5d7212 */ /* 0x000fe400078e3cff */
[----:B------:R-:W-:Y:S02]  /*e4f0*/  SEL R102, R102, RZ, P0 ;  /* 0x000000ff66667207 */ /* 0x000fe40000000000 */
[----:B------:R-:W-:Y:S01]  /*e500*/  SEL R94, R94, RZ, P1 ;  /* 0x000000ff5e5e7207 */ /* 0x000fe20000800000 */
[----:B------:R-:W-:Y:S06]  /*e510*/  @P2 BRA `(.L_x_195) ;  /* 0xffffff7c00202947 */ /* 0x000fec000383ffff */
[----:B------:R-:W-:-:S09]  /*e520*/  UISETP.NE.AND UP0, UPT, UR50, URZ, UPT ;  /* 0x000000ff3200728c */ /* 0x000fd2000bf05270 */
[----:B------:R-:W-:Y:S05]  /*e530*/  BRA.U !UP0, `(.L_x_196) ;  /* 0x0000000108487547 */ /* 0x000fea000b800000 */
[----:B------:R-:W2:Y:S02]  /*e540*/  LDCU.64 UR4, c[0x0][0xc90] ;  /* 0x00019200ff0477ac */ /* 0x000ea40008000a00 */
[----:B--2---:R-:W-:-:S04]  /*e550*/  UISETP.NE.U32.AND UP0, UPT, UR4, URZ, UPT ;  /* 0x000000ff0400728c */ /* 0x004fc8000bf05070 */
[----:B------:R-:W-:-:S09]  /*e560*/  UISETP.NE.AND.EX UP0, UPT, UR5, URZ, UPT, UP0 ;  /* 0x000000ff0500728c */ /* 0x000fd2000bf05300 */
[----:B------:R-:W-:Y:S05]  /*e570*/  BRA.U UP0, `(.L_x_197) ;  /* 0x00000001000c7547 */ /* 0x000fea000b800000 */
[----:B------:R-:W-:-:S13]  /*e580*/  FSETP.NEU.AND P0, PT, R53, RZ, PT ;  /* 0x000000ff3500720b */ /* 0x000fda0003f0d000 */
[----:B------:R-:W-:Y:S05]  /*e590*/  @!P0 EXIT ;  /* 0x000000000000894d */ /* 0x000fea0003800000 */
[----:B------:R-:W-:Y:S05]  /*e5a0*/  BRA `(.L_x_196) ;  /* 0x00000000002c7947 */ /* 0x000fea0003800000 */
.L_x_197:
[----:B------:R-:W-:Y:S01]  /*e5b0*/  ISETP.NE.AND P0, PT, R101, RZ, PT ;  /* 0x000000ff6500720c */ /* 0x000fe20003f05270 */
[----:B------:R-:W-:-:S12]  /*e5c0*/  BSSY.RECONVERGENT B0, `(.L_x_196) ;  /* 0x0000009000007945 */ /* 0x000fd80003800200 */
[----:B------:R-:W-:Y:S05]  /*e5d0*/  @P0 BRA `(.L_x_198) ;  /* 0x0000000000140947 */ /* 0x000fea0003800000 */
[----:B------:R-:W2:Y:S02]  /*e5e0*/  LDCU.64 UR4, c[0x0][0xc88] ;  /* 0x00019100ff0477ac */ /* 0x000ea40008000a00 */
[----:B--2---:R-:W-:-:S04]  /*e5f0*/  ISETP.NE.U32.AND P0, PT, RZ, UR4, PT ;  /* 0x00000004ff007c0c */ /* 0x004fc8000bf05070 */
[----:B------:R-:W-:-:S13]  /*e600*/  ISETP.NE.AND.EX P0, PT, RZ, UR5, PT, P0 ;  /* 0x00000005ff007c0c */ /* 0x000fda000bf05300 */
[----:B------:R-:W-:Y:S05]  /*e610*/  @!P0 EXIT ;  /* 0x000000000000894d */ /* 0x000fea0003800000 */
[----:B------:R-:W-:Y:S05]  /*e620*/  BRA `(.L_x_199) ;  /* 0x0000000000087947 */ /* 0x000fea0003800000 */
.L_x_198:
[----:B------:R-:W-:-:S13]  /*e630*/  FSETP.NEU.AND P0, PT, R53, RZ, PT ;  /* 0x000000ff3500720b */ /* 0x000fda0003f0d000 */
[----:B------:R-:W-:Y:S05]  /*e640*/  @!P0 EXIT ;  /* 0x000000000000894d */ /* 0x000fea0003800000 */
.L_x_199:
[----:B------:R-:W-:Y:S05]  /*e650*/  BSYNC.RECONVERGENT B0 ;  /* 0x0000000000007941 */ /* 0x000fea0003800200 */
.L_x_196:
[----:B------:R-:W-:Y:S01]  /*e660*/  ULEA UR4, UR57, UR51, 0x3 ;  /* 0x0000003339047291 */ /* 0x000fe2000f8e18ff */
[----:B------:R-:W-:-:S04]  /*e670*/  DEPBAR.LE SB0, 0x0 ;  /* 0x000080000000791a */ /* 0x000fc80000000000 */
[----:B------:R-:W-:-:S04]  /*e680*/  UIADD3 UR4, UPT, UPT, UR4, 0xd0, URZ ;  /* 0x000000d004047890 */ /* 0x000fc8000fffe0ff */
[----:B------:R-:W-:-:S09]  /*e690*/  UPRMT UR4, UR37, 0x654, UR4 ;  /* 0x0000065425047896 */ /* 0x000fd20008000004 */
[----:B------:R-:W-:Y:S01]  /*e6a0*/  SYNCS.ARRIVE.TRANS64.RED.A1T0 RZ, [UR4], RZ ;  /* 0x000000ffffff79a7 */ /* 0x000fe20008100404 */
[----:B------:R-:W-:Y:S05]  /*e6b0*/  EXIT ;  /* 0x000000000000794d */ /* 0x000fea0003800000 */
.L_x_25:
[----:B--2---:R2:W1:Y:S02]  /*e6c0*/  SYNCS.PHASECHK.TRANS64.TRYWAIT P0, [R2+URZ+0x150], R3 ;  /* 0x00015003020075a7 */ /* 0x00446400080011ff */
[----:B-1----:R-:W-:Y:S05]  /*e6d0*/  @!P0 NANOSLEEP.SYNCS 0x989680 ;  /* 0x009896800000895d */ /* 0x002fea0003900000 */
[----:B------:R-:W1:Y:S02]  /*e6e0*/  @!P0 SYNCS.PHASECHK.TRANS64 P0, [R2+URZ+0x150], R3 ;  /* 0x00015003020085a7 */ /* 0x000e6400080010ff */
[----:B-1----:R-:W-:Y:S05]  /*e6f0*/  @!P0 BRA `(.L_x_25) ;  /* 0xfffffffc00f08947 */ /* 0x002fea000383ffff */
[----:B------:R-:W-:Y:S05]  /*e700*/  BRA `(.L_x_200) ;  /* 0xffffff3000f07947 */ /* 0x000fea000383ffff */
.L_x_28:
[----:B-1----:R-:W-:-:S07]  /*e710*/  MOV R2, UR33 ;  /* 0x0000002100027c02 */ /* 0x002fce0008000f00 */
.L_x_201:
[----:B-1----:R1:W2:Y:S02]  /*e720*/  SYNCS.PHASECHK.TRANS64.TRYWAIT P0, [R2+URZ+0x58], R4 ;  /* 0x00005804020075a7 */ /* 0x0022a400080011ff */
[----:B--2---:R-:W-:Y:S05]  /*e730*/  @!P0 NANOSLEEP.SYNCS 0x989680 ;  /* 0x009896800000895d */ /* 0x004fea0003900000 */
[----:B------:R-:W2:Y:S02]  /*e740*/  @!P0 SYNCS.PHASECHK.TRANS64 P0, [R2+URZ+0x58], R4 ;  /* 0x00005804020085a7 */ /* 0x000ea400080010ff */
[----:B--2---:R-:W-:Y:S05]  /*e750*/  @!P0 BRA `(.L_x_201) ;  /* 0xfffffffc00f08947 */ /* 0x004fea000383ffff */
[----:B------:R-:W-:Y:S05]  /*e760*/  BRA `(.L_x_27) ;  /* 0xffffff3400387947 */ /* 0x000fea000383ffff */
.L_x_37:
[----:B------:R-:W-:-:S07]  /*e770*/  MOV R2, UR33 ;  /* 0x0000002100027c02 */ /* 0x000fce0008000f00 */
.L_x_202:
[----:B-1----:R1:W2:Y:S02]  /*e780*/  SYNCS.PHASECHK.TRANS64.TRYWAIT P0, [R2+URZ+0x58], R4 ;  /* 0x00005804020075a7 */ /* 0x0022a400080011ff */
[----:B--2---:R-:W-:Y:S05]  /*e790*/  @!P0 NANOSLEEP.SYNCS 0x989680 ;  /* 0x009896800000895d */ /* 0x004fea0003900000 */
[----:B------:R-:W2:Y:S02]  /*e7a0*/  @!P0 SYNCS.PHASECHK.TRANS64 P0, [R2+URZ+0x58], R4 ;  /* 0x00005804020085a7 */ /* 0x000ea400080010ff */
[----:B--2---:R-:W-:Y:S05]  /*e7b0*/  @!P0 BRA `(.L_x_202) ;  /* 0xfffffffc00f08947 */ /* 0x004fea000383ffff */
[----:B------:R-:W-:Y:S05]  /*e7c0*/  BRA `(.L_x_36) ;  /* 0xffffff38004c7947 */ /* 0x000fea000383ffff */
.L_x_44:
[----:B-1----:R1:W2:Y:S02]  /*e7d0*/  SYNCS.PHASECHK.TRANS64.TRYWAIT P0, [R2+URZ+0x100], R3 ;  /* 0x00010003020075a7 */ /* 0x0022a400080011ff */
[----:B--2---:R-:W-:Y:S05]  /*e7e0*/  @!P0 NANOSLEEP.SYNCS 0x989680 ;  /* 0x009896800000895d */ /* 0x004fea0003900000 */
[----:B------:R-:W2:Y:S02]  /*e7f0*/  @!P0 SYNCS.PHASECHK.TRANS64 P0, [R2+URZ+0x100], R3 ;  /* 0x00010003020085a7 */ /* 0x000ea400080010ff */
[----:B--2---:R-:W-:Y:S05]  /*e800*/  @!P0 BRA `(.L_x_44) ;  /* 0xfffffffc00f08947 */ /* 0x004fea000383ffff */
[----:B------:R-:W-:Y:S05]  /*e810*/  BRA `(.L_x_203) ;  /* 0xffffff3c00407947 */ /* 0x000fea000383ffff */
.L_x_48:
[----:B----4-:R-:W-:-:S07]  /*e820*/  MOV R0, UR5 ;  /* 0x0000000500007c02 */ /* 0x010fce0008000f00 */
.L_x_204:
[----:B-1----:R1:W2:Y:S02]  /*e830*/  SYNCS.PHASECHK.TRANS64.TRYWAIT P0, [R0+URZ], R2 ;  /* 0x00000002000075a7 */ /* 0x0022a400080011ff */
[----:B--2---:R-:W-:Y:S05]  /*e840*/  @!P0 NANOSLEEP.SYNCS 0x989680 ;  /* 0x009896800000895d */ /* 0x004fea0003900000 */
[----:B------:R-:W2:Y:S02]  /*e850*/  @!P0 SYNCS.PHASECHK.TRANS64 P0, [R0+URZ], R2 ;  /* 0x00000002000085a7 */ /* 0x000ea400080010ff */
[----:B--2---:R-:W-:Y:S05]  /*e860*/  @!P0 BRA `(.L_x_204) ;  /* 0xfffffffc00f08947 */ /* 0x004fea000383ffff */
[----:B------:R-:W-:Y:S05]  /*e870*/  BRA `(.L_x_205) ;  /* 0xffffff4000b87947 */ /* 0x000fea000383ffff */
.L_x_49:
[----:B----4-:R-:W-:-:S07]  /*e880*/  MOV R0, UR5 ;  /* 0x0000000500007c02 */ /* 0x010fce0008000f00 */
.L_x_206:
[----:B-1----:R1:W2:Y:S02]  /*e890*/  SYNCS.PHASECHK.TRANS64.TRYWAIT P0, [R0+URZ], R3 ;  /* 0x00000003000075a7 */ /* 0x0022a400080011ff */
[----:B--2---:R-:W-:Y:S05]  /*e8a0*/  @!P0 NANOSLEEP.SYNCS 0x989680 ;  /* 0x009896800000895d */ /* 0x004fea0003900000 */
[----:B------:R-:W2:Y:S02]  /*e8b0*/  @!P0 SYNCS.PHASECHK.TRANS64 P0, [R0+URZ], R3 ;  /* 0x00000003000085a7 */ /* 0x000ea400080010ff */
[----:B--2---:R-:W-:Y:S05]  /*e8c0*/  @!P0 BRA `(.L_x_206) ;  /* 0xfffffffc00f08947 */ /* 0x004fea000383ffff */
[----:B------:R-:W-:Y:S05]  /*e8d0*/  BRA `(.L_x_207) ;  /* 0xffffff4000c47947 */ /* 0x000fea000383ffff */
.L_x_50:
[----:B----4-:R-:W-:-:S07]  /*e8e0*/  MOV R0, UR5 ;  /* 0x0000000500007c02 */ /* 0x010fce0008000f00 */
.L_x_208:
[----:B-1----:R1:W2:Y:S02]  /*e8f0*/  SYNCS.PHASECHK.TRANS64.TRYWAIT P0, [R0+URZ], R3 ;  /* 0x00000003000075a7 */ /* 0x0022a400080011ff */
[----:B--2---:R-:W-:Y:S05]  /*e900*/  @!P0 NANOSLEEP.SYNCS 0x989680 ;  /* 0x009896800000895d */ /* 0x004fea0003900000 */
[----:B------:R-:W2:Y:S02]  /*e910*/  @!P0 SYNCS.PHASECHK.TRANS64 P0, [R0+URZ], R3 ;  /* 0x00000003000085a7 */ /* 0x000ea400080010ff */
[----:B--2---:R-:W-:Y:S05]  /*e920*/  @!P0 BRA `(.L_x_208) ;  /* 0xfffffffc00f08947 */ /* 0x004fea000383ffff */
[----:B------:R-:W-:Y:S05]  /*e930*/  BRA `(.L_x_209) ;  /* 0xffffff4000d07947 */ /* 0x000fea000383ffff */
.L_x_51:
[----:B----4-:R-:W-:-:S07]  /*e940*/  MOV R0, UR5 ;  /* 0x0000000500007c02 */ /* 0x010fce0008000f00 */
.L_x_210:
[----:B-1----:R1:W2:Y:S02]  /*e950*/  SYNCS.PHASECHK.TRANS64.TRYWAIT P0, [R0+URZ], R3 ;  /* 0x00000003000075a7 */ /* 0x0022a400080011ff */
[----:B--2---:R-:W-:Y:S05]  /*e960*/  @!P0 NANOSLEEP.SYNCS 0x989680 ;  /* 0x009896800000895d */ /* 0x004fea0003900000 */
[----:B------:R-:W2:Y:S02]  /*e970*/  @!P0 SYNCS.PHASECHK.TRANS64 P0, [R0+URZ], R3 ;  /* 0x00000003000085a7 */ /* 0x000ea400080010ff */
[----:B--2---:R-:W-:Y:S05]  /*e980*/  @!P0 BRA `(.L_x_210) ;  /* 0xfffffffc00f08947 */ /* 0x004fea000383ffff */
[----:B------:R-:W-:Y:S05]  /*e990*/  BRA `(.L_x_211) ;  /* 0xffffff4000dc7947 */ /* 0x000fea000383ffff */
.L_x_52:
[----:B----4-:R-:W-:-:S07]  /*e9a0*/  MOV R0, UR5 ;  /* 0x0000000500007c02 */ /* 0x010fce0008000f00 */
.L_x_212:
[----:B-1----:R1:W2:Y:S02]  /*e9b0*/  SYNCS.PHASECHK.TRANS64.TRYWAIT P0, [R0+URZ], R3 ;  /* 0x00000003000075a7 */ /* 0x0022a400080011ff */
[----:B--2---:R-:W-:Y:S05]  /*e9c0*/  @!P0 NANOSLEEP.SYNCS 0x989680 ;  /* 0x009896800000895d */ /* 0x004fea0003900000 */
[----:B------:R-:W2:Y:S02]  /*e9d0*/  @!P0 SYNCS.PHASECHK.TRANS64 P0, [R0+URZ], R3 ;  /* 0x00000003000085a7 */ /* 0x000ea400080010ff */
[----:B--2---:R-:W-:Y:S05]  /*e9e0*/  @!P0 BRA `(.L_x_212) ;  /* 0xfffffffc00f08947 */ /* 0x004fea000383ffff */
[----:B------:R-:W-:Y:S05]  /*e9f0*/  BRA `(.L_x_213) ;  /* 0xffffff4000e87947 */ /* 0x000fea000383ffff */
.L_x_53:
[----:B----4-:R-:W-:-:S07]  /*ea00*/  MOV R0, UR5 ;  /* 0x0000000500007c02 */ /* 0x010fce0008000f00 */
.L_x_214:
[----:B-1----:R1:W2:Y:S02]  /*ea10*/  SYNCS.PHASECHK.TRANS64.TRYWAIT P0, [R0+URZ], R3 ;  /* 0x00000003000075a7 */ /* 0x0022a400080011ff */
[----:B--2---:R-:W-:Y:S05]  /*ea20*/  @!P0 NANOSLEEP.SYNCS 0x989680 ;  /* 0x009896800000895d */ /* 0x004fea0003900000 */
[----:B------:R-:W2:Y:S02]  /*ea30*/  @!P0 SYNCS.PHASECHK.TRANS64 P0, [R0+URZ], R3 ;  /* 0x00000003000085a7 */ /* 0x000ea400080010ff */
[----:B--2---:R-:W-:Y:S05]  /*ea40*/  @!P0 BRA `(.L_x_214) ;  /* 0xfffffffc00f08947 */ /* 0x004fea000383ffff */
[----:B------:R-:W-:Y:S05]  /*ea50*/  BRA `(.L_x_215) ;  /* 0xffffff4000f47947 */ /* 0x000fea000383ffff */
.L_x_54:
[----:B----4-:R-:W-:-:S07]  /*ea60*/  MOV R0, UR5 ;  /* 0x0000000500007c02 */ /* 0x010fce0008000f00 */
.L_x_216:
[----:B-1----:R1:W2:Y:S02]  /*ea70*/  SYNCS.PHASECHK.TRANS64.TRYWAIT P0, [R0+URZ], R3 ;  /* 0x00000003000075a7 */ /* 0x0022a400080011ff */
[----:B--2---:R-:W-:Y:S05]  /*ea80*/  @!P0 NANOSLEEP.SYNCS 0x989680 ;  /* 0x009896800000895d */ /* 0x004fea0003900000 */
[----:B------:R-:W2:Y:S02]  /*ea90*/  @!P0 SYNCS.PHASECHK.TRANS64 P0, [R0+URZ], R3 ;  /* 0x00000003000085a7 */ /* 0x000ea400080010ff */
[----:B--2---:R-:W-:Y:S05]  /*eaa0*/  @!P0 BRA `(.L_x_216) ;  /* 0xfffffffc00f08947 */ /* 0x004fea000383ffff */
[----:B------:R-:W-:Y:S05]  /*eab0*/  BRA `(.L_x_217) ;  /* 0xffffff4400007947 */ /* 0x000fea000383ffff */
.L_x_55:
[----:B----4-:R-:W-:-:S07]  /*eac0*/  MOV R0, UR5 ;  /* 0x0000000500007c02 */ /* 0x010fce0008000f00 */
.L_x_218:
[----:B-1----:R1:W2:Y:S02]  /*ead0*/  SYNCS.PHASECHK.TRANS64.TRYWAIT P0, [R0+URZ], R3 ;  /* 0x00000003000075a7 */ /* 0x0022a400080011ff */
[----:B--2---:R-:W-:Y:S05]  /*eae0*/  @!P0 NANOSLEEP.SYNCS 0x989680 ;  /* 0x009896800000895d */ /* 0x004fea0003900000 */
[----:B------:R-:W2:Y:S02]  /*eaf0*/  @!P0 SYNCS.PHASECHK.TRANS64 P0, [R0+URZ], R3 ;  /* 0x00000003000085a7 */ /* 0x000ea400080010ff */
[----:B--2---:R-:W-:Y:S05]  /*eb00*/  @!P0 BRA `(.L_x_218) ;  /* 0xfffffffc00f08947 */ /* 0x004fea000383ffff */
[----:B------:R-:W-:Y:S05]  /*eb10*/  BRA `(.L_x_219) ;  /* 0xffffff44000c7947 */ /* 0x000fea000383ffff */
.L_x_56:
[----:B----4-:R-:W-:-:S07]  /*eb20*/  MOV R0, UR5 ;  /* 0x0000000500007c02 */ /* 0x010fce0008000f00 */
.L_x_220:
[----:B-1----:R1:W2:Y:S02]  /*eb30*/  SYNCS.PHASECHK.TRANS64.TRYWAIT P0, [R0+URZ], R3 ;  /* 0x00000003000075a7 */ /* 0x0022a400080011ff */
[----:B--2---:R-:W-:Y:S05]  /*eb40*/  @!P0 NANOSLEEP.SYNCS 0x989680 ;  /* 0x009896800000895d */ /* 0x004fea0003900000 */
[----:B------:R-:W2:Y:S02]  /*eb50*/  @!P0 SYNCS.PHASECHK.TRANS64 P0, [R0+URZ], R3 ;  /* 0x00000003000085a7 */ /* 0x000ea400080010ff */
[----:B--2---:R-:W-:Y:S05]  /*eb60*/  @!P0 BRA `(.L_x_220) ;  /* 0xfffffffc00f08947 */ /* 0x004fea000383ffff */
[----:B------:R-:W-:Y:S05]  /*eb70*/  BRA `(.L_x_221) ;  /* 0xffffff4400187947 */ /* 0x000fea000383ffff */
.L_x_57:
[----:B----4-:R-:W-:-:S07]  /*eb80*/  MOV R0, UR5 ;  /* 0x0000000500007c02 */ /* 0x010fce0008000f00 */
.L_x_222:
[----:B-1----:R1:W2:Y:S02]  /*eb90*/  SYNCS.PHASECHK.TRANS64.TRYWAIT P0, [R0+URZ], R3 ;  /* 0x00000003000075a7 */ /* 0x0022a400080011ff */
[----:B--2---:R-:W-:Y:S05]  /*eba0*/  @!P0 NANOSLEEP.SYNCS 0x989680 ;  /* 0x009896800000895d */ /* 0x004fea0003900000 */
[----:B------:R-:W2:Y:S02]  /*ebb0*/  @!P0 SYNCS.PHASECHK.TRANS64 P0, [R0+URZ], R3 ;  /* 0x00000003000085a7 */ /* 0x000ea400080010ff */
[----:B--2---:R-:W-:Y:S05]  /*ebc0*/  @!P0 BRA `(.L_x_222) ;  /* 0xfffffffc00f08947 */ /* 0x004fea000383ffff */
[----:B------:R-:W-:Y:S05]  /*ebd0*/  BRA `(.L_x_223) ;  /* 0xffffff4400247947 */ /* 0x000fea000383ffff */
.L_x_60:
[----:B--2---:R2:W3:Y:S02]  /*ebe0*/  SYNCS.PHASECHK.TRANS64.TRYWAIT P0, [R0+URZ+0x140], R4 ;  /* 0x00014004000075a7 */ /* 0x0044e400080011ff */
[----:B---3--:R-:W-:Y:S05]  /*ebf0*/  @!P0 NANOSLEEP.SYNCS 0x989680 ;  /* 0x009896800000895d */ /* 0x008fea0003900000 */
[----:B------:R-:W3:Y:S02]  /*ec00*/  @!P0 SYNCS.PHASECHK.TRANS64 P0, [R0+URZ+0x140], R4 ;  /* 0x00014004000085a7 */ /* 0x000ee400080010ff */
[----:B---3--:R-:W-:Y:S05]  /*ec10*/  @!P0 BRA `(.L_x_60) ;  /* 0xfffffffc00f08947 */ /* 0x008fea000383ffff */
[----:B------:R-:W-:Y:S05]  /*ec20*/  BRA `(.L_x_224) ;  /* 0xffffff4400807947 */ /* 0x000fea000383ffff */
.L_x_61:
[----:B------:R-:W-:-:S07]  /*ec30*/  MOV R0, UR5 ;  /* 0x0000000500007c02 */ /* 0x000fce0008000f00 */
.L_x_225:
[----:B--2---:R2:W3:Y:S02]  /*ec40*/  SYNCS.PHASECHK.TRANS64.TRYWAIT P0, [R0+URZ+0x110], R5 ;  /* 0x00011005000075a7 */ /* 0x0044e400080011ff */
[----:B---3--:R-:W-:Y:S05]  /*ec50*/  @!P0 NANOSLEEP.SYNCS 0x989680 ;  /* 0x009896800000895d */ /* 0x008fea0003900000 */
[----:B------:R-:W3:Y:S02]  /*ec60*/  @!P0 SYNCS.PHASECHK.TRANS64 P0, [R0+URZ+0x110], R5 ;  /* 0x00011005000085a7 */ /* 0x000ee400080010ff */
[----:B---3--:R-:W-:Y:S05]  /*ec70*/  @!P0 BRA `(.L_x_225) ;  /* 0xfffffffc00f08947 */ /* 0x008fea000383ffff */
[----:B------:R-:W-:Y:S05]  /*ec80*/  BRA `(.L_x_226) ;  /* 0xffffff4400907947 */ /* 0x000fea000383ffff */
.L_x_62:
[----:B--2---:R2:W3:Y:S02]  /*ec90*/  SYNCS.PHASECHK.TRANS64.TRYWAIT P1, [R0+URZ+0x100], R4 ;  /* 0x00010004000075a7 */ /* 0x0044e400080211ff */
[----:B---3--:R-:W-:Y:S05]  /*eca0*/  @!P1 NANOSLEEP.SYNCS 0x989680 ;  /* 0x009896800000995d */ /* 0x008fea0003900000 */
[----:B------:R-:W3:Y:S02]  /*ecb0*/  @!P1 SYNCS.PHASECHK.TRANS64 P1, [R0+URZ+0x100], R4 ;  /* 0x00010004000095a7 */ /* 0x000ee400080210ff */
[----:B---3--:R-:W-:Y:S05]  /*ecc0*/  @!P1 BRA `(.L_x_62) ;  /* 0xfffffffc00f09947 */ /* 0x008fea000383ffff */
[----:B------:R-:W-:Y:S05]  /*ecd0*/  BRA `(.L_x_227) ;  /* 0xffffff4400c07947 */ /* 0x000fea000383ffff */
.L_x_65:
[----:B------:R-:W-:-:S07]  /*ece0*/  MOV R0, UR5 ;  /* 0x0000000500007c02 */ /* 0x000fce0008000f00 */
.L_x_228:
[----:B--2---:R2:W3:Y:S02]  /*ecf0*/  SYNCS.PHASECHK.TRANS64.TRYWAIT P0, [R0+URZ+0x110], R2 ;  /* 0x00011002000075a7 */ /* 0x0044e400080011ff */
[----:B---3--:R-:W-:Y:S05]  /*ed00*/  @!P0 NANOSLEEP.SYNCS 0x989680 ;  /* 0x009896800000895d */ /* 0x008fea0003900000 */
[----:B------:R-:W3:Y:S02]  /*ed10*/  @!P0 SYNCS.PHASECHK.TRANS64 P0, [R0+URZ+0x110], R2 ;  /* 0x00011002000085a7 */ /* 0x000ee400080010ff */
[----:B---3--:R-:W-:Y:S05]  /*ed20*/  @!P0 BRA `(.L_x_228) ;  /* 0xfffffffc00f08947 */ /* 0x008fea000383ffff */
[----:B------:R-:W-:Y:S05]  /*ed30*/  BRA `(.L_x_64) ;  /* 0xffffff4800147947 */ /* 0x000fea000383ffff */
.L_x_72:
[----:B--2---:R2:W3:Y:S02]  /*ed40*/  SYNCS.PHASECHK.TRANS64.TRYWAIT P1, [R0+URZ+0x100], R2 ;  /* 0x00010002000075a7 */ /* 0x0044e400080211ff */
[----:B---3--:R-:W-:Y:S05]  /*ed50*/  @!P1 NANOSLEEP.SYNCS 0x989680 ;  /* 0x009896800000995d */ /* 0x008fea0003900000 */
[----:B------:R-:W3:Y:S02]  /*ed60*/  @!P1 SYNCS.PHASECHK.TRANS64 P1, [R0+URZ+0x100], R2 ;  /* 0x00010002000095a7 */ /* 0x000ee400080210ff */
[----:B---3--:R-:W-:Y:S05]  /*ed70*/  @!P1 BRA `(.L_x_72) ;  /* 0xfffffffc00f09947 */ /* 0x008fea000383ffff */
[----:B------:R-:W-:Y:S05]  /*ed80*/  BRA `(.L_x_229) ;  /* 0xffffff4c00d87947 */ /* 0x000fea000383ffff */
.L_x_73:
[----:B------:R-:W-:-:S07]  /*ed90*/  MOV R2, UR11 ;  /* 0x0000000b00027c02 */ /* 0x000fce0008000f00 */
.L_x_230:
[----:B--2---:R2:W3:Y:S02]  /*eda0*/  SYNCS.PHASECHK.TRANS64.TRYWAIT P0, [R2+URZ+0x130], R0 ;  /* 0x00013000020075a7 */ /* 0x0044e400080011ff */
[----:B---3--:R-:W-:Y:S05]  /*edb0*/  @!P0 NANOSLEEP.SYNCS 0x989680 ;  /* 0x009896800000895d */ /* 0x008fea0003900000 */
[----:B------:R-:W3:Y:S02]  /*edc0*/  @!P0 SYNCS.PHASECHK.TRANS64 P0, [R2+URZ+0x130], R0 ;  /* 0x00013000020085a7 */ /* 0x000ee400080010ff */
[----:B---3--:R-:W-:Y:S05]  /*edd0*/  @!P0 BRA `(.L_x_230) ;  /* 0xfffffffc00f08947 */ /* 0x008fea000383ffff */
[----:B------:R-:W-:Y:S05]  /*ede0*/  BRA `(.L_x_231) ;  /* 0xffffff5000107947 */ /* 0x000fea000383ffff */
.L_x_76:
[----:B------:R-:W-:Y:S07]  /*edf0*/  MOV R0, UR10 ;  /* 0x0000000a00007c02 */ /* 0x000fee0008000f00 */
.L_x_232:
[----:B--2---:R2:W3:Y:S02]  /*ee00*/  SYNCS.PHASECHK.TRANS64.TRYWAIT P0, [R0+URZ], R2 ;  /* 0x00000002000075a7 */ /* 0x0044e400080011ff */
[----:B---3--:R-:W-:Y:S05]  /*ee10*/  @!P0 NANOSLEEP.SYNCS 0x989680 ;  /* 0x009896800000895d */ /* 0x008fea0003900000 */
[----:B------:R-:W3:Y:S02]  /*ee20*/  @!P0 SYNCS.PHASECHK.TRANS64 P0, [R0+URZ], R2 ;  /* 0x00000002000085a7 */ /* 0x000ee400080010ff */
[----:B---3--:R-:W-:Y:S05]  /*ee30*/  @!P0 BRA `(.L_x_232) ;  /* 0xfffffffc00f08947 */ /* 0x008fea000383ffff */
[----:B------:R-:W-:Y:S05]  /*ee40*/  BRA `(.L_x_75) ;  /* 0xffffff50002c7947 */ /* 0x000fea000383ffff */
.L_x_79:
[----:B------:R-:W-:-:S07]  /*ee50*/  MOV R0, UR5 ;  /* 0x0000000500007c02 */ /* 0x000fce0008000f00 */
.L_x_233:
[----:B-1----:R1:W3:Y:S02]  /*ee60*/  SYNCS.PHASECHK.TRANS64.TRYWAIT P0, [R0+URZ], R2 ;  /* 0x00000002000075a7 */ /* 0x0022e400080011ff */
[----:B---3--:R-:W-:Y:S05]  /*ee70*/  @!P0 NANOSLEEP.SYNCS 0x989680 ;  /* 0x009896800000895d */ /* 0x008fea0003900000 */
[----:B------:R-:W3:Y:S02]  /*ee80*/  @!P0 SYNCS.PHASECHK.TRANS64 P0, [R0+URZ], R2 ;  /* 0x00000002000085a7 */ /* 0x000ee400080010ff */
[----:B---3--:R-:W-:Y:S05]  /*ee90*/  @!P0 BRA `(.L_x_233) ;  /* 0xfffffffc00f08947 */ /* 0x008fea000383ffff */
[----:B------:R-:W-:Y:S05]  /*eea0*/  BRA `(.L_x_234) ;  /* 0xffffff5400147947 */ /* 0x000fea000383ffff */
.L_x_80:
[----:B------:R-:W-:-:S07]  /*eeb0*/  MOV R0, UR6 ;  /* 0x0000000600007c02 */ /* 0x000fce0008000f00 */
.L_x_235:
[----:B-1----:R1:W3:Y:S02]  /*eec0*/  SYNCS.PHASECHK.TRANS64.TRYWAIT P0, [R0+URZ], R2 ;  /* 0x00000002000075a7 */ /* 0x0022e400080011ff */
[----:B---3--:R-:W-:Y:S05]  /*eed0*/  @!P0 NANOSLEEP.SYNCS 0x989680 ;  /* 0x009896800000895d */ /* 0x008fea0003900000 */
[----:B------:R-:W3:Y:S02]  /*eee0*/  @!P0 SYNCS.PHASECHK.TRANS64 P0, [R0+URZ], R2 ;  /* 0x00000002000085a7 */ /* 0x000ee400080010ff */
[----:B---3--:R-:W-:Y:S05]  /*eef0*/  @!P0 BRA `(.L_x_235) ;  /* 0xfffffffc00f08947 */ /* 0x008fea000383ffff */
[----:B------:R-:W-:Y:S05]  /*ef00*/  BRA `(.L_x_236) ;  /* 0xffffff5400207947 */ /* 0x000fea000383ffff */
.L_x_85:
[----:B--2---:R2:W1:Y:S02]  /*ef10*/  SYNCS.PHASECHK.TRANS64.TRYWAIT P0, [R0+URZ+0x100], R2 ;  /* 0x00010002000075a7 */ /* 0x00446400080011ff */
[----:B-1----:R-:W-:Y:S05]  /*ef20*/  @!P0 NANOSLEEP.SYNCS 0x989680 ;  /* 0x009896800000895d */ /* 0x002fea0003900000 */
[----:B------:R-:W1:Y:S02]  /*ef30*/  @!P0 SYNCS.PHASECHK.TRANS64 P0, [R0+URZ+0x100], R2 ;  /* 0x00010002000085a7 */ /* 0x000e6400080010ff */
[----:B-1----:R-:W-:Y:S05]  /*ef40*/  @!P0 BRA `(.L_x_85) ;  /* 0xfffffffc00f08947 */ /* 0x002fea000383ffff */
[----:B------:R-:W-:Y:S05]  /*ef50*/  BRA `(.L_x_237) ;  /* 0xffffff5800247947 */ /* 0x000fea000383ffff */
.L_x_88:
[----:B------:R-:W-:Y:S07]  /*ef60*/  MOV R0, UR6 ;  /* 0x0000000600007c02 */ /* 0x000fee0008000f00 */
.L_x_238:
[----:B-1----:R1:W2:Y:S02]  /*ef70*/  SYNCS.PHASECHK.TRANS64.TRYWAIT P0, [R0+URZ+0xf8], R2 ;  /* 0x0000f802000075a7 */ /* 0x0022a400080011ff */
[----:B--2---:R-:W-:Y:S05]  /*ef80*/  @!P0 NANOSLEEP.SYNCS 0x989680 ;  /* 0x009896800000895d */ /* 0x004fea0003900000 */
[----:B------:R-:W2:Y:S02]  /*ef90*/  @!P0 SYNCS.PHASECHK.TRANS64 P0, [R0+URZ+0xf8], R2 ;  /* 0x0000f802000085a7 */ /* 0x000ea400080010ff */
[----:B--2---:R-:W-:Y:S05]  /*efa0*/  @!P0 BRA `(.L_x_238) ;  /* 0xfffffffc00f08947 */ /* 0x004fea000383ffff */
[----:B------:R-:W-:Y:S05]  /*efb0*/  BRA `(.L_x_87) ;  /* 0xffffff5c001c7947 */ /* 0x000fea000383ffff */
.L_x_91:
[----:B------:R-:W-:Y:S07]  /*efc0*/  MOV R0, UR6 ;  /* 0x0000000600007c02 */ /* 0x000fee0008000f00 */
.L_x_239:
[----:B-1----:R1:W2:Y:S02]  /*efd0*/  SYNCS.PHASECHK.TRANS64.TRYWAIT P0, [R0+URZ+0xd0], R24 ;  /* 0x0000d018000075a7 */ /* 0x0022a400080011ff */
[----:B--2---:R-:W-:Y:S05]  /*efe0*/  @!P0 NANOSLEEP.SYNCS 0x989680 ;  /* 0x009896800000895d */ /* 0x004fea0003900000 */
[----:B------:R-:W2:Y:S02]  /*eff0*/  @!P0 SYNCS.PHASECHK.TRANS64 P0, [R0+URZ+0xd0], R24 ;  /* 0x0000d018000085a7 */ /* 0x000ea400080010ff */
[----:B--2---:R-:W-:Y:S05]  /*f000*/  @!P0 BRA `(.L_x_239) ;  /* 0xfffffffc00f08947 */ /* 0x004fea000383ffff */
[----:B------:R-:W-:Y:S05]  /*f010*/  BRA `(.L_x_240) ;  /* 0xffffff5c00787947 */ /* 0x000fea000383ffff */
.L_x_92:
[----:B------:R-:W-:Y:S07]  /*f020*/  MOV R0, UR6 ;  /* 0x0000000600007c02 */ /* 0x000fee0008000f00 */
.L_x_241:
[----:B-1----:R1:W2:Y:S02]  /*f030*/  SYNCS.PHASECHK.TRANS64.TRYWAIT P0, [R0+URZ+0xd8], R24 ;  /* 0x0000d818000075a7 */ /* 0x0022a400080011ff */
[----:B--2---:R-:W-:Y:S05]  /*f040*/  @!P0 NANOSLEEP.SYNCS 0x989680 ;  /* 0x009896800000895d */ /* 0x004fea0003900000 */
[----:B------:R-:W2:Y:S02]  /*f050*/  @!P0 SYNCS.PHASECHK.TRANS64 P0, [R0+URZ+0xd8], R24 ;  /* 0x0000d818000085a7 */ /* 0x000ea400080010ff */
[----:B--2---:R-:W-:Y:S05]  /*f060*/  @!P0 BRA `(.L_x_241) ;  /* 0xfffffffc00f08947 */ /* 0x004fea000383ffff */
[----:B------:R-:W-:Y:S05]  /*f070*/  BRA `(.L_x_242) ;  /* 0xffffff5c00d07947 */ /* 0x000fea000383ffff */
.L_x_93:
[----:B------:R-:W-:Y:S07]  /*f080*/  MOV R0, UR6 ;  /* 0x0000000600007c02 */ /* 0x000fee0008000f00 */
.L_x_243:
[----:B-1----:R1:W2:Y:S02]  /*f090*/  SYNCS.PHASECHK.TRANS64.TRYWAIT P0, [R0+URZ+0xe0], R24 ;  /* 0x0000e018000075a7 */ /* 0x0022a400080011ff */
[----:B--2---:R-:W-:Y:S05]  /*f0a0*/  @!P0 NANOSLEEP.SYNCS 0x989680 ;  /* 0x009896800000895d */ /* 0x004fea0003900000 */
[----:B------:R-:W2:Y:S02]  /*f0b0*/  @!P0 SYNCS.PHASECHK.TRANS64 P0, [R0+URZ+0xe0], R24 ;  /* 0x0000e018000085a7 */ /* 0x000ea400080010ff */
[----:B--2---:R-:W-:Y:S05]  /*f0c0*/  @!P0 BRA `(.L_x_243) ;  /* 0xfffffffc00f08947 */ /* 0x004fea000383ffff */
[----:B------:R-:W-:Y:S05]  /*f0d0*/  BRA `(.L_x_244) ;  /* 0xffffff6000307947 */ /* 0x000fea000383ffff */
.L_x_94:
[----:B------:R-:W-:Y:S07]  /*f0e0*/  MOV R0, UR6 ;  /* 0x0000000600007c02 */ /* 0x000fee0008000f00 */
.L_x_245:
[----:B-1----:R1:W2:Y:S02]  /*f0f0*/  SYNCS.PHASECHK.TRANS64.TRYWAIT P0, [R0+URZ+0xe8], R24 ;  /* 0x0000e818000075a7 */ /* 0x0022a400080011ff */
[----:B--2---:R-:W-:Y:S05]  /*f100*/  @!P0 NANOSLEEP.SYNCS 0x989680 ;  /* 0x009896800000895d */ /* 0x004fea0003900000 */
[----:B------:R-:W2:Y:S02]  /*f110*/  @!P0 SYNCS.PHASECHK.TRANS64 P0, [R0+URZ+0xe8], R24 ;  /* 0x0000e818000085a7 */ /* 0x000ea400080010ff */
[----:B--2---:R-:W-:Y:S05]  /*f120*/  @!P0 BRA `(.L_x_245) ;  /* 0xfffffffc00f08947 */ /* 0x004fea000383ffff */
[----:B------:R-:W-:Y:S05]  /*f130*/  BRA `(.L_x_246) ;  /* 0xffffff6000907947 */ /* 0x000fea000383ffff */
.L_x_95:
[----:B------:R-:W-:Y:S07]  /*f140*/  MOV R0, UR6 ;  /* 0x0000000600007c02 */ /* 0x000fee0008000f00 */
.L_x_247:
[----:B-1----:R1:W2:Y:S02]  /*f150*/  SYNCS.PHASECHK.TRANS64.TRYWAIT P0, [R0+URZ+0xd0], R30 ;  /* 0x0000d01e000075a7 */ /* 0x0022a400080011ff */
[----:B--2---:R-:W-:Y:S05]  /*f160*/  @!P0 NANOSLEEP.SYNCS 0x989680 ;  /* 0x009896800000895d */ /* 0x004fea0003900000 */
[----:B------:R-:W2:Y:S02]  /*f170*/  @!P0 SYNCS.PHASECHK.TRANS64 P0, [R0+URZ+0xd0], R30 ;  /* 0x0000d01e000085a7 */ /* 0x000ea400080010ff */
[----:B--2---:R-:W-:Y:S05]  /*f180*/  @!P0 BRA `(.L_x_247) ;  /* 0xfffffffc00f08947 */ /* 0x004fea000383ffff */
[----:B------:R-:W-:Y:S05]  /*f190*/  BRA `(.L_x_248) ;  /* 0xffffff6000f47947 */ /* 0x000fea000383ffff */
.L_x_96:
[----:B------:R-:W-:Y:S07]  /*f1a0*/  MOV R0, UR6 ;  /* 0x0000000600007c02 */ /* 0x000fee0008000f00 */
.L_x_249:
[----:B-1----:R1:W2:Y:S02]  /*f1b0*/  SYNCS.PHASECHK.TRANS64.TRYWAIT P0, [R0+URZ+0xd8], R30 ;  /* 0x0000d81e000075a7 */ /* 0x0022a400080011ff */
[----:B--2---:R-:W-:Y:S05]  /*f1c0*/  @!P0 NANOSLEEP.SYNCS 0x989680 ;  /* 0x009896800000895d */ /* 0x004fea0003900000 */
[----:B------:R-:W2:Y:S02]  /*f1d0*/  @!P0 SYNCS.PHASECHK.TRANS64 P0, [R0+URZ+0xd8], R30 ;  /* 0x0000d81e000085a7 */ /* 0x000ea400080010ff */
[----:B--2---:R-:W-:Y:S05]  /*f1e0*/  @!P0 BRA `(.L_x_249) ;  /* 0xfffffffc00f08947 */ /* 0x004fea000383ffff */
[----:B------:R-:W-:Y:S05]  /*f1f0*/  BRA `(.L_x_250) ;  /* 0xffffff6400547947 */ /* 0x000fea000383ffff */
.L_x_97:
[----:B------:R-:W-:Y:S07]  /*f200*/  MOV R0, UR6 ;  /* 0x0000000600007c02 */ /* 0x000fee0008000f00 */
.L_x_251:
[----:B-1----:R1:W2:Y:S02]  /*f210*/  SYNCS.PHASECHK.TRANS64.TRYWAIT P0, [R0+URZ+0xe0], R30 ;  /* 0x0000e01e000075a7 */ /* 0x0022a400080011ff */
[----:B--2---:R-:W-:Y:S05]  /*f220*/  @!P0 NANOSLEEP.SYNCS 0x989680 ;  /* 0x009896800000895d */ /* 0x004fea0003900000 */
[----:B------:R-:W2:Y:S02]  /*f230*/  @!P0 SYNCS.PHASECHK.TRANS64 P0, [R0+URZ+0xe0], R30 ;  /* 0x0000e01e000085a7 */ /* 0x000ea400080010ff */
[----:B--2---:R-:W-:Y:S05]  /*f240*/  @!P0 BRA `(.L_x_251) ;  /* 0xfffffffc00f08947 */ /* 0x004fea000383ffff */
[----:B------:R-:W-:Y:S05]  /*f250*/  BRA `(.L_x_252) ;  /* 0xffffff6400b07947 */ /* 0x000fea000383ffff */
.L_x_98:
[----:B------:R-:W-:Y:S07]  /*f260*/  MOV R0, UR6 ;  /* 0x0000000600007c02 */ /* 0x000fee0008000f00 */
.L_x_253:
[----:B-1----:R1:W2:Y:S02]  /*f270*/  SYNCS.PHASECHK.TRANS64.TRYWAIT P0, [R0+URZ+0xe8], R30 ;  /* 0x0000e81e000075a7 */ /* 0x0022a400080011ff */
[----:B--2---:R-:W-:Y:S05]  /*f280*/  @!P0 NANOSLEEP.SYNCS 0x989680 ;  /* 0x009896800000895d */ /* 0x004fea0003900000 */
[----:B------:R-:W2:Y:S02]  /*f290*/  @!P0 SYNCS.PHASECHK.TRANS64 P0, [R0+URZ+0xe8], R30 ;  /* 0x0000e81e000085a7 */ /* 0x000ea400080010ff */
[----:B--2---:R-:W-:Y:S05]  /*f2a0*/  @!P0 BRA `(.L_x_253) ;  /* 0xfffffffc00f08947 */ /* 0x004fea000383ffff */
[----:B------:R-:W-:Y:S05]  /*f2b0*/  BRA `(.L_x_254) ;  /* 0xffffff68004c7947 */ /* 0x000fea000383ffff */
.L_x_100:
[----:B------:R-:W-:-:S07]  /*f2c0*/  MOV R0, UR6 ;  /* 0x0000000600007c02 */ /* 0x000fce0008000f00 */
.L_x_255:
[----:B-1----:R1:W3:Y:S02]  /*f2d0*/  SYNCS.PHASECHK.TRANS64.TRYWAIT P0, [R0+URZ+0xd0], R24 ;  /* 0x0000d018000075a7 */ /* 0x0022e400080011ff */
[----:B---3--:R-:W-:Y:S05]  /*f2e0*/  @!P0 NANOSLEEP.SYNCS 0x989680 ;  /* 0x009896800000895d */ /* 0x008fea0003900000 */
[----:B------:R-:W3:Y:S02]  /*f2f0*/  @!P0 SYNCS.PHASECHK.TRANS64 P0, [R0+URZ+0xd0], R24 ;  /* 0x0000d018000085a7 */ /* 0x000ee400080010ff */
[----:B---3--:R-:W-:Y:S05]  /*f300*/  @!P0 BRA `(.L_x_255) ;  /* 0xfffffffc00f08947 */ /* 0x008fea000383ffff */
[----:B------:R-:W-:Y:S05]  /*f310*/  BRA `(.L_x_256) ;  /* 0xffffff6800cc7947 */ /* 0x000fea000383ffff */
.L_x_101:
[----:B-1----:R-:W-:-:S07]  /*f320*/  MOV R0, UR6 ;  /* 0x0000000600007c02 */ /* 0x002fce0008000f00 */
.L_x_257:
[----:B-1----:R1:W3:Y:S02]  /*f330*/  SYNCS.PHASECHK.TRANS64.TRYWAIT P0, [R0+URZ+0xd8], R24 ;  /* 0x0000d818000075a7 */ /* 0x0022e400080011ff */
[----:B---3--:R-:W-:Y:S05]  /*f340*/  @!P0 NANOSLEEP.SYNCS 0x989680 ;  /* 0x009896800000895d */ /* 0x008fea0003900000 */
[----:B------:R-:W3:Y:S02]  /*f350*/  @!P0 SYNCS.PHASECHK.TRANS64 P0, [R0+URZ+0xd8], R24 ;  /* 0x0000d818000085a7 */ /* 0x000ee400080010ff */
[----:B---3--:R-:W-:Y:S05]  /*f360*/  @!P0 BRA `(.L_x_257) ;  /* 0xfffffffc00f08947 */ /* 0x008fea000383ffff */
[----:B------:R-:W-:Y:S05]  /*f370*/  BRA `(.L_x_258) ;  /* 0xffffff6800bc7947 */ /* 0x000fea000383ffff */
.L_x_102:
[----:B------:R-:W-:-:S07]  /*f380*/  MOV R2, UR6 ;  /* 0x0000000600027c02 */ /* 0x000fce0008000f00 */
.L_x_259:
[----:B-1----:R1:W3:Y:S02]  /*f390*/  SYNCS.PHASECHK.TRANS64.TRYWAIT P0, [R2+URZ+0xe0], R24 ;  /* 0x0000e018020075a7 */ /* 0x0022e400080011ff */
[----:B---3--:R-:W-:Y:S05]  /*f3a0*/  @!P0 NANOSLEEP.SYNCS 0x989680 ;  /* 0x009896800000895d */ /* 0x008fea0003900000 */
[----:B------:R-:W3:Y:S02]  /*f3b0*/  @!P0 SYNCS.PHASECHK.TRANS64 P0, [R2+URZ+0xe0], R24 ;  /* 0x0000e018020085a7 */ /* 0x000ee400080010ff */
[----:B---3--:R-:W-:Y:S05]  /*f3c0*/  @!P0 BRA `(.L_x_259) ;  /* 0xfffffffc00f08947 */ /* 0x008fea000383ffff */
[----:B------:R-:W-:Y:S05]  /*f3d0*/  BRA `(.L_x_260) ;  /* 0xffffff6800b07947 */ /* 0x000fea000383ffff */
.L_x_104:
[----:B--2---:R2:W4:Y:S02]  /*f3e0*/  SYNCS.PHASECHK.TRANS64.TRYWAIT P0, [R0+URZ+0x100], R2 ;  /* 0x00010002000075a7 */ /* 0x00452400080011ff */
[----:B----4-:R-:W-:Y:S05]  /*f3f0*/  @!P0 NANOSLEEP.SYNCS 0x989680 ;  /* 0x009896800000895d */ /* 0x010fea0003900000 */
[----:B------:R-:W4:Y:S02]  /*f400*/  @!P0 SYNCS.PHASECHK.TRANS64 P0, [R0+URZ+0x100], R2 ;  /* 0x00010002000085a7 */ /* 0x000f2400080010ff */
[----:B----4-:R-:W-:Y:S05]  /*f410*/  @!P0 BRA `(.L_x_104) ;  /* 0xfffffffc00f08947 */ /* 0x010fea000383ffff */
[----:B------:R-:W-:Y:S05]  /*f420*/  BRA `(.L_x_261) ;  /* 0xffffff6c00707947 */ /* 0x000fea000383ffff */
.L_x_115:
[----:B-1----:R-:W-:Y:S04]  /*f430*/  MOV R4, UR51 ;  /* 0x0000003300047c02 */ /* 0x002fe80008000f00 */
[----:B------:R1:W2:Y:S03]  /*f440*/  SYNCS.PHASECHK.TRANS64.TRYWAIT P1, [R4+URZ+0xb0], R5 ;  /* 0x0000b005040075a7 */ /* 0x0002a600080211ff */
[----:B--2---:R-:W-:Y:S05]  /*f450*/  @!P1 NANOSLEEP.SYNCS 0x989680 ;  /* 0x009896800000995d */ /* 0x004fea0003900000 */
[----:B------:R-:W2:Y:S02]  /*f460*/  @!P1 SYNCS.PHASECHK.TRANS64 P1, [R4+URZ+0xb0], R5 ;  /* 0x0000b005040095a7 */ /* 0x000ea400080210ff */
[----:B--2---:R-:W-:Y:S05]  /*f470*/  @!P1 BRA `(.L_x_115) ;  /* 0xfffffffc00ec9947 */ /* 0x004fea000383ffff */
[----:B------:R-:W-:Y:S05]  /*f480*/  BRA `(.L_x_114) ;  /* 0xffffff78008c7947 */ /* 0x000fea000383ffff */
.L_x_117:
[----:B------:R1:W1:Y:S02]  /*f490*/  SYNCS.PHASECHK.TRANS64.TRYWAIT P0, [R58+URZ+0x120], R3 ;  /* 0x000120033a0075a7 */ /* 0x00026400080011ff */
[----:B-1----:R-:W-:Y:S05]  /*f4a0*/  @!P0 NANOSLEEP.SYNCS 0x989680 ;  /* 0x009896800000895d */ /* 0x002fea0003900000 */
[----:B------:R-:W1:Y:S02]  /*f4b0*/  @!P0 SYNCS.PHASECHK.TRANS64 P0, [R58+URZ+0x120], R3 ;  /* 0x000120033a0085a7 */ /* 0x000e6400080010ff */
[----:B-1----:R-:W-:Y:S05]  /*f4c0*/  @!P0 BRA `(.L_x_117) ;  /* 0xfffffffc00f08947 */ /* 0x002fea000383ffff */
[----:B------:R-:W-:Y:S05]  /*f4d0*/  BRA `(.L_x_116) ;  /* 0xffffff7800b07947 */ /* 0x000fea000383ffff */
.L_x_128:
[----:B-1----:R1:W3:Y:S02]  /*f4e0*/  SYNCS.PHASECHK.TRANS64.TRYWAIT P0, [R2+URZ+0xb0], R0 ;  /* 0x0000b000020075a7 */ /* 0x0022e400080011ff */
[----:B---3--:R-:W-:Y:S05]  /*f4f0*/  @!P0 NANOSLEEP.SYNCS 0x989680 ;  /* 0x009896800000895d */ /* 0x008fea0003900000 */
[----:B------:R-:W3:Y:S02]  /*f500*/  @!P0 SYNCS.PHASECHK.TRANS64 P0, [R2+URZ+0xb0], R0 ;  /* 0x0000b000020085a7 */ /* 0x000ee400080010ff */
[----:B---3--:R-:W-:Y:S05]  /*f510*/  @!P0 BRA `(.L_x_128) ;  /* 0xfffffffc00f08947 */ /* 0x008fea000383ffff */
[----:B------:R-:W-:Y:S05]  /*f520*/  BRA `(.L_x_127) ;  /* 0xffffff88004c7947 */ /* 0x000fea000383ffff */
.L_x_138:
[----:B-1----:R1:W3:Y:S02]  /*f530*/  SYNCS.PHASECHK.TRANS64.TRYWAIT P0, [R0+URZ+0xb0], R20 ;  /* 0x0000b014000075a7 */ /* 0x0022e400080011ff */
[----:B---3--:R-:W-:Y:S05]  /*f540*/  @!P0 NANOSLEEP.SYNCS 0x989680 ;  /* 0x009896800000895d */ /* 0x008fea0003900000 */
[----:B------:R-:W3:Y:S02]  /*f550*/  @!P0 SYNCS.PHASECHK.TRANS64 P0, [R0+URZ+0xb0], R20 ;  /* 0x0000b014000085a7 */ /* 0x000ee400080010ff */
[----:B---3--:R-:W-:Y:S05]  /*f560*/  @!P0 BRA `(.L_x_138) ;  /* 0xfffffffc00f08947 */ /* 0x008fea000383ffff */
[----:B------:R-:W-:Y:S05]  /*f570*/  BRA `(.L_x_137) ;  /* 0xffffff9400e47947 */ /* 0x000fea000383ffff */
.L_x_148:
[----:B-1----:R1:W3:Y:S02]  /*f580*/  SYNCS.PHASECHK.TRANS64.TRYWAIT P0, [R0+URZ+0xb0], R20 ;  /* 0x0000b014000075a7 */ /* 0x0022e400080011ff */
[----:B---3--:R-:W-:Y:S05]  /*f590*/  @!P0 NANOSLEEP.SYNCS 0x989680 ;  /* 0x009896800000895d */ /* 0x008fea0003900000 */
[----:B------:R-:W3:Y:S02]  /*f5a0*/  @!P0 SYNCS.PHASECHK.TRANS64 P0, [R0+URZ+0xb0], R20 ;  /* 0x0000b014000085a7 */ /* 0x000ee400080010ff */
[----:B---3--:R-:W-:Y:S05]  /*f5b0*/  @!P0 BRA `(.L_x_148) ;  /* 0xfffffffc00f08947 */ /* 0x008fea000383ffff */
[----:B------:R-:W-:Y:S05]  /*f5c0*/  BRA `(.L_x_147) ;  /* 0xffffffa400607947 */ /* 0x000fea000383ffff */
.L_x_158:
[----:B-1----:R1:W3:Y:S02]  /*f5d0*/  SYNCS.PHASECHK.TRANS64.TRYWAIT P0, [R0+URZ+0xb0], R20 ;  /* 0x0000b014000075a7 */ /* 0x0022e400080011ff */
[----:B---3--:R-:W-:Y:S05]  /*f5e0*/  @!P0 NANOSLEEP.SYNCS 0x989680 ;  /* 0x009896800000895d */ /* 0x008fea0003900000 */
[----:B------:R-:W3:Y:S02]  /*f5f0*/  @!P0 SYNCS.PHASECHK.TRANS64 P0, [R0+URZ+0xb0], R20 ;  /* 0x0000b014000085a7 */ /* 0x000ee400080010ff */
[----:B---3--:R-:W-:Y:S05]  /*f600*/  @!P0 BRA `(.L_x_158) ;  /* 0xfffffffc00f08947 */ /* 0x008fea000383ffff */
[----:B------:R-:W-:Y:S05]  /*f610*/  BRA `(.L_x_157) ;  /* 0xffffffb400047947 */ /* 0x000fea000383ffff */
.L_x_168:
[----:B-1----:R1:W2:Y:S02]  /*f620*/  SYNCS.PHASECHK.TRANS64.TRYWAIT P0, [R0+URZ+0xb0], R20 ;  /* 0x0000b014000075a7 */ /* 0x0022a400080011ff */
[----:B--2---:R-:W-:Y:S05]  /*f630*/  @!P0 NANOSLEEP.SYNCS 0x989680 ;  /* 0x009896800000895d */ /* 0x004fea0003900000 */
[----:B------:R-:W2:Y:S02]  /*f640*/  @!P0 SYNCS.PHASECHK.TRANS64 P0, [R0+URZ+0xb0], R20 ;  /* 0x0000b014000085a7 */ /* 0x000ea400080010ff */
[----:B--2---:R-:W-:Y:S05]  /*f650*/  @!P0 BRA `(.L_x_168) ;  /* 0xfffffffc00f08947 */ /* 0x004fea000383ffff */
[----:B------:R-:W-:Y:S05]  /*f660*/  BRA `(.L_x_167) ;  /* 0xffffffc000987947 */ /* 0x000fea000383ffff */
.L_x_178:
[----:B-1----:R1:W2:Y:S02]  /*f670*/  SYNCS.PHASECHK.TRANS64.TRYWAIT P0, [R0+URZ+0xb0], R20 ;  /* 0x0000b014000075a7 */ /* 0x0022a400080011ff */
[----:B--2---:R-:W-:Y:S05]  /*f680*/  @!P0 NANOSLEEP.SYNCS 0x989680 ;  /* 0x009896800000895d */ /* 0x004fea0003900000 */
[----:B------:R-:W2:Y:S02]  /*f690*/  @!P0 SYNCS.PHASECHK.TRANS64 P0, [R0+URZ+0xb0], R20 ;  /* 0x0000b014000085a7 */ /* 0x000ea400080010ff */
[----:B--2---:R-:W-:Y:S05]  /*f6a0*/  @!P0 BRA `(.L_x_178) ;  /* 0xfffffffc00f08947 */ /* 0x004fea000383ffff */
[----:B------:R-:W-:Y:S05]  /*f6b0*/  BRA `(.L_x_177) ;  /* 0xffffffd000407947 */ /* 0x000fea000383ffff */
.L_x_188:
[----:B--2---:R2:W3:Y:S02]  /*f6c0*/  SYNCS.PHASECHK.TRANS64.TRYWAIT P0, [R0+URZ+0xb0], R106 ;  /* 0x0000b06a000075a7 */ /* 0x0044e400080011ff */
[----:B---3--:R-:W-:Y:S05]  /*f6d0*/  @!P0 NANOSLEEP.SYNCS 0x989680 ;  /* 0x009896800000895d */ /* 0x008fea0003900000 */
[----:B------:R-:W3:Y:S02]  /*f6e0*/  @!P0 SYNCS.PHASECHK.TRANS64 P0, [R0+URZ+0xb0], R106 ;  /* 0x0000b06a000085a7 */ /* 0x000ee400080010ff */
[----:B---3--:R-:W-:Y:S05]  /*f6f0*/  @!P0 BRA `(.L_x_188) ;  /* 0xfffffffc00f08947 */ /* 0x008fea000383ffff */
[----:B------:R-:W-:Y:S05]  /*f700*/  BRA `(.L_x_187) ;  /* 0xffffffdc00cc7947 */ /* 0x000fea000383ffff */
        .weak           $__internal_0_$__cuda_sm10x_tcgen05_guardrail_trap_col_being_dealloced_not_returned_by_alloc
        .type           $__internal_0_$__cuda_sm10x_tcgen05_guardrail_trap_col_being_dealloced_not_returned_by_alloc,@function
        .size           $__internal_0_$__cuda_sm10x_tcgen05_guardrail_trap_col_being_dealloced_not_returned_by_alloc,($__internal_1_$__cuda_sm10x_tcgen05_guardrail_trap_phase_invalid_during_alloc - $__internal_0_$__cuda_sm10x_tcgen05_guardrail_trap_col_being_dealloced_not_returned_by_alloc)
$__internal_0_$__cuda_sm10x_tcgen05_guardrail_trap_col_being_dealloced_not_returned_by_alloc:
[----:B------:R-:W-:Y:S05]  /*f710*/  BPT.TRAP 0x1 ;  /* 0x000000040000795c */ /* 0x000fea0000300000 */
[----:B------:R-:W-:-:S04]  /*f720*/  HFMA2 R3, -RZ, RZ, 0, 0 ;  /* 0x00000000ff037431 */ /* 0x000fc800000001ff */
[----:B------:R-:W-:Y:S05]  /*f730*/  RET.REL.NODEC R2 `(_ZN7cutlass13device_kernelINS_4gemm6kernel13GemmUniversalIN4cute5tupleIJiiiiEEENS1_10collective13CollectiveMmaINS1_46MainloopSm100TmaUmmaWarpSpecializedBlockScaledILi11ELi2ELi2ENS5_IJNS4_1CILi8EEENSA_ILi1EEESC_EEEEENS5_IJNSA_ILi128EEESF_SF_EEENS5_IJNS_12float_e2m1_tENS_13float_ue4m3_tEEEENS5_IJNS5_IJlSC_lEEENS4_6LayoutINS5_IJNS5_IJNS5_IJNSA_ILi32EEENSA_ILi4EEEEEEiEEENS5_IJNS5_IJNSA_ILi16EEESN_EEEiEEENS5_IJSC_iEEEEEENS5_IJSS_NS5_IJNS5_IJNSA_ILi0EEESC_EEENSA_ILi512EEEEEENS5_IJSV_iEEEEEEEEEEESJ_S12_NS4_8TiledMMAINS4_8MMA_AtomIJNS4_17SM100_MMA_MXF4_SSISH_SH_fSI_Li128ELi128ELi16ELNS4_4UMMA5MajorE0ELS17_0ELNS16_7ScaleInE0ELS18_0EEEEEENSL_INS5_IJSC_SC_SC_EEENS5_IJSV_SV_SV_EEEEENS5_IJNS4_10UnderscoreES1E_S1E_EEEEENS5_IJNS4_13SM90_TMA_LOADES1H_EEENS5_IJNS4_14ComposedLayoutINS4_7SwizzleILi2ELi4ELi3EEENS4_18smem_ptr_flag_bitsILi4EEENSL_INS5_IJSB_SF_EEENS5_IJSF_SC_EEEEEEENSL_INS5_IJNS5_IJNS5_IJSO_SC_EEESR_EEESC_NS5_IJSC_NSA_ILi2EEEEEEEEENS5_IJNS5_IJNS5_IJSR_SX_EEESW_EEESV_NS5_IJSN_SX_EEEEEEEEEEEvNS4_8identityENS5_IJNS4_23SM90_TMA_LOAD_MULTICASTES24_EEES22_vS23_EENS_8epilogue10collective18CollectiveEpilogueINS27_23Sm100TmaWarpSpecializedILi4ELi2ELi16ELb1ELb0EEEJNS5_IJNSA_ILi64EEESF_SF_EEENS5_IJNSL_IS2C_SC_EENSL_INS5_IJSQ_S1U_EEENS5_IJSC_S2C_EEEEEEEENS_10bfloat16_tESK_S2J_SK_NS27_6fusion15FusionCallbacksIS2B_NS2K_17LinearCombinationIS2J_fS2J_fLNS_15FloatRoundStyleE2EEES2D_S2I_JEEENS4_5SM1004TMEM4LOAD26SM100_TMEM_LOAD_32dp32b16xES1H_NS1J_INS1K_ILi1ELi4ELi3EEENS1M_ILi16EEENSL_INS5_IJSB_SQ_EEENS5_IJSQ_SC_EEEEEEENS4_39AutoVectorizingCopyWithAssumedAlignmentILi128EEENS4_14SM90_TMA_STOREES2Z_S31_S31_EEEvvEEEEvNT_6ParamsE) ;  /* 0xffffff0802307950 */ /* 0x000fea0003c3ffff */
        .weak           $__internal_1_$__cuda_sm10x_tcgen05_guardrail_trap_phase_invalid_during_alloc
        .type           $__internal_1_$__cuda_sm10x_tcgen05_guardrail_trap_phase_invalid_during_alloc,@function
        .size           $__internal_1_$__cuda_sm10x_tcgen05_guardrail_trap_phase_invalid_during_alloc,($__internal_2_$__cuda_sm10x_tcgen05_guardrail_trap_unallocated_columns_being_dealloced - $__internal_1_$__cuda_sm10x_tcgen05_guardrail_trap_phase_invalid_during_alloc)
$__internal_1_$__cuda_sm10x_tcgen05_guardrail_trap_phase_invalid_during_alloc:
[----:B------:R-:W-:Y:S05]  /*f740*/  BPT.TRAP 0x1 ;  /* 0x000000040000795c */ /* 0x000fea0000300000 */
[----:B------:R-:W-:-:S04]  /*f750*/  MOV R3, 0x0 ;  /* 0x0000000000037802 */ /* 0x000fc80000000f00 */
[----:B------:R-:W-:Y:S05]  /*f760*/  RET.REL.NODEC R2 `(_ZN7cutlass13device_kernelINS_4gemm6kernel13GemmUniversalIN4cute5tupleIJiiiiEEENS1_10collective13CollectiveMmaINS1_46MainloopSm100TmaUmmaWarpSpecializedBlockScaledILi11ELi2ELi2ENS5_IJNS4_1CILi8EEENSA_ILi1EEESC_EEEEENS5_IJNSA_ILi128EEESF_SF_EEENS5_IJNS_12float_e2m1_tENS_13float_ue4m3_tEEEENS5_IJNS5_IJlSC_lEEENS4_6LayoutINS5_IJNS5_IJNS5_IJNSA_ILi32EEENSA_ILi4EEEEEEiEEENS5_IJNS5_IJNSA_ILi16EEESN_EEEiEEENS5_IJSC_iEEEEEENS5_IJSS_NS5_IJNS5_IJNSA_ILi0EEESC_EEENSA_ILi512EEEEEENS5_IJSV_iEEEEEEEEEEESJ_S12_NS4_8TiledMMAINS4_8MMA_AtomIJNS4_17SM100_MMA_MXF4_SSISH_SH_fSI_Li128ELi128ELi16ELNS4_4UMMA5MajorE0ELS17_0ELNS16_7ScaleInE0ELS18_0EEEEEENSL_INS5_IJSC_SC_SC_EEENS5_IJSV_SV_SV_EEEEENS5_IJNS4_10UnderscoreES1E_S1E_EEEEENS5_IJNS4_13SM90_TMA_LOADES1H_EEENS5_IJNS4_14ComposedLayoutINS4_7SwizzleILi2ELi4ELi3EEENS4_18smem_ptr_flag_bitsILi4EEENSL_INS5_IJSB_SF_EEENS5_IJSF_SC_EEEEEEENSL_INS5_IJNS5_IJNS5_IJSO_SC_EEESR_EEESC_NS5_IJSC_NSA_ILi2EEEEEEEEENS5_IJNS5_IJNS5_IJSR_SX_EEESW_EEESV_NS5_IJSN_SX_EEEEEEEEEEEvNS4_8identityENS5_IJNS4_23SM90_TMA_LOAD_MULTICASTES24_EEES22_vS23_EENS_8epilogue10collective18CollectiveEpilogueINS27_23Sm100TmaWarpSpecializedILi4ELi2ELi16ELb1ELb0EEEJNS5_IJNSA_ILi64EEESF_SF_EEENS5_IJNSL_IS2C_SC_EENSL_INS5_IJSQ_S1U_EEENS5_IJSC_S2C_EEEEEEEENS_10bfloat16_tESK_S2J_SK_NS27_6fusion15FusionCallbacksIS2B_NS2K_17LinearCombinationIS2J_fS2J_fLNS_15FloatRoundStyleE2EEES2D_S2I_JEEENS4_5SM1004TMEM4LOAD26SM100_TMEM_LOAD_32dp32b16xES1H_NS1J_INS1K_ILi1ELi4ELi3EEENS1M_ILi16EEENSL_INS5_IJSB_SQ_EEENS5_IJSQ_SC_EEEEEEENS4_39AutoVectorizingCopyWithAssumedAlignmentILi128EEENS4_14SM90_TMA_STOREES2Z_S31_S31_EEEvvEEEEvNT_6ParamsE) ;  /* 0xffffff0802247950 */ /* 0x000fea0003c3ffff */
        .weak           $__internal_2_$__cuda_sm10x_tcgen05_guardrail_trap_unallocated_columns_being_dealloced
        .type           $__internal_2_$__cuda_sm10x_tcgen05_guardrail_trap_unallocated_columns_being_dealloced,@function
        .size           $__internal_2_$__cuda_sm10x_tcgen05_guardrail_trap_unallocated_columns_being_dealloced,(.L_x_263 - $__internal_2_$__cuda_sm10x_tcgen05_guardrail_trap_unallocated_columns_being_dealloced)
$__internal_2_$__cuda_sm10x_tcgen05_guardrail_trap_unallocated_columns_being_dealloced:
[----:B------:R-:W-:Y:S05]  /*f770*/  BPT.TRAP 0x1 ;  /* 0x000000040000795c */ /* 0x000fea0000300000 */
[----:B------:R-:W-:-:S04]  /*f780*/  HFMA2 R3, -RZ, RZ, 0, 0 ;  /* 0x00000000ff037431 */ /* 0x000fc800000001ff */
[----:B------:R-:W-:Y:S05]  /*f790*/  RET.REL.NODEC R2 `(_ZN7cutlass13device_kernelINS_4gemm6kernel13GemmUniversalIN4cute5tupleIJiiiiEEENS1_10collective13CollectiveMmaINS1_46MainloopSm100TmaUmmaWarpSpecializedBlockScaledILi11ELi2ELi2ENS5_IJNS4_1CILi8EEENSA_ILi1EEESC_EEEEENS5_IJNSA_ILi128EEESF_SF_EEENS5_IJNS_12float_e2m1_tENS_13float_ue4m3_tEEEENS5_IJNS5_IJlSC_lEEENS4_6LayoutINS5_IJNS5_IJNS5_IJNSA_ILi32EEENSA_ILi4EEEEEEiEEENS5_IJNS5_IJNSA_ILi16EEESN_EEEiEEENS5_IJSC_iEEEEEENS5_IJSS_NS5_IJNS5_IJNSA_ILi0EEESC_EEENSA_ILi512EEEEEENS5_IJSV_iEEEEEEEEEEESJ_S12_NS4_8TiledMMAINS4_8MMA_AtomIJNS4_17SM100_MMA_MXF4_SSISH_SH_fSI_Li128ELi128ELi16ELNS4_4UMMA5MajorE0ELS17_0ELNS16_7ScaleInE0ELS18_0EEEEEENSL_INS5_IJSC_SC_SC_EEENS5_IJSV_SV_SV_EEEEENS5_IJNS4_10UnderscoreES1E_S1E_EEEEENS5_IJNS4_13SM90_TMA_LOADES1H_EEENS5_IJNS4_14ComposedLayoutINS4_7SwizzleILi2ELi4ELi3EEENS4_18smem_ptr_flag_bitsILi4EEENSL_INS5_IJSB_SF_EEENS5_IJSF_SC_EEEEEEENSL_INS5_IJNS5_IJNS5_IJSO_SC_EEESR_EEESC_NS5_IJSC_NSA_ILi2EEEEEEEEENS5_IJNS5_IJNS5_IJSR_SX_EEESW_EEESV_NS5_IJSN_SX_EEEEEEEEEEEvNS4_8identityENS5_IJNS4_23SM90_TMA_LOAD_MULTICASTES24_EEES22_vS23_EENS_8epilogue10collective18CollectiveEpilogueINS27_23Sm100TmaWarpSpecializedILi4ELi2ELi16ELb1ELb0EEEJNS5_IJNSA_ILi64EEESF_SF_EEENS5_IJNSL_IS2C_SC_EENSL_INS5_IJSQ_S1U_EEENS5_IJSC_S2C_EEEEEEEENS_10bfloat16_tESK_S2J_SK_NS27_6fusion15FusionCallbacksIS2B_NS2K_17LinearCombinationIS2J_fS2J_fLNS_15FloatRoundStyleE2EEES2D_S2I_JEEENS4_5SM1004TMEM4LOAD26SM100_TMEM_LOAD_32dp32b16xES1H_NS1J_INS1K_ILi1ELi4ELi3EEENS1M_ILi16EEENSL_INS5_IJSB_SQ_EEENS5_IJSQ_SC_EEEEEEENS4_39AutoVectorizingCopyWithAssumedAlignmentILi128EEENS4_14SM90_TMA_STOREES2Z_S31_S31_EEEvvEEEEvNT_6ParamsE) ;  /* 0xffffff0802187950 */ /* 0x000fea0003c3ffff */
.L_x_262:
[----:B------:R-:W-:-:S00]  /*f7a0*/  BRA `(.L_x_262) ;  /* 0xfffffffc00fc7947 */ /* 0x000fc0000383ffff */
[----:B------:R-:W-:-:S00]  /*f7b0*/  NOP ;  /* 0x0000000000007918 */ /* 0x000fc00000000000 */
        /* <DEDUP_REMOVED lines=12> */
.L_x_263:


//--------------------- .nv.global.init           --------------------------
	.section	.nv.global.init,"aw",@progbits
.nv.global.init:
	.type		$str$29,@object
	.size		$str$29,($str$30 - $str$29)
$str$29:
        /*0000*/ 	.byte	0x28, 0x61, 0x64, 0x64, 0x72, 0x65, 0x73, 0x73, 0x20, 0x26, 0x20, 0x6d, 0x61, 0x73, 0x6b, 0x29
        /*0010*/ 	.byte	0x20, 0x3d, 0x3d, 0x20, 0x30, 0x00
	.type		$str$30,@object
	.size		$str$30,($str$26 - $str$30)
$str$30:
        /*0016*/ 	.byte	0x2f, 0x74, 0x6d, 0x70, 0x2f, 0x63, 0x75, 0x74, 0x6c, 0x61, 0x73, 0x73, 0x5f, 0x73, 0x77, 0x65
        /*0026*/ 	.byte	0x65, 0x70, 0x5f, 0x73, 0x72, 0x63, 0x2f, 0x69, 0x6e, 0x63, 0x6c, 0x75, 0x64, 0x65, 0x2f, 0x63
        /*0036*/ 	.byte	0x75, 0x74, 0x65, 0x2f, 0x70, 0x6f, 0x69, 0x6e, 0x74, 0x65, 0x72, 0x5f, 0x66, 0x6c, 0x61, 0x67
        /*0046*/ 	.byte	0x67, 0x65, 0x64, 0x2e, 0x68, 0x70, 0x70, 0x00
	.type		$str$26,@object
	.size		$str$26,($str$25 - $str$26)
$str$26:
        /*004e*/ 	.byte	0x2f, 0x74, 0x6d, 0x70, 0x2f, 0x63, 0x75, 0x74, 0x6c, 0x61, 0x73, 0x73, 0x5f, 0x73, 0x77, 0x65
        /*005e*/ 	.byte	0x65, 0x70, 0x5f, 0x73, 0x72, 0x63, 0x2f, 0x69, 0x6e, 0x63, 0x6c, 0x75, 0x64, 0x65, 0x2f, 0x63
        /*006e*/ 	.byte	0x75, 0x74, 0x65, 0x2f, 0x61, 0x74, 0x6f, 0x6d, 0x2f, 0x63, 0x6f, 0x70, 0x79, 0x5f, 0x74, 0x72
        /*007e*/ 	.byte	0x61, 0x69, 0x74, 0x73, 0x5f, 0x73, 0x6d, 0x31, 0x30, 0x30, 0x2e, 0x68, 0x70, 0x70, 0x00
	.type		$str$25,@object
	.size		$str$25,(__unnamed_1 - $str$25)
$str$25:
        /*008d*/ 	.byte	0x28, 0x28, 0x75, 0x69, 0x6e, 0x74, 0x33, 0x32, 0x5f, 0x74, 0x28, 0x74, 0x68, 0x72, 0x65, 0x61
        /*009d*/ 	.byte	0x64, 0x49, 0x64, 0x78, 0x2e, 0x78, 0x29, 0x20, 0x2f, 0x20, 0x33, 0x32, 0x29, 0x20, 0x25, 0x20
        /*00ad*/ 	.byte	0x34, 0x29, 0x20, 0x3d, 0x3d, 0x20, 0x28, 0x28, 0x28, 0x74, 0x6d, 0x65, 0x6d, 0x5f, 0x61, 0x64
        /*00bd*/ 	.byte	0x64, 0x72, 0x20, 0x3e, 0x3e, 0x20, 0x31, 0x36, 0x29, 0x20, 0x2f, 0x20, 0x33, 0x32, 0x29, 0x20
        /*00cd*/ 	.byte	0x25, 0x20, 0x34, 0x29, 0x00
	.type		__unnamed_1,@object
	.size		__unnamed_1,(__unnamed_2 - __unnamed_1)
__unnamed_1:
        /*00d2*/ 	.byte	0x61, 0x75, 0x74, 0x6f, 0x20, 0x63, 0x75, 0x74, 0x65, 0x3a, 0x3a, 0x61, 0x73, 0x5f, 0x70, 0x6f
        /* <DEDUP_REMOVED lines=24> */
        /*0262*/ 	.byte	0x43, 0x3c, 0x32, 0x30, 0x34, 0x38, 0x3e, 0x3e, 0x3e, 0x3e, 0x5d, 0x00
	.type		__unnamed_2,@object
	.size		__unnamed_2,(.L_2 - __unnamed_2)
__unnamed_2:
        /* <DEDUP_REMOVED lines=40> */
        /*04ee*/ 	.byte	0x3a, 0x3a, 0x43, 0x3c, 0x30, 0x3e, 0x3e, 0x3e, 0x3e, 0x5d, 0x00
.L_2:


//--------------------- .nv.shared._ZN7cutlass13device_kernelINS_4gemm6kernel13GemmUniversalIN4cute5tupleIJiiiiEEENS1_10collective13CollectiveMmaINS1_46MainloopSm100TmaUmmaWarpSpecializedBlockScaledILi11ELi2ELi2ENS5_IJNS4_1CILi8EEENSA_ILi1EEESC_EEEEENS5_IJNSA_ILi128EEESF_SF_EEENS5_IJNS_12float_e2m1_tENS_13float_ue4m3_tEEEENS5_IJNS5_IJlSC_lEEENS4_6LayoutINS5_IJNS5_IJNS5_IJNSA_ILi32EEENSA_ILi4EEEEEEiEEENS5_IJNS5_IJNSA_ILi16EEESN_EEEiEEENS5_IJSC_iEEEEEENS5_IJSS_NS5_IJNS5_IJNSA_ILi0EEESC_EEENSA_ILi512EEEEEENS5_IJSV_iEEEEEEEEEEESJ_S12_NS4_8TiledMMAINS4_8MMA_AtomIJNS4_17SM100_MMA_MXF4_SSISH_SH_fSI_Li128ELi128ELi16ELNS4_4UMMA5MajorE0ELS17_0ELNS16_7ScaleInE0ELS18_0EEEEEENSL_INS5_IJSC_SC_SC_EEENS5_IJSV_SV_SV_EEEEENS5_IJNS4_10UnderscoreES1E_S1E_EEEEENS5_IJNS4_13SM90_TMA_LOADES1H_EEENS5_IJNS4_14ComposedLayoutINS4_7SwizzleILi2ELi4ELi3EEENS4_18smem_ptr_flag_bitsILi4EEENSL_INS5_IJSB_SF_EEENS5_IJSF_SC_EEEEEEENSL_INS5_IJNS5_IJNS5_IJSO_SC_EEESR_EEESC_NS5_IJSC_NSA_ILi2EEEEEEEEENS5_IJNS5_IJNS5_IJSR_SX_EEESW_EEESV_NS5_IJSN_SX_EEEEEEEEEEEvNS4_8identityENS5_IJNS4_23SM90_TMA_LOAD_MULTICASTES24_EEES22_vS23_EENS_8epilogue10collective18CollectiveEpilogueINS27_23Sm100TmaWarpSpecializedILi4ELi2ELi16ELb1ELb0EEEJNS5_IJNSA_ILi64EEESF_SF_EEENS5_IJNSL_IS2C_SC_EENSL_INS5_IJSQ_S1U_EEENS5_IJSC_S2C_EEEEEEEENS_10bfloat16_tESK_S2J_SK_NS27_6fusion15FusionCallbacksIS2B_NS2K_17LinearCombinationIS2J_fS2J_fLNS_15FloatRoundStyleE2EEES2D_S2I_JEEENS4_5SM1004TMEM4LOAD26SM100_TMEM_LOAD_32dp32b16xES1H_NS1J_INS1K_ILi1ELi4ELi3EEENS1M_ILi16EEENSL_INS5_IJSB_SQ_EEENS5_IJSQ_SC_EEEEEEENS4_39AutoVectorizingCopyWithAssumedAlignmentILi128EEENS4_14SM90_TMA_STOREES2Z_S31_S31_EEEvvEEEEvNT_6ParamsE --------------------------
	.section	.nv.shared._ZN7cutlass13device_kernelINS_4gemm6kernel13GemmUniversalIN4cute5tupleIJiiiiEEENS1_10collective13CollectiveMmaINS1_46MainloopSm100TmaUmmaWarpSpecializedBlockScaledILi11ELi2ELi2ENS5_IJNS4_1CILi8EEENSA_ILi1EEESC_EEEEENS5_IJNSA_ILi128EEESF_SF_EEENS5_IJNS_12float_e2m1_tENS_13float_ue4m3_tEEEENS5_IJNS5_IJlSC_lEEENS4_6LayoutINS5_IJNS5_IJNS5_IJNSA_ILi32EEENSA_ILi4EEEEEEiEEENS5_IJNS5_IJNSA_ILi16EEESN_EEEiEEENS5_IJSC_iEEEEEENS5_IJSS_NS5_IJNS5_IJNSA_ILi0EEESC_EEENSA_ILi512EEEEEENS5_IJSV_iEEEEEEEEEEESJ_S12_NS4_8TiledMMAINS4_8MMA_AtomIJNS4_17SM100_MMA_MXF4_SSISH_SH_fSI_Li128ELi128ELi16ELNS4_4UMMA5MajorE0ELS17_0ELNS16_7ScaleInE0ELS18_0EEEEEENSL_INS5_IJSC_SC_SC_EEENS5_IJSV_SV_SV_EEEEENS5_IJNS4_10UnderscoreES1E_S1E_EEEEENS5_IJNS4_13SM90_TMA_LOADES1H_EEENS5_IJNS4_14ComposedLayoutINS4_7SwizzleILi2ELi4ELi3EEENS4_18smem_ptr_flag_bitsILi4EEENSL_INS5_IJSB_SF_EEENS5_IJSF_SC_EEEEEEENSL_INS5_IJNS5_IJNS5_IJSO_SC_EEESR_EEESC_NS5_IJSC_NSA_ILi2EEEEEEEEENS5_IJNS5_IJNS5_IJSR_SX_EEESW_EEESV_NS5_IJSN_SX_EEEEEEEEEEEvNS4_8identityENS5_IJNS4_23SM90_TMA_LOAD_MULTICASTES24_EEES22_vS23_EENS_8epilogue10collective18CollectiveEpilogueINS27_23Sm100TmaWarpSpecializedILi4ELi2ELi16ELb1ELb0EEEJNS5_IJNSA_ILi64EEESF_SF_EEENS5_IJNSL_IS2C_SC_EENSL_INS5_IJSQ_S1U_EEENS5_IJSC_S2C_EEEEEEEENS_10bfloat16_tESK_S2J_SK_NS27_6fusion15FusionCallbacksIS2B_NS2K_17LinearCombinationIS2J_fS2J_fLNS_15FloatRoundStyleE2EEES2D_S2I_JEEENS4_5SM1004TMEM4LOAD26SM100_TMEM_LOAD_32dp32b16xES1H_NS1J_INS1K_ILi1ELi4ELi3EEENS1M_ILi16EEENSL_INS5_IJSB_SQ_EEENS5_IJSQ_SC_EEEEEEENS4_39AutoVectorizingCopyWithAssumedAlignmentILi128EEENS4_14SM90_TMA_STOREES2Z_S31_S31_EEEvvEEEEvNT_6ParamsE,"aw",@nobits
	.sectionflags	@""
	.align	16
	.zero		1024


//--------------------- .nv.shared.reserved.0     --------------------------
	.section	.nv.shared.reserved.0,"aw",@nobits
	.weak		__nv_reservedSMEM_offset_0_alias
	.size		__nv_reservedSMEM_offset_0_alias, 0, 64
	.other		__nv_reservedSMEM_offset_0_alias,@"STO_CUDA_RESERVED_SHARED STV_DEFAULT"
__nv_reservedSMEM_offset_0_alias:
	.zero		0
.nv.shared.reserved.0:
	.zero		64
	.weak		__nv_reservedSMEM_tcgen05_partition
	.type		__nv_reservedSMEM_tcgen05_partition,@object
	.size		__nv_reservedSMEM_tcgen05_partition,(.L_0 - __nv_reservedSMEM_tcgen05_partition)
__nv_reservedSMEM_tcgen05_partition:
	.zero		32
.L_0:


//--------------------- .nv.global                --------------------------
	.section	.nv.global,"aw",@nobits
.nv.global:
	.type		_ZN40_INTERNAL_53f1dcec_4_k_cu_17fe6993_190274cute1_E,@object
	.size		_ZN40_INTERNAL_53f1dcec_4_k_cu_17fe6993_190274cute1_E,(_ZN40_INTERNAL_53f1dcec_4_k_cu_17fe6993_190274cuda3std3__45__cpo6cbeginE - _ZN40_INTERNAL_53f1dcec_4_k_cu_17fe6993_190274cute1_E)
_ZN40_INTERNAL_53f1dcec_4_k_cu_17fe6993_190274cute1_E:
	.zero		1
	.type		_ZN40_INTERNAL_53f1dcec_4_k_cu_17fe6993_190274cuda3std3__45__cpo6cbeginE,@object
	.size		_ZN40_INTERNAL_53f1dcec_4_k_cu_17fe6993_190274cuda3std3__45__cpo6cbeginE,(_ZN40_INTERNAL_53f1dcec_4_k_cu_17fe6993_190274cuda3std3__48in_placeE - _ZN40_INTERNAL_53f1dcec_4_k_cu_17fe6993_190274cuda3std3__45__cpo6cbeginE)
_ZN40_INTERNAL_53f1dcec_4_k_cu_17fe6993_190274cuda3std3__45__cpo6cbeginE:
	.zero		1
	.type		_ZN40_INTERNAL_53f1dcec_4_k_cu_17fe6993_190274cuda3std3__48in_placeE,@object
	.size		_ZN40_INTERNAL_53f1dcec_4_k_cu_17fe6993_190274cuda3std3__48in_placeE,(_ZN40_INTERNAL_53f1dcec_4_k_cu_17fe6993_190274cuda3std6ranges3__45__cpo9iter_moveE - _ZN40_INTERNAL_53f1dcec_4_k_cu_17fe6993_190274cuda3std3__48in_placeE)
_ZN40_INTERNAL_53f1dcec_4_k_cu_17fe6993_190274cuda3std3__48in_placeE:
	.zero		1
	.type		_ZN40_INTERNAL_53f1dcec_4_k_cu_17fe6993_190274cuda3std6ranges3__45__cpo9iter_moveE,@object
	.size		_ZN40_INTERNAL_53f1dcec_4_k_cu_17fe6993_190274cuda3std6ranges3__45__cpo9iter_moveE,(_ZN40_INTERNAL_53f1dcec_4_k_cu_17fe6993_190274cuda3std3__45__cpo5beginE - _ZN40_INTERNAL_53f1dcec_4_k_cu_17fe6993_190274cuda3std6ranges3__45__cpo9iter_moveE)
_ZN40_INTERNAL_53f1dcec_4_k_cu_17fe6993_190274cuda3std6ranges3__45__cpo9iter_moveE:
	.zero		1
	.type		_ZN40_INTERNAL_53f1dcec_4_k_cu_17fe6993_190274cuda3std3__45__cpo5beginE,@object
	.size		_ZN40_INTERNAL_53f1dcec_4_k_cu_17fe6993_190274cuda3std3__45__cpo5beginE,(_ZN40_INTERNAL_53f1dcec_4_k_cu_17fe6993_190274cuda3std3__442_GLOBAL__N__53f1dcec_4_k_cu_17fe6993_190276ignoreE - _ZN40_INTERNAL_53f1dcec_4_k_cu_17fe6993_190274cuda3std3__45__cpo5beginE)
_ZN40_INTERNAL_53f1dcec_4_k_cu_17fe6993_190274cuda3std3__45__cpo5beginE:
	.zero		1
	.type		_ZN40_INTERNAL_53f1dcec_4_k_cu_17fe6993_190274cuda3std3__442_GLOBAL__N__53f1dcec_4_k_cu_17fe6993_190276ignoreE,@object
	.size		_ZN40_INTERNAL_53f1dcec_4_k_cu_17fe6993_190274cuda3std3__442_GLOBAL__N__53f1dcec_4_k_cu_17fe6993_190276ignoreE,(_ZN40_INTERNAL_53f1dcec_4_k_cu_17fe6993_190274cute7productE - _ZN40_INTERNAL_53f1dcec_4_k_cu_17fe6993_190274cuda3std3__442_GLOBAL__N__53f1dcec_4_k_cu_17fe6993_190276ignoreE)
_ZN40_INTERNAL_53f1dcec_4_k_cu_17fe6993_190274cuda3std3__442_GLOBAL__N__53f1dcec_4_k_cu_17fe6993_190276ignoreE:
	.zero		1
	.type		_ZN40_INTERNAL_53f1dcec_4_k_cu_17fe6993_190274cute7productE,@object
	.size		_ZN40_INTERNAL_53f1dcec_4_k_cu_17fe6993_190274cute7productE,(_ZN40_INTERNAL_53f1dcec_4_k_cu_17fe6993_190274cuda3std3__45__cpo3endE - _ZN40_INTERNAL_53f1dcec_4_k_cu_17fe6993_190274cute7productE)
_ZN40_INTERNAL_53f1dcec_4_k_cu_17fe6993_190274cute7productE:
	.zero		1
	.type		_ZN40_INTERNAL_53f1dcec_4_k_cu_17fe6993_190274cuda3std3__45__cpo3endE,@object
	.size		_ZN40_INTERNAL_53f1dcec_4_k_cu_17fe6993_190274cuda3std3__45__cpo3endE,(_ZN40_INTERNAL_53f1dcec_4_k_cu_17fe6993_190274cuda3std3__419piecewise_constructE - _ZN40_INTERNAL_53f1dcec_4_k_cu_17fe6993_190274cuda3std3__45__cpo3endE)
_ZN40_INTERNAL_53f1dcec_4_k_cu_17fe6993_190274cuda3std3__45__cpo3endE:
	.zero		1
	.type		_ZN40_INTERNAL_53f1dcec_4_k_cu_17fe6993_190274cuda3std3__419piecewise_constructE,@object
	.size		_ZN40_INTERNAL_53f1dcec_4_k_cu_17fe6993_190274cuda3std3__419piecewise_constructE,(_ZN40_INTERNAL_53f1dcec_4_k_cu_17fe6993_190274cuda3std3__45__cpo4cendE - _ZN40_INTERNAL_53f1dcec_4_k_cu_17fe6993_190274cuda3std3__419piecewise_constructE)
_ZN40_INTERNAL_53f1dcec_4_k_cu_17fe6993_190274cuda3std3__419piecewise_constructE:
	.zero		1
	.type		_ZN40_INTERNAL_53f1dcec_4_k_cu_17fe6993_190274cuda3std3__45__cpo4cendE,@object
	.size		_ZN40_INTERNAL_53f1dcec_4_k_cu_17fe6993_190274cuda3std3__45__cpo4cendE,(_ZN40_INTERNAL_53f1dcec_4_k_cu_17fe6993_190274cuda3std6ranges3__45__cpo4swapE - _ZN40_INTERNAL_53f1dcec_4_k_cu_17fe6993_190274cuda3std3__45__cpo4cendE)
_ZN40_INTERNAL_53f1dcec_4_k_cu_17fe6993_190274cuda3std3__45__cpo4cendE:
	.zero		1
	.type		_ZN40_INTERNAL_53f1dcec_4_k_cu_17fe6993_190274cuda3std6ranges3__45__cpo4swapE,@object
	.size		_ZN40_INTERNAL_53f1dcec_4_k_cu_17fe6993_190274cuda3std6ranges3__45__cpo4swapE,(.L_10 - _ZN40_INTERNAL_53f1dcec_4_k_cu_17fe6993_190274cuda3std6ranges3__45__cpo4swapE)
_ZN40_INTERNAL_53f1dcec_4_k_cu_17fe6993_190274cuda3std6ranges3__45__cpo4swapE:
	.zero		1
.L_10:


//--------------------- .nv.constant0._ZN7cutlass13device_kernelINS_4gemm6kernel13GemmUniversalIN4cute5tupleIJiiiiEEENS1_10collective13CollectiveMmaINS1_46MainloopSm100TmaUmmaWarpSpecializedBlockScaledILi11ELi2ELi2ENS5_IJNS4_1CILi8EEENSA_ILi1EEESC_EEEEENS5_IJNSA_ILi128EEESF_SF_EEENS5_IJNS_12float_e2m1_tENS_13float_ue4m3_tEEEENS5_IJNS5_IJlSC_lEEENS4_6LayoutINS5_IJNS5_IJNS5_IJNSA_ILi32EEENSA_ILi4EEEEEEiEEENS5_IJNS5_IJNSA_ILi16EEESN_EEEiEEENS5_IJSC_iEEEEEENS5_IJSS_NS5_IJNS5_IJNSA_ILi0EEESC_EEENSA_ILi512EEEEEENS5_IJSV_iEEEEEEEEEEESJ_S12_NS4_8TiledMMAINS4_8MMA_AtomIJNS4_17SM100_MMA_MXF4_SSISH_SH_fSI_Li128ELi128ELi16ELNS4_4UMMA5MajorE0ELS17_0ELNS16_7ScaleInE0ELS18_0EEEEEENSL_INS5_IJSC_SC_SC_EEENS5_IJSV_SV_SV_EEEEENS5_IJNS4_10UnderscoreES1E_S1E_EEEEENS5_IJNS4_13SM90_TMA_LOADES1H_EEENS5_IJNS4_14ComposedLayoutINS4_7SwizzleILi2ELi4ELi3EEENS4_18smem_ptr_flag_bitsILi4EEENSL_INS5_IJSB_SF_EEENS5_IJSF_SC_EEEEEEENSL_INS5_IJNS5_IJNS5_IJSO_SC_EEESR_EEESC_NS5_IJSC_NSA_ILi2EEEEEEEEENS5_IJNS5_IJNS5_IJSR_SX_EEESW_EEESV_NS5_IJSN_SX_EEEEEEEEEEEvNS4_8identityENS5_IJNS4_23SM90_TMA_LOAD_MULTICASTES24_EEES22_vS23_EENS_8epilogue10collective18CollectiveEpilogueINS27_23Sm100TmaWarpSpecializedILi4ELi2ELi16ELb1ELb0EEEJNS5_IJNSA_ILi64EEESF_SF_EEENS5_IJNSL_IS2C_SC_EENSL_INS5_IJSQ_S1U_EEENS5_IJSC_S2C_EEEEEEEENS_10bfloat16_tESK_S2J_SK_NS27_6fusion15FusionCallbacksIS2B_NS2K_17LinearCombinationIS2J_fS2J_fLNS_15FloatRoundStyleE2EEES2D_S2I_JEEENS4_5SM1004TMEM4LOAD26SM100_TMEM_LOAD_32dp32b16xES1H_NS1J_INS1K_ILi1ELi4ELi3EEENS1M_ILi16EEENSL_INS5_IJSB_SQ_EEENS5_IJSQ_SC_EEEEEEENS4_39AutoVectorizingCopyWithAssumedAlignmentILi128EEENS4_14SM90_TMA_STOREES2Z_S31_S31_EEEvvEEEEvNT_6ParamsE --------------------------
	.section	.nv.constant0._ZN7cutlass13device_kernelINS_4gemm6kernel13GemmUniversalIN4cute5tupleIJiiiiEEENS1_10collective13CollectiveMmaINS1_46MainloopSm100TmaUmmaWarpSpecializedBlockScaledILi11ELi2ELi2ENS5_IJNS4_1CILi8EEENSA_ILi1EEESC_EEEEENS5_IJNSA_ILi128EEESF_SF_EEENS5_IJNS_12float_e2m1_tENS_13float_ue4m3_tEEEENS5_IJNS5_IJlSC_lEEENS4_6LayoutINS5_IJNS5_IJNS5_IJNSA_ILi32EEENSA_ILi4EEEEEEiEEENS5_IJNS5_IJNSA_ILi16EEESN_EEEiEEENS5_IJSC_iEEEEEENS5_IJSS_NS5_IJNS5_IJNSA_ILi0EEESC_EEENSA_ILi512EEEEEENS5_IJSV_iEEEEEEEEEEESJ_S12_NS4_8TiledMMAINS4_8MMA_AtomIJNS4_17SM100_MMA_MXF4_SSISH_SH_fSI_Li128ELi128ELi16ELNS4_4UMMA5MajorE0ELS17_0ELNS16_7ScaleInE0ELS18_0EEEEEENSL_INS5_IJSC_SC_SC_EEENS5_IJSV_SV_SV_EEEEENS5_IJNS4_10UnderscoreES1E_S1E_EEEEENS5_IJNS4_13SM90_TMA_LOADES1H_EEENS5_IJNS4_14ComposedLayoutINS4_7SwizzleILi2ELi4ELi3EEENS4_18smem_ptr_flag_bitsILi4EEENSL_INS5_IJSB_SF_EEENS5_IJSF_SC_EEEEEEENSL_INS5_IJNS5_IJNS5_IJSO_SC_EEESR_EEESC_NS5_IJSC_NSA_ILi2EEEEEEEEENS5_IJNS5_IJNS5_IJSR_SX_EEESW_EEESV_NS5_IJSN_SX_EEEEEEEEEEEvNS4_8identityENS5_IJNS4_23SM90_TMA_LOAD_MULTICASTES24_EEES22_vS23_EENS_8epilogue10collective18CollectiveEpilogueINS27_23Sm100TmaWarpSpecializedILi4ELi2ELi16ELb1ELb0EEEJNS5_IJNSA_ILi64EEESF_SF_EEENS5_IJNSL_IS2C_SC_EENSL_INS5_IJSQ_S1U_EEENS5_IJSC_S2C_EEEEEEEENS_10bfloat16_tESK_S2J_SK_NS27_6fusion15FusionCallbacksIS2B_NS2K_17LinearCombinationIS2J_fS2J_fLNS_15FloatRoundStyleE2EEES2D_S2I_JEEENS4_5SM1004TMEM4LOAD26SM100_TMEM_LOAD_32dp32b16xES1H_NS1J_INS1K_ILi1ELi4ELi3EEENS1M_ILi16EEENSL_INS5_IJSB_SQ_EEENS5_IJSQ_SC_EEEEEEENS4_39AutoVectorizingCopyWithAssumedAlignmentILi128EEENS4_14SM90_TMA_STOREES2Z_S31_S31_EEEvvEEEEvNT_6ParamsE,"a",@progbits
	.sectionflags	@""
	.align	4
.nv.constant0._ZN7cutlass13device_kernelINS_4gemm6kernel13GemmUniversalIN4cute5tupleIJiiiiEEENS1_10collective13CollectiveMmaINS1_46MainloopSm100TmaUmmaWarpSpecializedBlockScaledILi11ELi2ELi2ENS5_IJNS4_1CILi8EEENSA_ILi1EEESC_EEEEENS5_IJNSA_ILi128EEESF_SF_EEENS5_IJNS_12float_e2m1_tENS_13float_ue4m3_tEEEENS5_IJNS5_IJlSC_lEEENS4_6LayoutINS5_IJNS5_IJNS5_IJNSA_ILi32EEENSA_ILi4EEEEEEiEEENS5_IJNS5_IJNSA_ILi16EEESN_EEEiEEENS5_IJSC_iEEEEEENS5_IJSS_NS5_IJNS5_IJNSA_ILi0EEESC_EEENSA_ILi512EEEEEENS5_IJSV_iEEEEEEEEEEESJ_S12_NS4_8TiledMMAINS4_8MMA_AtomIJNS4_17SM100_MMA_MXF4_SSISH_SH_fSI_Li128ELi128ELi16ELNS4_4UMMA5MajorE0ELS17_0ELNS16_7ScaleInE0ELS18_0EEEEEENSL_INS5_IJSC_SC_SC_EEENS5_IJSV_SV_SV_EEEEENS5_IJNS4_10UnderscoreES1E_S1E_EEEEENS5_IJNS4_13SM90_TMA_LOADES1H_EEENS5_IJNS4_14ComposedLayoutINS4_7SwizzleILi2ELi4ELi3EEENS4_18smem_ptr_flag_bitsILi4EEENSL_INS5_IJSB_SF_EEENS5_IJSF_SC_EEEEEEENSL_INS5_IJNS5_IJNS5_IJSO_SC_EEESR_EEESC_NS5_IJSC_NSA_ILi2EEEEEEEEENS5_IJNS5_IJNS5_IJSR_SX_EEESW_EEESV_NS5_IJSN_SX_EEEEEEEEEEEvNS4_8identityENS5_IJNS4_23SM90_TMA_LOAD_MULTICASTES24_EEES22_vS23_EENS_8epilogue10collective18CollectiveEpilogueINS27_23Sm100TmaWarpSpecializedILi4ELi2ELi16ELb1ELb0EEEJNS5_IJNSA_ILi64EEESF_SF_EEENS5_IJNSL_IS2C_SC_EENSL_INS5_IJSQ_S1U_EEENS5_IJSC_S2C_EEEEEEEENS_10bfloat16_tESK_S2J_SK_NS27_6fusion15FusionCallbacksIS2B_NS2K_17LinearCombinationIS2J_fS2J_fLNS_15FloatRoundStyleE2EEES2D_S2I_JEEENS4_5SM1004TMEM4LOAD26SM100_TMEM_LOAD_32dp32b16xES1H_NS1J_INS1K_ILi1ELi4ELi3EEENS1M_ILi16EEENSL_INS5_IJSB_SQ_EEENS5_IJSQ_SC_EEEEEEENS4_39AutoVectorizingCopyWithAssumedAlignmentILi128EEENS4_14SM90_TMA_STOREES2Z_S31_S31_EEEvvEEEEvNT_6ParamsE:
	.zero		3968


//--------------------- SYMBOLS --------------------------

	.type		.nv.reservedSmem.offset0,@object
	.size		.nv.reservedSmem.offset0,0x4
	.type		.nv.reservedSmem.cap,@object
	.size		.nv.reservedSmem.cap,0x4
	.type		__assertfail,@function
